//
// Generated by NVIDIA NVVM Compiler
//
// Compiler Build ID: CL-36424714
// Cuda compilation tools, release 13.0, V13.0.88
// Based on NVVM 20.0.0
//

.version 9.0
.target sm_100
.address_size 64

	// .globl	_Z25KNearestNbrDistanceKerneliiPKfPfPiS1_S1_
.extern .func  (.param .b64 func_retval0) malloc
(
	.param .b64 malloc_param_0
)
;
.extern .func free
(
	.param .b64 free_param_0
)
;
// _ZZ25KNearestNbrDistanceKerneliiPKfPfPiS1_S1_E3buf has been demoted

.visible .entry _Z25KNearestNbrDistanceKerneliiPKfPfPiS1_S1_(
	.param .u32 _Z25KNearestNbrDistanceKerneliiPKfPfPiS1_S1__param_0,
	.param .u32 _Z25KNearestNbrDistanceKerneliiPKfPfPiS1_S1__param_1,
	.param .u64 .ptr .align 1 _Z25KNearestNbrDistanceKerneliiPKfPfPiS1_S1__param_2,
	.param .u64 .ptr .align 1 _Z25KNearestNbrDistanceKerneliiPKfPfPiS1_S1__param_3,
	.param .u64 .ptr .align 1 _Z25KNearestNbrDistanceKerneliiPKfPfPiS1_S1__param_4,
	.param .u64 .ptr .align 1 _Z25KNearestNbrDistanceKerneliiPKfPfPiS1_S1__param_5,
	.param .u64 .ptr .align 1 _Z25KNearestNbrDistanceKerneliiPKfPfPiS1_S1__param_6
)
{
	.local .align 8 .b8 	__local_depot0[96];
	.reg .b64 	%SP;
	.reg .b64 	%SPL;
	.reg .pred 	%p<184>;
	.reg .b16 	%rs<13>;
	.reg .b32 	%r<512>;
	.reg .b32 	%f<749>;
	.reg .b64 	%rd<1020>;
	.reg .b64 	%fd<778>;
	// demoted variable
	.shared .align 4 .b8 _ZZ25KNearestNbrDistanceKerneliiPKfPfPiS1_S1_E3buf[6144];
	mov.u64 	%SPL, __local_depot0;
	ld.param.u32 	%r252, [_Z25KNearestNbrDistanceKerneliiPKfPfPiS1_S1__param_0];
	ld.param.u32 	%r253, [_Z25KNearestNbrDistanceKerneliiPKfPfPiS1_S1__param_1];
	ld.param.u64 	%rd45, [_Z25KNearestNbrDistanceKerneliiPKfPfPiS1_S1__param_2];
	cvta.to.global.u64 	%rd1, %rd45;
	add.u64 	%rd2, %SPL, 0;
	add.u64 	%rd3, %SPL, 40;
	add.u64 	%rd4, %SPL, 80;
	mov.u32 	%r384, %ctaid.x;
	setp.ge.s32 	%p1, %r384, %r252;
	@%p1 bra 	$L__BB0_208;
	mov.u32 	%r2, %tid.x;
	mov.u32 	%r3, %ntid.x;
	mov.u32 	%r255, %ctaid.y;
	mad.lo.s32 	%r25, %r255, %r3, %r2;
$L__BB0_2:
	setp.ge.s32 	%p2, %r25, %r253;
	@%p2 bra 	$L__BB0_207;
	mov.u32 	%r405, %r25;
$L__BB0_4:
	setp.lt.s32 	%p3, %r253, 1;
	mul.lo.s32 	%r47, %r384, %r253;
	add.s32 	%r48, %r405, %r47;
	mul.lo.s32 	%r256, %r48, 3;
	mul.wide.s32 	%rd49, %r256, 4;
	add.s64 	%rd50, %rd1, %rd49;
	ld.global.f32 	%f1, [%rd50];
	ld.global.f32 	%f2, [%rd50+4];
	ld.global.f32 	%f3, [%rd50+8];
	@%p3 bra 	$L__BB0_31;
	mov.b32 	%r406, 0;
	mov.u32 	%r407, %r406;
	mov.u32 	%r417, %r406;
	mov.u32 	%r416, %r406;
$L__BB0_6:
	mov.u32 	%r50, %r407;
	mov.u32 	%r49, %r406;
	add.s32 	%r406, %r49, 1;
	shl.b32 	%r407, %r406, 9;
	min.s32 	%r55, %r253, %r407;
	shl.b32 	%r258, %r49, 9;
	neg.s32 	%r56, %r258;
	sub.s32 	%r57, %r55, %r50;
	mul.lo.s32 	%r58, %r57, 3;
	setp.ge.s32 	%p4, %r2, %r58;
	@%p4 bra 	$L__BB0_9;
	shl.b32 	%r259, %r2, 2;
	mov.u32 	%r260, _ZZ25KNearestNbrDistanceKerneliiPKfPfPiS1_S1_E3buf;
	add.s32 	%r411, %r260, %r259;
	add.s32 	%r261, %r50, %r47;
	mad.lo.s32 	%r410, %r261, 3, %r2;
	mov.u32 	%r412, %r2;
$L__BB0_8:
	mul.wide.s32 	%rd51, %r410, 4;
	add.s64 	%rd52, %rd1, %rd51;
	ld.global.f32 	%f21, [%rd52];
	st.shared.f32 	[%r411], %f21;
	add.s32 	%r412, %r412, %r3;
	shl.b32 	%r262, %r3, 2;
	add.s32 	%r411, %r411, %r262;
	add.s32 	%r410, %r410, %r3;
	setp.lt.s32 	%p5, %r412, %r58;
	@%p5 bra 	$L__BB0_8;
$L__BB0_9:
	bar.sync 	0;
	setp.lt.s32 	%p6, %r57, 1;
	@%p6 bra 	$L__BB0_29;
	and.b32  	%r67, %r55, 1;
	sub.s32 	%r265, 1, %r56;
	setp.eq.s32 	%p7, %r55, %r265;
	mov.b32 	%r422, 0;
	@%p7 bra 	$L__BB0_23;
	add.s32 	%r267, %r55, %r56;
	sub.s32 	%r422, %r267, %r67;
	mov.b32 	%r413, 0;
$L__BB0_12:
	add.s32 	%r72, %r413, %r50;
	setp.eq.s32 	%p8, %r405, %r72;
	mov.u32 	%r268, _ZZ25KNearestNbrDistanceKerneliiPKfPfPiS1_S1_E3buf;
	mad.lo.s32 	%r73, %r413, 12, %r268;
	@%p8 bra 	$L__BB0_17;
	ld.shared.f32 	%f22, [%r73];
	sub.f32 	%f23, %f22, %f1;
	ld.shared.f32 	%f24, [%r73+4];
	sub.f32 	%f25, %f24, %f2;
	ld.shared.f32 	%f26, [%r73+8];
	sub.f32 	%f27, %f26, %f3;
	mul.f32 	%f28, %f25, %f25;
	fma.rn.f32 	%f29, %f23, %f23, %f28;
	fma.rn.f32 	%f4, %f27, %f27, %f29;
	setp.gt.s32 	%p9, %r416, 9;
	@%p9 bra 	$L__BB0_15;
	mul.wide.s32 	%rd72, %r416, 4;
	add.s64 	%rd73, %rd2, %rd72;
	st.local.f32 	[%rd73], %f4;
	add.s64 	%rd74, %rd3, %rd72;
	st.local.u32 	[%rd74], %r72;
	mul.wide.s32 	%rd75, %r417, 4;
	add.s64 	%rd76, %rd2, %rd75;
	ld.local.f32 	%f49, [%rd76];
	setp.gt.f32 	%p20, %f4, %f49;
	selp.b32 	%r417, %r416, %r417, %p20;
	add.s32 	%r416, %r416, 1;
	bra.uni 	$L__BB0_17;
$L__BB0_15:
	mul.wide.s32 	%rd53, %r417, 4;
	add.s64 	%rd5, %rd2, %rd53;
	ld.local.f32 	%f30, [%rd5];
	setp.geu.f32 	%p10, %f4, %f30;
	@%p10 bra 	$L__BB0_17;
	st.local.f32 	[%rd5], %f4;
	add.s64 	%rd55, %rd3, %rd53;
	st.local.u32 	[%rd55], %r72;
	ld.local.v2.f32 	{%f31, %f32}, [%rd2];
	setp.gt.f32 	%p11, %f32, %f31;
	selp.u32 	%r269, 1, 0, %p11;
	ld.local.v2.f32 	{%f33, %f34}, [%rd2+8];
	mul.wide.u32 	%rd56, %r269, 4;
	add.s64 	%rd57, %rd2, %rd56;
	ld.local.f32 	%f35, [%rd57];
	setp.gt.f32 	%p12, %f33, %f35;
	selp.b32 	%r270, 2, %r269, %p12;
	mul.wide.u32 	%rd58, %r270, 4;
	add.s64 	%rd59, %rd2, %rd58;
	ld.local.f32 	%f36, [%rd59];
	setp.gt.f32 	%p13, %f34, %f36;
	selp.b32 	%r271, 3, %r270, %p13;
	ld.local.v2.f32 	{%f37, %f38}, [%rd2+16];
	mul.wide.u32 	%rd60, %r271, 4;
	add.s64 	%rd61, %rd2, %rd60;
	ld.local.f32 	%f39, [%rd61];
	setp.gt.f32 	%p14, %f37, %f39;
	selp.b32 	%r272, 4, %r271, %p14;
	mul.wide.u32 	%rd62, %r272, 4;
	add.s64 	%rd63, %rd2, %rd62;
	ld.local.f32 	%f40, [%rd63];
	setp.gt.f32 	%p15, %f38, %f40;
	selp.b32 	%r273, 5, %r272, %p15;
	ld.local.v2.f32 	{%f41, %f42}, [%rd2+24];
	mul.wide.u32 	%rd64, %r273, 4;
	add.s64 	%rd65, %rd2, %rd64;
	ld.local.f32 	%f43, [%rd65];
	setp.gt.f32 	%p16, %f41, %f43;
	selp.b32 	%r274, 6, %r273, %p16;
	mul.wide.u32 	%rd66, %r274, 4;
	add.s64 	%rd67, %rd2, %rd66;
	ld.local.f32 	%f44, [%rd67];
	setp.gt.f32 	%p17, %f42, %f44;
	selp.b32 	%r275, 7, %r274, %p17;
	ld.local.v2.f32 	{%f45, %f46}, [%rd2+32];
	mul.wide.u32 	%rd68, %r275, 4;
	add.s64 	%rd69, %rd2, %rd68;
	ld.local.f32 	%f47, [%rd69];
	setp.gt.f32 	%p18, %f45, %f47;
	selp.b32 	%r276, 8, %r275, %p18;
	mul.wide.u32 	%rd70, %r276, 4;
	add.s64 	%rd71, %rd2, %rd70;
	ld.local.f32 	%f48, [%rd71];
	setp.gt.f32 	%p19, %f46, %f48;
	selp.b32 	%r417, 9, %r276, %p19;
$L__BB0_17:
	add.s32 	%r79, %r72, 1;
	setp.eq.s32 	%p21, %r405, %r79;
	@%p21 bra 	$L__BB0_22;
	ld.shared.f32 	%f50, [%r73+12];
	sub.f32 	%f51, %f50, %f1;
	ld.shared.f32 	%f52, [%r73+16];
	sub.f32 	%f53, %f52, %f2;
	ld.shared.f32 	%f54, [%r73+20];
	sub.f32 	%f55, %f54, %f3;
	mul.f32 	%f56, %f53, %f53;
	fma.rn.f32 	%f57, %f51, %f51, %f56;
	fma.rn.f32 	%f5, %f55, %f55, %f57;
	setp.lt.s32 	%p22, %r416, 10;
	@%p22 bra 	$L__BB0_21;
	mul.wide.s32 	%rd77, %r417, 4;
	add.s64 	%rd6, %rd2, %rd77;
	ld.local.f32 	%f58, [%rd6];
	setp.geu.f32 	%p23, %f5, %f58;
	@%p23 bra 	$L__BB0_22;
	st.local.f32 	[%rd6], %f5;
	add.s64 	%rd79, %rd3, %rd77;
	st.local.u32 	[%rd79], %r79;
	ld.local.v2.f32 	{%f59, %f60}, [%rd2];
	setp.gt.f32 	%p24, %f60, %f59;
	selp.u32 	%r277, 1, 0, %p24;
	ld.local.v2.f32 	{%f61, %f62}, [%rd2+8];
	mul.wide.u32 	%rd80, %r277, 4;
	add.s64 	%rd81, %rd2, %rd80;
	ld.local.f32 	%f63, [%rd81];
	setp.gt.f32 	%p25, %f61, %f63;
	selp.b32 	%r278, 2, %r277, %p25;
	mul.wide.u32 	%rd82, %r278, 4;
	add.s64 	%rd83, %rd2, %rd82;
	ld.local.f32 	%f64, [%rd83];
	setp.gt.f32 	%p26, %f62, %f64;
	selp.b32 	%r279, 3, %r278, %p26;
	ld.local.v2.f32 	{%f65, %f66}, [%rd2+16];
	mul.wide.u32 	%rd84, %r279, 4;
	add.s64 	%rd85, %rd2, %rd84;
	ld.local.f32 	%f67, [%rd85];
	setp.gt.f32 	%p27, %f65, %f67;
	selp.b32 	%r280, 4, %r279, %p27;
	mul.wide.u32 	%rd86, %r280, 4;
	add.s64 	%rd87, %rd2, %rd86;
	ld.local.f32 	%f68, [%rd87];
	setp.gt.f32 	%p28, %f66, %f68;
	selp.b32 	%r281, 5, %r280, %p28;
	ld.local.v2.f32 	{%f69, %f70}, [%rd2+24];
	mul.wide.u32 	%rd88, %r281, 4;
	add.s64 	%rd89, %rd2, %rd88;
	ld.local.f32 	%f71, [%rd89];
	setp.gt.f32 	%p29, %f69, %f71;
	selp.b32 	%r282, 6, %r281, %p29;
	mul.wide.u32 	%rd90, %r282, 4;
	add.s64 	%rd91, %rd2, %rd90;
	ld.local.f32 	%f72, [%rd91];
	setp.gt.f32 	%p30, %f70, %f72;
	selp.b32 	%r283, 7, %r282, %p30;
	ld.local.v2.f32 	{%f73, %f74}, [%rd2+32];
	mul.wide.u32 	%rd92, %r283, 4;
	add.s64 	%rd93, %rd2, %rd92;
	ld.local.f32 	%f75, [%rd93];
	setp.gt.f32 	%p31, %f73, %f75;
	selp.b32 	%r284, 8, %r283, %p31;
	mul.wide.u32 	%rd94, %r284, 4;
	add.s64 	%rd95, %rd2, %rd94;
	ld.local.f32 	%f76, [%rd95];
	setp.gt.f32 	%p32, %f74, %f76;
	selp.b32 	%r417, 9, %r284, %p32;
	bra.uni 	$L__BB0_22;
$L__BB0_21:
	mul.wide.s32 	%rd96, %r416, 4;
	add.s64 	%rd97, %rd2, %rd96;
	st.local.f32 	[%rd97], %f5;
	add.s64 	%rd98, %rd3, %rd96;
	st.local.u32 	[%rd98], %r79;
	mul.wide.s32 	%rd99, %r417, 4;
	add.s64 	%rd100, %rd2, %rd99;
	ld.local.f32 	%f77, [%rd100];
	setp.gt.f32 	%p33, %f5, %f77;
	selp.b32 	%r417, %r416, %r417, %p33;
	add.s32 	%r416, %r416, 1;
$L__BB0_22:
	add.s32 	%r413, %r413, 2;
	setp.ne.s32 	%p34, %r413, %r422;
	@%p34 bra 	$L__BB0_12;
$L__BB0_23:
	setp.eq.s32 	%p35, %r67, 0;
	@%p35 bra 	$L__BB0_29;
	add.s32 	%r91, %r422, %r50;
	setp.eq.s32 	%p36, %r405, %r91;
	@%p36 bra 	$L__BB0_29;
	mov.u32 	%r285, _ZZ25KNearestNbrDistanceKerneliiPKfPfPiS1_S1_E3buf;
	mad.lo.s32 	%r286, %r422, 12, %r285;
	ld.shared.f32 	%f78, [%r286];
	sub.f32 	%f79, %f78, %f1;
	ld.shared.f32 	%f80, [%r286+4];
	sub.f32 	%f81, %f80, %f2;
	ld.shared.f32 	%f82, [%r286+8];
	sub.f32 	%f83, %f82, %f3;
	mul.f32 	%f84, %f81, %f81;
	fma.rn.f32 	%f85, %f79, %f79, %f84;
	fma.rn.f32 	%f6, %f83, %f83, %f85;
	setp.lt.s32 	%p37, %r416, 10;
	@%p37 bra 	$L__BB0_28;
	mul.wide.s32 	%rd101, %r417, 4;
	add.s64 	%rd7, %rd2, %rd101;
	ld.local.f32 	%f86, [%rd7];
	setp.geu.f32 	%p38, %f6, %f86;
	@%p38 bra 	$L__BB0_29;
	st.local.f32 	[%rd7], %f6;
	add.s64 	%rd103, %rd3, %rd101;
	st.local.u32 	[%rd103], %r91;
	ld.local.v2.f32 	{%f87, %f88}, [%rd2];
	setp.gt.f32 	%p39, %f88, %f87;
	selp.u32 	%r287, 1, 0, %p39;
	ld.local.v2.f32 	{%f89, %f90}, [%rd2+8];
	mul.wide.u32 	%rd104, %r287, 4;
	add.s64 	%rd105, %rd2, %rd104;
	ld.local.f32 	%f91, [%rd105];
	setp.gt.f32 	%p40, %f89, %f91;
	selp.b32 	%r288, 2, %r287, %p40;
	mul.wide.u32 	%rd106, %r288, 4;
	add.s64 	%rd107, %rd2, %rd106;
	ld.local.f32 	%f92, [%rd107];
	setp.gt.f32 	%p41, %f90, %f92;
	selp.b32 	%r289, 3, %r288, %p41;
	ld.local.v2.f32 	{%f93, %f94}, [%rd2+16];
	mul.wide.u32 	%rd108, %r289, 4;
	add.s64 	%rd109, %rd2, %rd108;
	ld.local.f32 	%f95, [%rd109];
	setp.gt.f32 	%p42, %f93, %f95;
	selp.b32 	%r290, 4, %r289, %p42;
	mul.wide.u32 	%rd110, %r290, 4;
	add.s64 	%rd111, %rd2, %rd110;
	ld.local.f32 	%f96, [%rd111];
	setp.gt.f32 	%p43, %f94, %f96;
	selp.b32 	%r291, 5, %r290, %p43;
	ld.local.v2.f32 	{%f97, %f98}, [%rd2+24];
	mul.wide.u32 	%rd112, %r291, 4;
	add.s64 	%rd113, %rd2, %rd112;
	ld.local.f32 	%f99, [%rd113];
	setp.gt.f32 	%p44, %f97, %f99;
	selp.b32 	%r292, 6, %r291, %p44;
	mul.wide.u32 	%rd114, %r292, 4;
	add.s64 	%rd115, %rd2, %rd114;
	ld.local.f32 	%f100, [%rd115];
	setp.gt.f32 	%p45, %f98, %f100;
	selp.b32 	%r293, 7, %r292, %p45;
	ld.local.v2.f32 	{%f101, %f102}, [%rd2+32];
	mul.wide.u32 	%rd116, %r293, 4;
	add.s64 	%rd117, %rd2, %rd116;
	ld.local.f32 	%f103, [%rd117];
	setp.gt.f32 	%p46, %f101, %f103;
	selp.b32 	%r294, 8, %r293, %p46;
	mul.wide.u32 	%rd118, %r294, 4;
	add.s64 	%rd119, %rd2, %rd118;
	ld.local.f32 	%f104, [%rd119];
	setp.gt.f32 	%p47, %f102, %f104;
	selp.b32 	%r417, 9, %r294, %p47;
	bra.uni 	$L__BB0_29;
$L__BB0_28:
	mul.wide.s32 	%rd120, %r416, 4;
	add.s64 	%rd121, %rd2, %rd120;
	st.local.f32 	[%rd121], %f6;
	add.s64 	%rd122, %rd3, %rd120;
	st.local.u32 	[%rd122], %r91;
	mul.wide.s32 	%rd123, %r417, 4;
	add.s64 	%rd124, %rd2, %rd123;
	ld.local.f32 	%f105, [%rd124];
	setp.gt.f32 	%p48, %f6, %f105;
	selp.b32 	%r417, %r416, %r417, %p48;
	add.s32 	%r416, %r416, 1;
$L__BB0_29:
	bar.sync 	0;
	setp.lt.s32 	%p49, %r407, %r253;
	@%p49 bra 	$L__BB0_6;
	ld.local.v2.u32 	{%r446, %r445}, [%rd3];
	ld.local.v2.u32 	{%r444, %r443}, [%rd3+8];
	ld.local.v2.u32 	{%r442, %r441}, [%rd3+16];
	ld.local.v2.u32 	{%r440, %r439}, [%rd3+24];
	ld.local.v2.u32 	{%r438, %r437}, [%rd3+32];
$L__BB0_31:
	ld.param.u64 	%rd1016, [_Z25KNearestNbrDistanceKerneliiPKfPfPiS1_S1__param_4];
	mul.lo.s32 	%r296, %r48, 10;
	cvta.to.global.u64 	%rd125, %rd1016;
	mul.wide.s32 	%rd126, %r296, 4;
	add.s64 	%rd127, %rd125, %rd126;
	st.global.u32 	[%rd127], %r446;
	st.global.u32 	[%rd127+4], %r445;
	st.global.u32 	[%rd127+8], %r444;
	st.global.u32 	[%rd127+12], %r443;
	st.global.u32 	[%rd127+16], %r442;
	st.global.u32 	[%rd127+20], %r441;
	st.global.u32 	[%rd127+24], %r440;
	st.global.u32 	[%rd127+28], %r439;
	st.global.u32 	[%rd127+32], %r438;
	st.global.u32 	[%rd127+36], %r437;
	{ // callseq 0, 0
	.param .b64 param0;
	st.param.b64 	[param0], 80;
	.param .b64 retval0;
	call.uni (retval0), 
	malloc, 
	(
	param0
	);
	ld.param.b64 	%rd128, [retval0];
	} // callseq 0
	{ // callseq 1, 0
	.param .b64 param0;
	st.param.b64 	[param0], 40;
	.param .b64 retval0;
	call.uni (retval0), 
	malloc, 
	(
	param0
	);
	ld.param.b64 	%rd129, [retval0];
	} // callseq 1
	st.u64 	[%rd128], %rd129;
	{ // callseq 2, 0
	.param .b64 param0;
	st.param.b64 	[param0], 40;
	.param .b64 retval0;
	call.uni (retval0), 
	malloc, 
	(
	param0
	);
	ld.param.b64 	%rd131, [retval0];
	} // callseq 2
	st.u64 	[%rd128+8], %rd131;
	{ // callseq 3, 0
	.param .b64 param0;
	st.param.b64 	[param0], 40;
	.param .b64 retval0;
	call.uni (retval0), 
	malloc, 
	(
	param0
	);
	ld.param.b64 	%rd133, [retval0];
	} // callseq 3
	st.u64 	[%rd128+16], %rd133;
	{ // callseq 4, 0
	.param .b64 param0;
	st.param.b64 	[param0], 40;
	.param .b64 retval0;
	call.uni (retval0), 
	malloc, 
	(
	param0
	);
	ld.param.b64 	%rd135, [retval0];
	} // callseq 4
	st.u64 	[%rd128+24], %rd135;
	{ // callseq 5, 0
	.param .b64 param0;
	st.param.b64 	[param0], 40;
	.param .b64 retval0;
	call.uni (retval0), 
	malloc, 
	(
	param0
	);
	ld.param.b64 	%rd137, [retval0];
	} // callseq 5
	st.u64 	[%rd128+32], %rd137;
	{ // callseq 6, 0
	.param .b64 param0;
	st.param.b64 	[param0], 40;
	.param .b64 retval0;
	call.uni (retval0), 
	malloc, 
	(
	param0
	);
	ld.param.b64 	%rd139, [retval0];
	} // callseq 6
	st.u64 	[%rd128+40], %rd139;
	{ // callseq 7, 0
	.param .b64 param0;
	st.param.b64 	[param0], 40;
	.param .b64 retval0;
	call.uni (retval0), 
	malloc, 
	(
	param0
	);
	ld.param.b64 	%rd141, [retval0];
	} // callseq 7
	st.u64 	[%rd128+48], %rd141;
	{ // callseq 8, 0
	.param .b64 param0;
	st.param.b64 	[param0], 40;
	.param .b64 retval0;
	call.uni (retval0), 
	malloc, 
	(
	param0
	);
	ld.param.b64 	%rd143, [retval0];
	} // callseq 8
	st.u64 	[%rd128+56], %rd143;
	{ // callseq 9, 0
	.param .b64 param0;
	st.param.b64 	[param0], 40;
	.param .b64 retval0;
	call.uni (retval0), 
	malloc, 
	(
	param0
	);
	ld.param.b64 	%rd145, [retval0];
	} // callseq 9
	st.u64 	[%rd128+64], %rd145;
	{ // callseq 10, 0
	.param .b64 param0;
	st.param.b64 	[param0], 40;
	.param .b64 retval0;
	call.uni (retval0), 
	malloc, 
	(
	param0
	);
	ld.param.b64 	%rd147, [retval0];
	} // callseq 10
	st.u64 	[%rd128+72], %rd147;
	{ // callseq 11, 0
	.param .b64 param0;
	st.param.b64 	[param0], 24;
	.param .b64 retval0;
	call.uni (retval0), 
	malloc, 
	(
	param0
	);
	ld.param.b64 	%rd149, [retval0];
	} // callseq 11
	{ // callseq 12, 0
	.param .b64 param0;
	st.param.b64 	[param0], 12;
	.param .b64 retval0;
	call.uni (retval0), 
	malloc, 
	(
	param0
	);
	ld.param.b64 	%rd150, [retval0];
	} // callseq 12
	st.u64 	[%rd149], %rd150;
	{ // callseq 13, 0
	.param .b64 param0;
	st.param.b64 	[param0], 12;
	.param .b64 retval0;
	call.uni (retval0), 
	malloc, 
	(
	param0
	);
	ld.param.b64 	%rd152, [retval0];
	} // callseq 13
	st.u64 	[%rd149+8], %rd152;
	{ // callseq 14, 0
	.param .b64 param0;
	st.param.b64 	[param0], 12;
	.param .b64 retval0;
	call.uni (retval0), 
	malloc, 
	(
	param0
	);
	ld.param.b64 	%rd154, [retval0];
	} // callseq 14
	st.u64 	[%rd149+16], %rd154;
	add.s32 	%r297, %r446, %r47;
	mul.lo.s32 	%r298, %r297, 3;
	mul.wide.s32 	%rd156, %r298, 4;
	add.s64 	%rd157, %rd1, %rd156;
	ld.global.f32 	%f106, [%rd157];
	ld.u64 	%rd158, [%rd128];
	st.f32 	[%rd158], %f106;
	ld.global.f32 	%f107, [%rd157+4];
	ld.u64 	%rd159, [%rd128];
	st.f32 	[%rd159+4], %f107;
	ld.global.f32 	%f108, [%rd157+8];
	ld.u64 	%rd160, [%rd128];
	st.f32 	[%rd160+8], %f108;
	add.s32 	%r299, %r445, %r47;
	mul.lo.s32 	%r300, %r299, 3;
	mul.wide.s32 	%rd161, %r300, 4;
	add.s64 	%rd162, %rd1, %rd161;
	ld.global.f32 	%f109, [%rd162];
	ld.u64 	%rd163, [%rd128+8];
	st.f32 	[%rd163], %f109;
	ld.global.f32 	%f110, [%rd162+4];
	ld.u64 	%rd164, [%rd128+8];
	st.f32 	[%rd164+4], %f110;
	ld.global.f32 	%f111, [%rd162+8];
	ld.u64 	%rd165, [%rd128+8];
	st.f32 	[%rd165+8], %f111;
	add.s32 	%r301, %r444, %r47;
	mul.lo.s32 	%r302, %r301, 3;
	mul.wide.s32 	%rd166, %r302, 4;
	add.s64 	%rd167, %rd1, %rd166;
	ld.global.f32 	%f112, [%rd167];
	ld.u64 	%rd168, [%rd128+16];
	st.f32 	[%rd168], %f112;
	ld.global.f32 	%f113, [%rd167+4];
	ld.u64 	%rd169, [%rd128+16];
	st.f32 	[%rd169+4], %f113;
	ld.global.f32 	%f114, [%rd167+8];
	ld.u64 	%rd170, [%rd128+16];
	st.f32 	[%rd170+8], %f114;
	add.s32 	%r303, %r443, %r47;
	mul.lo.s32 	%r304, %r303, 3;
	mul.wide.s32 	%rd171, %r304, 4;
	add.s64 	%rd172, %rd1, %rd171;
	ld.global.f32 	%f115, [%rd172];
	ld.u64 	%rd173, [%rd128+24];
	st.f32 	[%rd173], %f115;
	ld.global.f32 	%f116, [%rd172+4];
	ld.u64 	%rd174, [%rd128+24];
	st.f32 	[%rd174+4], %f116;
	ld.global.f32 	%f117, [%rd172+8];
	ld.u64 	%rd175, [%rd128+24];
	st.f32 	[%rd175+8], %f117;
	add.s32 	%r305, %r442, %r47;
	mul.lo.s32 	%r306, %r305, 3;
	mul.wide.s32 	%rd176, %r306, 4;
	add.s64 	%rd177, %rd1, %rd176;
	ld.global.f32 	%f118, [%rd177];
	ld.u64 	%rd178, [%rd128+32];
	st.f32 	[%rd178], %f118;
	ld.global.f32 	%f119, [%rd177+4];
	ld.u64 	%rd179, [%rd128+32];
	st.f32 	[%rd179+4], %f119;
	ld.global.f32 	%f120, [%rd177+8];
	ld.u64 	%rd180, [%rd128+32];
	st.f32 	[%rd180+8], %f120;
	add.s32 	%r307, %r441, %r47;
	mul.lo.s32 	%r308, %r307, 3;
	mul.wide.s32 	%rd181, %r308, 4;
	add.s64 	%rd182, %rd1, %rd181;
	ld.global.f32 	%f121, [%rd182];
	ld.u64 	%rd183, [%rd128+40];
	st.f32 	[%rd183], %f121;
	ld.global.f32 	%f122, [%rd182+4];
	ld.u64 	%rd184, [%rd128+40];
	st.f32 	[%rd184+4], %f122;
	ld.global.f32 	%f123, [%rd182+8];
	ld.u64 	%rd185, [%rd128+40];
	st.f32 	[%rd185+8], %f123;
	add.s32 	%r309, %r440, %r47;
	mul.lo.s32 	%r310, %r309, 3;
	mul.wide.s32 	%rd186, %r310, 4;
	add.s64 	%rd187, %rd1, %rd186;
	ld.global.f32 	%f124, [%rd187];
	ld.u64 	%rd188, [%rd128+48];
	st.f32 	[%rd188], %f124;
	ld.global.f32 	%f125, [%rd187+4];
	ld.u64 	%rd189, [%rd128+48];
	st.f32 	[%rd189+4], %f125;
	ld.global.f32 	%f126, [%rd187+8];
	ld.u64 	%rd190, [%rd128+48];
	st.f32 	[%rd190+8], %f126;
	add.s32 	%r311, %r439, %r47;
	mul.lo.s32 	%r312, %r311, 3;
	mul.wide.s32 	%rd191, %r312, 4;
	add.s64 	%rd192, %rd1, %rd191;
	ld.global.f32 	%f127, [%rd192];
	ld.u64 	%rd193, [%rd128+56];
	st.f32 	[%rd193], %f127;
	ld.global.f32 	%f128, [%rd192+4];
	ld.u64 	%rd194, [%rd128+56];
	st.f32 	[%rd194+4], %f128;
	ld.global.f32 	%f129, [%rd192+8];
	ld.u64 	%rd195, [%rd128+56];
	st.f32 	[%rd195+8], %f129;
	add.s32 	%r313, %r438, %r47;
	mul.lo.s32 	%r314, %r313, 3;
	mul.wide.s32 	%rd196, %r314, 4;
	add.s64 	%rd197, %rd1, %rd196;
	ld.global.f32 	%f130, [%rd197];
	ld.u64 	%rd198, [%rd128+64];
	st.f32 	[%rd198], %f130;
	ld.global.f32 	%f131, [%rd197+4];
	ld.u64 	%rd199, [%rd128+64];
	st.f32 	[%rd199+4], %f131;
	ld.global.f32 	%f132, [%rd197+8];
	ld.u64 	%rd200, [%rd128+64];
	st.f32 	[%rd200+8], %f132;
	add.s32 	%r315, %r437, %r47;
	mul.lo.s32 	%r316, %r315, 3;
	mul.wide.s32 	%rd201, %r316, 4;
	add.s64 	%rd202, %rd1, %rd201;
	ld.global.f32 	%f133, [%rd202];
	ld.u64 	%rd203, [%rd128+72];
	st.f32 	[%rd203], %f133;
	ld.global.f32 	%f134, [%rd202+4];
	ld.u64 	%rd204, [%rd128+72];
	st.f32 	[%rd204+4], %f134;
	ld.global.f32 	%f135, [%rd202+8];
	ld.u64 	%rd205, [%rd128+72];
	st.f32 	[%rd205+8], %f135;
	ld.u64 	%rd206, [%rd128];
	ld.f32 	%f136, [%rd206];
	add.f32 	%f137, %f136, 0f00000000;
	ld.f32 	%f138, [%rd206+4];
	add.f32 	%f139, %f138, 0f00000000;
	ld.f32 	%f140, [%rd206+8];
	add.f32 	%f141, %f140, 0f00000000;
	ld.u64 	%rd207, [%rd128+8];
	ld.f32 	%f142, [%rd207];
	add.f32 	%f143, %f137, %f142;
	ld.f32 	%f144, [%rd207+4];
	add.f32 	%f145, %f139, %f144;
	ld.f32 	%f146, [%rd207+8];
	add.f32 	%f147, %f141, %f146;
	ld.u64 	%rd208, [%rd128+16];
	ld.f32 	%f148, [%rd208];
	add.f32 	%f149, %f143, %f148;
	ld.f32 	%f150, [%rd208+4];
	add.f32 	%f151, %f145, %f150;
	ld.f32 	%f152, [%rd208+8];
	add.f32 	%f153, %f147, %f152;
	ld.u64 	%rd209, [%rd128+24];
	ld.f32 	%f154, [%rd209];
	add.f32 	%f155, %f149, %f154;
	ld.f32 	%f156, [%rd209+4];
	add.f32 	%f157, %f151, %f156;
	ld.f32 	%f158, [%rd209+8];
	add.f32 	%f159, %f153, %f158;
	ld.u64 	%rd210, [%rd128+32];
	ld.f32 	%f160, [%rd210];
	add.f32 	%f161, %f155, %f160;
	ld.f32 	%f162, [%rd210+4];
	add.f32 	%f163, %f157, %f162;
	ld.f32 	%f164, [%rd210+8];
	add.f32 	%f165, %f159, %f164;
	ld.u64 	%rd211, [%rd128+40];
	ld.f32 	%f166, [%rd211];
	add.f32 	%f167, %f161, %f166;
	ld.f32 	%f168, [%rd211+4];
	add.f32 	%f169, %f163, %f168;
	ld.f32 	%f170, [%rd211+8];
	add.f32 	%f171, %f165, %f170;
	ld.u64 	%rd212, [%rd128+48];
	ld.f32 	%f172, [%rd212];
	add.f32 	%f173, %f167, %f172;
	ld.f32 	%f174, [%rd212+4];
	add.f32 	%f175, %f169, %f174;
	ld.f32 	%f176, [%rd212+8];
	add.f32 	%f177, %f171, %f176;
	ld.u64 	%rd213, [%rd128+56];
	ld.f32 	%f178, [%rd213];
	add.f32 	%f179, %f173, %f178;
	ld.f32 	%f180, [%rd213+4];
	add.f32 	%f181, %f175, %f180;
	ld.f32 	%f182, [%rd213+8];
	add.f32 	%f183, %f177, %f182;
	ld.u64 	%rd214, [%rd128+64];
	ld.f32 	%f184, [%rd214];
	add.f32 	%f185, %f179, %f184;
	ld.f32 	%f186, [%rd214+4];
	add.f32 	%f187, %f181, %f186;
	ld.f32 	%f188, [%rd214+8];
	add.f32 	%f189, %f183, %f188;
	ld.u64 	%rd215, [%rd128+72];
	ld.f32 	%f190, [%rd215];
	add.f32 	%f191, %f185, %f190;
	ld.f32 	%f192, [%rd215+4];
	add.f32 	%f193, %f187, %f192;
	ld.f32 	%f194, [%rd215+8];
	add.f32 	%f195, %f189, %f194;
	div.rn.f32 	%f7, %f191, 0f41200000;
	div.rn.f32 	%f8, %f193, 0f41200000;
	div.rn.f32 	%f9, %f195, 0f41200000;
	sub.f32 	%f196, %f136, %f7;
	st.f32 	[%rd206], %f196;
	ld.u64 	%rd216, [%rd128];
	ld.f32 	%f197, [%rd216+4];
	sub.f32 	%f198, %f197, %f8;
	st.f32 	[%rd216+4], %f198;
	ld.u64 	%rd217, [%rd128];
	ld.f32 	%f199, [%rd217+8];
	sub.f32 	%f200, %f199, %f9;
	st.f32 	[%rd217+8], %f200;
	ld.u64 	%rd218, [%rd128+8];
	ld.f32 	%f201, [%rd218];
	sub.f32 	%f202, %f201, %f7;
	st.f32 	[%rd218], %f202;
	ld.u64 	%rd219, [%rd128+8];
	ld.f32 	%f203, [%rd219+4];
	sub.f32 	%f204, %f203, %f8;
	st.f32 	[%rd219+4], %f204;
	ld.u64 	%rd220, [%rd128+8];
	ld.f32 	%f205, [%rd220+8];
	sub.f32 	%f206, %f205, %f9;
	st.f32 	[%rd220+8], %f206;
	ld.u64 	%rd221, [%rd128+16];
	ld.f32 	%f207, [%rd221];
	sub.f32 	%f208, %f207, %f7;
	st.f32 	[%rd221], %f208;
	ld.u64 	%rd222, [%rd128+16];
	ld.f32 	%f209, [%rd222+4];
	sub.f32 	%f210, %f209, %f8;
	st.f32 	[%rd222+4], %f210;
	ld.u64 	%rd223, [%rd128+16];
	ld.f32 	%f211, [%rd223+8];
	sub.f32 	%f212, %f211, %f9;
	st.f32 	[%rd223+8], %f212;
	ld.u64 	%rd224, [%rd128+24];
	ld.f32 	%f213, [%rd224];
	sub.f32 	%f214, %f213, %f7;
	st.f32 	[%rd224], %f214;
	ld.u64 	%rd225, [%rd128+24];
	ld.f32 	%f215, [%rd225+4];
	sub.f32 	%f216, %f215, %f8;
	st.f32 	[%rd225+4], %f216;
	ld.u64 	%rd226, [%rd128+24];
	ld.f32 	%f217, [%rd226+8];
	sub.f32 	%f218, %f217, %f9;
	st.f32 	[%rd226+8], %f218;
	ld.u64 	%rd227, [%rd128+32];
	ld.f32 	%f219, [%rd227];
	sub.f32 	%f220, %f219, %f7;
	st.f32 	[%rd227], %f220;
	ld.u64 	%rd228, [%rd128+32];
	ld.f32 	%f221, [%rd228+4];
	sub.f32 	%f222, %f221, %f8;
	st.f32 	[%rd228+4], %f222;
	ld.u64 	%rd229, [%rd128+32];
	ld.f32 	%f223, [%rd229+8];
	sub.f32 	%f224, %f223, %f9;
	st.f32 	[%rd229+8], %f224;
	ld.u64 	%rd230, [%rd128+40];
	ld.f32 	%f225, [%rd230];
	sub.f32 	%f226, %f225, %f7;
	st.f32 	[%rd230], %f226;
	ld.u64 	%rd231, [%rd128+40];
	ld.f32 	%f227, [%rd231+4];
	sub.f32 	%f228, %f227, %f8;
	st.f32 	[%rd231+4], %f228;
	ld.u64 	%rd232, [%rd128+40];
	ld.f32 	%f229, [%rd232+8];
	sub.f32 	%f230, %f229, %f9;
	st.f32 	[%rd232+8], %f230;
	ld.u64 	%rd233, [%rd128+48];
	ld.f32 	%f231, [%rd233];
	sub.f32 	%f232, %f231, %f7;
	st.f32 	[%rd233], %f232;
	ld.u64 	%rd234, [%rd128+48];
	ld.f32 	%f233, [%rd234+4];
	sub.f32 	%f234, %f233, %f8;
	st.f32 	[%rd234+4], %f234;
	ld.u64 	%rd235, [%rd128+48];
	ld.f32 	%f235, [%rd235+8];
	sub.f32 	%f236, %f235, %f9;
	st.f32 	[%rd235+8], %f236;
	ld.u64 	%rd236, [%rd128+56];
	ld.f32 	%f237, [%rd236];
	sub.f32 	%f238, %f237, %f7;
	st.f32 	[%rd236], %f238;
	ld.u64 	%rd237, [%rd128+56];
	ld.f32 	%f239, [%rd237+4];
	sub.f32 	%f240, %f239, %f8;
	st.f32 	[%rd237+4], %f240;
	ld.u64 	%rd238, [%rd128+56];
	ld.f32 	%f241, [%rd238+8];
	sub.f32 	%f242, %f241, %f9;
	st.f32 	[%rd238+8], %f242;
	ld.u64 	%rd239, [%rd128+64];
	ld.f32 	%f243, [%rd239];
	sub.f32 	%f244, %f243, %f7;
	st.f32 	[%rd239], %f244;
	ld.u64 	%rd240, [%rd128+64];
	ld.f32 	%f245, [%rd240+4];
	sub.f32 	%f246, %f245, %f8;
	st.f32 	[%rd240+4], %f246;
	ld.u64 	%rd241, [%rd128+64];
	ld.f32 	%f247, [%rd241+8];
	sub.f32 	%f248, %f247, %f9;
	st.f32 	[%rd241+8], %f248;
	ld.u64 	%rd242, [%rd128+72];
	ld.f32 	%f249, [%rd242];
	sub.f32 	%f250, %f249, %f7;
	st.f32 	[%rd242], %f250;
	ld.u64 	%rd243, [%rd128+72];
	ld.f32 	%f251, [%rd243+4];
	sub.f32 	%f252, %f251, %f8;
	st.f32 	[%rd243+4], %f252;
	ld.u64 	%rd244, [%rd128+72];
	ld.f32 	%f253, [%rd244+8];
	sub.f32 	%f254, %f253, %f9;
	st.f32 	[%rd244+8], %f254;
	mov.b32 	%r447, 0;
	mov.f64 	%fd750, 0d0000000000000000;
	{ // callseq 15, 0
	.param .b64 param0;
	st.param.b64 	[param0], 24;
	.param .b64 retval0;
	call.uni (retval0), 
	malloc, 
	(
	param0
	);
	ld.param.b64 	%rd245, [retval0];
	} // callseq 15
	mov.f64 	%fd749, %fd750;
	mov.f64 	%fd736, %fd750;
$L__BB0_32:
	mov.u32 	%r127, %r447;
	sub.s32 	%r128, 2, %r127;
	add.s32 	%r447, %r127, 1;
	mul.f64 	%fd123, %fd749, %fd750;
	mul.wide.u32 	%rd246, %r127, 8;
	add.s64 	%rd11, %rd245, %rd246;
	st.f64 	[%rd11], %fd123;
	add.s64 	%rd12, %rd128, %rd246;
	ld.u64 	%rd247, [%rd12];
	mul.wide.u32 	%rd248, %r127, 4;
	add.s64 	%rd13, %rd247, %rd248;
	ld.f32 	%f10, [%rd13];
	abs.f32 	%f255, %f10;
	cvt.f64.f32 	%fd737, %f255;
	setp.eq.s32 	%p50, %r447, 10;
	@%p50 bra 	$L__BB0_42;
	ld.u64 	%rd249, [%rd12+8];
	add.s64 	%rd251, %rd249, %rd248;
	ld.f32 	%f256, [%rd251];
	abs.f32 	%f257, %f256;
	cvt.f64.f32 	%fd124, %f257;
	add.f64 	%fd737, %fd737, %fd124;
	setp.eq.s32 	%p51, %r127, 8;
	@%p51 bra 	$L__BB0_42;
	ld.u64 	%rd252, [%rd12+16];
	add.s64 	%rd254, %rd252, %rd248;
	ld.f32 	%f258, [%rd254];
	abs.f32 	%f259, %f258;
	cvt.f64.f32 	%fd125, %f259;
	add.f64 	%fd737, %fd737, %fd125;
	setp.eq.s32 	%p52, %r127, 7;
	@%p52 bra 	$L__BB0_42;
	ld.u64 	%rd255, [%rd12+24];
	add.s64 	%rd257, %rd255, %rd248;
	ld.f32 	%f260, [%rd257];
	abs.f32 	%f261, %f260;
	cvt.f64.f32 	%fd126, %f261;
	add.f64 	%fd737, %fd737, %fd126;
	setp.eq.s32 	%p53, %r127, 6;
	@%p53 bra 	$L__BB0_42;
	ld.u64 	%rd258, [%rd12+32];
	add.s64 	%rd260, %rd258, %rd248;
	ld.f32 	%f262, [%rd260];
	abs.f32 	%f263, %f262;
	cvt.f64.f32 	%fd127, %f263;
	add.f64 	%fd737, %fd737, %fd127;
	setp.eq.s32 	%p54, %r127, 5;
	@%p54 bra 	$L__BB0_42;
	ld.u64 	%rd261, [%rd12+40];
	add.s64 	%rd263, %rd261, %rd248;
	ld.f32 	%f264, [%rd263];
	abs.f32 	%f265, %f264;
	cvt.f64.f32 	%fd128, %f265;
	add.f64 	%fd737, %fd737, %fd128;
	setp.eq.s32 	%p55, %r127, 4;
	@%p55 bra 	$L__BB0_42;
	ld.u64 	%rd264, [%rd12+48];
	add.s64 	%rd266, %rd264, %rd248;
	ld.f32 	%f266, [%rd266];
	abs.f32 	%f267, %f266;
	cvt.f64.f32 	%fd129, %f267;
	add.f64 	%fd737, %fd737, %fd129;
	setp.eq.s32 	%p56, %r127, 3;
	@%p56 bra 	$L__BB0_42;
	ld.u64 	%rd267, [%rd12+56];
	add.s64 	%rd269, %rd267, %rd248;
	ld.f32 	%f268, [%rd269];
	abs.f32 	%f269, %f268;
	cvt.f64.f32 	%fd130, %f269;
	add.f64 	%fd737, %fd737, %fd130;
	setp.eq.s32 	%p57, %r127, 2;
	@%p57 bra 	$L__BB0_42;
	ld.u64 	%rd270, [%rd12+64];
	add.s64 	%rd272, %rd270, %rd248;
	ld.f32 	%f270, [%rd272];
	abs.f32 	%f271, %f270;
	cvt.f64.f32 	%fd131, %f271;
	add.f64 	%fd737, %fd737, %fd131;
	setp.eq.s32 	%p58, %r127, 1;
	@%p58 bra 	$L__BB0_42;
	ld.u64 	%rd273, [%rd12+72];
	add.s64 	%rd275, %rd273, %rd248;
	ld.f32 	%f272, [%rd275];
	abs.f32 	%f273, %f272;
	cvt.f64.f32 	%fd132, %f273;
	add.f64 	%fd737, %fd737, %fd132;
$L__BB0_42:
	setp.eq.f64 	%p59, %fd737, 0d0000000000000000;
	mov.f64 	%fd742, 0d0000000000000000;
	@%p59 bra 	$L__BB0_65;
	and.b32  	%r130, %r128, 7;
	add.s32 	%r317, %r127, -3;
	setp.lt.u32 	%p60, %r317, 7;
	mov.f64 	%fd740, 0d0000000000000000;
	mov.u32 	%r448, %r127;
	@%p60 bra 	$L__BB0_45;
	cvt.f64.f32 	%fd136, %f10;
	div.rn.f64 	%fd137, %fd136, %fd737;
	cvt.rn.f32.f64 	%f274, %fd137;
	st.f32 	[%rd13], %f274;
	ld.u64 	%rd276, [%rd12];
	add.s64 	%rd278, %rd276, %rd248;
	ld.f32 	%f275, [%rd278];
	cvt.f64.f32 	%fd138, %f275;
	ld.u64 	%rd279, [%rd12+8];
	add.s64 	%rd280, %rd279, %rd248;
	ld.f32 	%f276, [%rd280];
	cvt.f64.f32 	%fd139, %f276;
	div.rn.f64 	%fd140, %fd139, %fd737;
	cvt.rn.f32.f64 	%f277, %fd140;
	st.f32 	[%rd280], %f277;
	ld.u64 	%rd281, [%rd12+8];
	add.s64 	%rd282, %rd281, %rd248;
	ld.f32 	%f278, [%rd282];
	cvt.f64.f32 	%fd141, %f278;
	mul.f64 	%fd142, %fd141, %fd141;
	fma.rn.f64 	%fd143, %fd138, %fd138, %fd142;
	ld.u64 	%rd283, [%rd12+16];
	add.s64 	%rd284, %rd283, %rd248;
	ld.f32 	%f279, [%rd284];
	cvt.f64.f32 	%fd144, %f279;
	div.rn.f64 	%fd145, %fd144, %fd737;
	cvt.rn.f32.f64 	%f280, %fd145;
	st.f32 	[%rd284], %f280;
	ld.u64 	%rd285, [%rd12+16];
	add.s64 	%rd286, %rd285, %rd248;
	ld.f32 	%f281, [%rd286];
	cvt.f64.f32 	%fd146, %f281;
	fma.rn.f64 	%fd147, %fd146, %fd146, %fd143;
	ld.u64 	%rd287, [%rd12+24];
	add.s64 	%rd288, %rd287, %rd248;
	ld.f32 	%f282, [%rd288];
	cvt.f64.f32 	%fd148, %f282;
	div.rn.f64 	%fd149, %fd148, %fd737;
	cvt.rn.f32.f64 	%f283, %fd149;
	st.f32 	[%rd288], %f283;
	ld.u64 	%rd289, [%rd12+24];
	add.s64 	%rd290, %rd289, %rd248;
	ld.f32 	%f284, [%rd290];
	cvt.f64.f32 	%fd150, %f284;
	fma.rn.f64 	%fd151, %fd150, %fd150, %fd147;
	ld.u64 	%rd291, [%rd12+32];
	add.s64 	%rd292, %rd291, %rd248;
	ld.f32 	%f285, [%rd292];
	cvt.f64.f32 	%fd152, %f285;
	div.rn.f64 	%fd153, %fd152, %fd737;
	cvt.rn.f32.f64 	%f286, %fd153;
	st.f32 	[%rd292], %f286;
	ld.u64 	%rd293, [%rd12+32];
	add.s64 	%rd294, %rd293, %rd248;
	ld.f32 	%f287, [%rd294];
	cvt.f64.f32 	%fd154, %f287;
	fma.rn.f64 	%fd155, %fd154, %fd154, %fd151;
	ld.u64 	%rd295, [%rd12+40];
	add.s64 	%rd296, %rd295, %rd248;
	ld.f32 	%f288, [%rd296];
	cvt.f64.f32 	%fd156, %f288;
	div.rn.f64 	%fd157, %fd156, %fd737;
	cvt.rn.f32.f64 	%f289, %fd157;
	st.f32 	[%rd296], %f289;
	ld.u64 	%rd297, [%rd12+40];
	add.s64 	%rd298, %rd297, %rd248;
	ld.f32 	%f290, [%rd298];
	cvt.f64.f32 	%fd158, %f290;
	fma.rn.f64 	%fd159, %fd158, %fd158, %fd155;
	ld.u64 	%rd299, [%rd12+48];
	add.s64 	%rd300, %rd299, %rd248;
	ld.f32 	%f291, [%rd300];
	cvt.f64.f32 	%fd160, %f291;
	div.rn.f64 	%fd161, %fd160, %fd737;
	cvt.rn.f32.f64 	%f292, %fd161;
	st.f32 	[%rd300], %f292;
	ld.u64 	%rd301, [%rd12+48];
	add.s64 	%rd302, %rd301, %rd248;
	ld.f32 	%f293, [%rd302];
	cvt.f64.f32 	%fd162, %f293;
	fma.rn.f64 	%fd163, %fd162, %fd162, %fd159;
	ld.u64 	%rd303, [%rd12+56];
	add.s64 	%rd304, %rd303, %rd248;
	ld.f32 	%f294, [%rd304];
	cvt.f64.f32 	%fd164, %f294;
	div.rn.f64 	%fd165, %fd164, %fd737;
	cvt.rn.f32.f64 	%f295, %fd165;
	st.f32 	[%rd304], %f295;
	ld.u64 	%rd305, [%rd12+56];
	add.s64 	%rd306, %rd305, %rd248;
	ld.f32 	%f296, [%rd306];
	cvt.f64.f32 	%fd166, %f296;
	fma.rn.f64 	%fd740, %fd166, %fd166, %fd163;
	add.s32 	%r448, %r127, 8;
$L__BB0_45:
	setp.eq.s32 	%p61, %r130, 0;
	@%p61 bra 	$L__BB0_48;
	mul.wide.u32 	%rd307, %r448, 8;
	add.s64 	%rd14, %rd128, %rd307;
	ld.u64 	%rd308, [%rd14];
	add.s64 	%rd310, %rd308, %rd248;
	ld.f32 	%f297, [%rd310];
	cvt.f64.f32 	%fd167, %f297;
	div.rn.f64 	%fd168, %fd167, %fd737;
	cvt.rn.f32.f64 	%f298, %fd168;
	st.f32 	[%rd310], %f298;
	ld.u64 	%rd311, [%rd14];
	add.s64 	%rd312, %rd311, %rd248;
	ld.f32 	%f299, [%rd312];
	cvt.f64.f32 	%fd169, %f299;
	fma.rn.f64 	%fd740, %fd169, %fd169, %fd740;
	setp.eq.s32 	%p62, %r130, 1;
	@%p62 bra 	$L__BB0_48;
	ld.u64 	%rd313, [%rd14+8];
	add.s64 	%rd315, %rd313, %rd248;
	ld.f32 	%f300, [%rd315];
	cvt.f64.f32 	%fd170, %f300;
	div.rn.f64 	%fd171, %fd170, %fd737;
	cvt.rn.f32.f64 	%f301, %fd171;
	st.f32 	[%rd315], %f301;
	ld.u64 	%rd316, [%rd14+8];
	add.s64 	%rd317, %rd316, %rd248;
	ld.f32 	%f302, [%rd317];
	cvt.f64.f32 	%fd172, %f302;
	fma.rn.f64 	%fd740, %fd172, %fd172, %fd740;
$L__BB0_48:
	ld.u64 	%rd318, [%rd12];
	add.s64 	%rd320, %rd318, %rd248;
	ld.f32 	%f303, [%rd320];
	cvt.f64.f32 	%fd173, %f303;
	setp.ltu.f32 	%p63, %f303, 0f00000000;
	sqrt.rn.f64 	%fd174, %fd740;
	abs.f64 	%fd175, %fd174;
	neg.f64 	%fd176, %fd175;
	selp.f64 	%fd177, %fd176, %fd175, %p63;
	neg.f64 	%fd742, %fd177;
	mul.f64 	%fd178, %fd173, %fd742;
	sub.f64 	%fd22, %fd178, %fd740;
	add.f64 	%fd179, %fd177, %fd173;
	cvt.rn.f32.f64 	%f304, %fd179;
	st.f32 	[%rd320], %f304;
	setp.gt.u32 	%p64, %r127, 1;
	@%p64 bra 	$L__BB0_55;
	mov.u32 	%r449, %r447;
$L__BB0_50:
	setp.eq.s32 	%p65, %r127, 1;
	ld.u64 	%rd321, [%rd12];
	mul.wide.u32 	%rd322, %r127, 4;
	add.s64 	%rd323, %rd321, %rd322;
	ld.f32 	%f305, [%rd323];
	cvt.f64.f32 	%fd23, %f305;
	mul.wide.u32 	%rd324, %r449, 4;
	add.s64 	%rd15, %rd321, %rd324;
	ld.f32 	%f11, [%rd15];
	cvt.f64.f32 	%fd180, %f11;
	fma.rn.f64 	%fd181, %fd23, %fd180, 0d0000000000000000;
	ld.u64 	%rd325, [%rd12+8];
	add.s64 	%rd326, %rd325, %rd322;
	ld.f32 	%f306, [%rd326];
	cvt.f64.f32 	%fd182, %f306;
	add.s64 	%rd327, %rd325, %rd324;
	ld.f32 	%f307, [%rd327];
	cvt.f64.f32 	%fd183, %f307;
	fma.rn.f64 	%fd184, %fd182, %fd183, %fd181;
	ld.u64 	%rd328, [%rd12+16];
	add.s64 	%rd329, %rd328, %rd322;
	ld.f32 	%f308, [%rd329];
	cvt.f64.f32 	%fd185, %f308;
	add.s64 	%rd330, %rd328, %rd324;
	ld.f32 	%f309, [%rd330];
	cvt.f64.f32 	%fd186, %f309;
	fma.rn.f64 	%fd187, %fd185, %fd186, %fd184;
	ld.u64 	%rd331, [%rd12+24];
	add.s64 	%rd332, %rd331, %rd322;
	ld.f32 	%f310, [%rd332];
	cvt.f64.f32 	%fd188, %f310;
	add.s64 	%rd333, %rd331, %rd324;
	ld.f32 	%f311, [%rd333];
	cvt.f64.f32 	%fd189, %f311;
	fma.rn.f64 	%fd190, %fd188, %fd189, %fd187;
	ld.u64 	%rd334, [%rd12+32];
	add.s64 	%rd335, %rd334, %rd322;
	ld.f32 	%f312, [%rd335];
	cvt.f64.f32 	%fd191, %f312;
	add.s64 	%rd336, %rd334, %rd324;
	ld.f32 	%f313, [%rd336];
	cvt.f64.f32 	%fd192, %f313;
	fma.rn.f64 	%fd193, %fd191, %fd192, %fd190;
	ld.u64 	%rd337, [%rd12+40];
	add.s64 	%rd338, %rd337, %rd322;
	ld.f32 	%f314, [%rd338];
	cvt.f64.f32 	%fd194, %f314;
	add.s64 	%rd339, %rd337, %rd324;
	ld.f32 	%f315, [%rd339];
	cvt.f64.f32 	%fd195, %f315;
	fma.rn.f64 	%fd196, %fd194, %fd195, %fd193;
	ld.u64 	%rd340, [%rd12+48];
	add.s64 	%rd341, %rd340, %rd322;
	ld.f32 	%f316, [%rd341];
	cvt.f64.f32 	%fd197, %f316;
	add.s64 	%rd342, %rd340, %rd324;
	ld.f32 	%f317, [%rd342];
	cvt.f64.f32 	%fd198, %f317;
	fma.rn.f64 	%fd199, %fd197, %fd198, %fd196;
	ld.u64 	%rd343, [%rd12+56];
	add.s64 	%rd344, %rd343, %rd322;
	ld.f32 	%f318, [%rd344];
	cvt.f64.f32 	%fd200, %f318;
	add.s64 	%rd345, %rd343, %rd324;
	ld.f32 	%f319, [%rd345];
	cvt.f64.f32 	%fd201, %f319;
	fma.rn.f64 	%fd202, %fd200, %fd201, %fd199;
	ld.u64 	%rd346, [%rd12+64];
	add.s64 	%rd347, %rd346, %rd322;
	ld.f32 	%f320, [%rd347];
	cvt.f64.f32 	%fd203, %f320;
	add.s64 	%rd348, %rd346, %rd324;
	ld.f32 	%f321, [%rd348];
	cvt.f64.f32 	%fd204, %f321;
	fma.rn.f64 	%fd741, %fd203, %fd204, %fd202;
	@%p65 bra 	$L__BB0_52;
	ld.u64 	%rd349, [%rd12+72];
	mul.wide.u32 	%rd350, %r127, 4;
	add.s64 	%rd351, %rd349, %rd350;
	ld.f32 	%f322, [%rd351];
	cvt.f64.f32 	%fd205, %f322;
	mul.wide.u32 	%rd352, %r449, 4;
	add.s64 	%rd353, %rd349, %rd352;
	ld.f32 	%f323, [%rd353];
	cvt.f64.f32 	%fd206, %f323;
	fma.rn.f64 	%fd741, %fd205, %fd206, %fd741;
$L__BB0_52:
	div.rn.f64 	%fd27, %fd741, %fd22;
	mul.f64 	%fd207, %fd27, %fd23;
	cvt.rn.f32.f64 	%f324, %fd207;
	add.f32 	%f325, %f11, %f324;
	st.f32 	[%rd15], %f325;
	ld.u64 	%rd354, [%rd12+8];
	mul.wide.u32 	%rd355, %r127, 4;
	add.s64 	%rd356, %rd354, %rd355;
	ld.f32 	%f326, [%rd356];
	cvt.f64.f32 	%fd208, %f326;
	mul.f64 	%fd209, %fd27, %fd208;
	cvt.rn.f32.f64 	%f327, %fd209;
	mul.wide.u32 	%rd357, %r449, 4;
	add.s64 	%rd358, %rd354, %rd357;
	ld.f32 	%f328, [%rd358];
	add.f32 	%f329, %f328, %f327;
	st.f32 	[%rd358], %f329;
	ld.u64 	%rd359, [%rd12+16];
	add.s64 	%rd360, %rd359, %rd355;
	ld.f32 	%f330, [%rd360];
	cvt.f64.f32 	%fd210, %f330;
	mul.f64 	%fd211, %fd27, %fd210;
	cvt.rn.f32.f64 	%f331, %fd211;
	add.s64 	%rd361, %rd359, %rd357;
	ld.f32 	%f332, [%rd361];
	add.f32 	%f333, %f332, %f331;
	st.f32 	[%rd361], %f333;
	ld.u64 	%rd362, [%rd12+24];
	add.s64 	%rd363, %rd362, %rd355;
	ld.f32 	%f334, [%rd363];
	cvt.f64.f32 	%fd212, %f334;
	mul.f64 	%fd213, %fd27, %fd212;
	cvt.rn.f32.f64 	%f335, %fd213;
	add.s64 	%rd364, %rd362, %rd357;
	ld.f32 	%f336, [%rd364];
	add.f32 	%f337, %f336, %f335;
	st.f32 	[%rd364], %f337;
	ld.u64 	%rd365, [%rd12+32];
	add.s64 	%rd366, %rd365, %rd355;
	ld.f32 	%f338, [%rd366];
	cvt.f64.f32 	%fd214, %f338;
	mul.f64 	%fd215, %fd27, %fd214;
	cvt.rn.f32.f64 	%f339, %fd215;
	add.s64 	%rd367, %rd365, %rd357;
	ld.f32 	%f340, [%rd367];
	add.f32 	%f341, %f340, %f339;
	st.f32 	[%rd367], %f341;
	ld.u64 	%rd368, [%rd12+40];
	add.s64 	%rd369, %rd368, %rd355;
	ld.f32 	%f342, [%rd369];
	cvt.f64.f32 	%fd216, %f342;
	mul.f64 	%fd217, %fd27, %fd216;
	cvt.rn.f32.f64 	%f343, %fd217;
	add.s64 	%rd370, %rd368, %rd357;
	ld.f32 	%f344, [%rd370];
	add.f32 	%f345, %f344, %f343;
	st.f32 	[%rd370], %f345;
	ld.u64 	%rd371, [%rd12+48];
	add.s64 	%rd372, %rd371, %rd355;
	ld.f32 	%f346, [%rd372];
	cvt.f64.f32 	%fd218, %f346;
	mul.f64 	%fd219, %fd27, %fd218;
	cvt.rn.f32.f64 	%f347, %fd219;
	add.s64 	%rd373, %rd371, %rd357;
	ld.f32 	%f348, [%rd373];
	add.f32 	%f349, %f348, %f347;
	st.f32 	[%rd373], %f349;
	ld.u64 	%rd374, [%rd12+56];
	add.s64 	%rd375, %rd374, %rd355;
	ld.f32 	%f350, [%rd375];
	cvt.f64.f32 	%fd220, %f350;
	mul.f64 	%fd221, %fd27, %fd220;
	cvt.rn.f32.f64 	%f351, %fd221;
	add.s64 	%rd376, %rd374, %rd357;
	ld.f32 	%f352, [%rd376];
	add.f32 	%f353, %f352, %f351;
	st.f32 	[%rd376], %f353;
	ld.u64 	%rd377, [%rd12+64];
	add.s64 	%rd378, %rd377, %rd355;
	ld.f32 	%f354, [%rd378];
	cvt.f64.f32 	%fd222, %f354;
	mul.f64 	%fd223, %fd27, %fd222;
	cvt.rn.f32.f64 	%f355, %fd223;
	add.s64 	%rd379, %rd377, %rd357;
	ld.f32 	%f356, [%rd379];
	add.f32 	%f357, %f356, %f355;
	st.f32 	[%rd379], %f357;
	@%p65 bra 	$L__BB0_54;
	ld.u64 	%rd380, [%rd12+72];
	add.s64 	%rd382, %rd380, %rd355;
	ld.f32 	%f358, [%rd382];
	cvt.f64.f32 	%fd224, %f358;
	mul.f64 	%fd225, %fd27, %fd224;
	cvt.rn.f32.f64 	%f359, %fd225;
	add.s64 	%rd384, %rd380, %rd357;
	ld.f32 	%f360, [%rd384];
	add.f32 	%f361, %f360, %f359;
	st.f32 	[%rd384], %f361;
$L__BB0_54:
	add.s32 	%r449, %r449, 1;
	setp.ne.s32 	%p67, %r449, 3;
	@%p67 bra 	$L__BB0_50;
$L__BB0_55:
	setp.eq.s32 	%p68, %r447, 10;
	ld.u64 	%rd385, [%rd12];
	mul.wide.u32 	%rd386, %r127, 4;
	add.s64 	%rd387, %rd385, %rd386;
	ld.f32 	%f362, [%rd387];
	cvt.f64.f32 	%fd226, %f362;
	mul.f64 	%fd227, %fd737, %fd226;
	cvt.rn.f32.f64 	%f363, %fd227;
	st.f32 	[%rd387], %f363;
	@%p68 bra 	$L__BB0_65;
	ld.u64 	%rd388, [%rd12+8];
	add.s64 	%rd390, %rd388, %rd386;
	ld.f32 	%f364, [%rd390];
	cvt.f64.f32 	%fd228, %f364;
	mul.f64 	%fd229, %fd737, %fd228;
	cvt.rn.f32.f64 	%f365, %fd229;
	st.f32 	[%rd390], %f365;
	setp.eq.s32 	%p69, %r127, 8;
	@%p69 bra 	$L__BB0_65;
	ld.u64 	%rd391, [%rd12+16];
	add.s64 	%rd393, %rd391, %rd386;
	ld.f32 	%f366, [%rd393];
	cvt.f64.f32 	%fd230, %f366;
	mul.f64 	%fd231, %fd737, %fd230;
	cvt.rn.f32.f64 	%f367, %fd231;
	st.f32 	[%rd393], %f367;
	setp.eq.s32 	%p70, %r127, 7;
	@%p70 bra 	$L__BB0_65;
	ld.u64 	%rd394, [%rd12+24];
	add.s64 	%rd396, %rd394, %rd386;
	ld.f32 	%f368, [%rd396];
	cvt.f64.f32 	%fd232, %f368;
	mul.f64 	%fd233, %fd737, %fd232;
	cvt.rn.f32.f64 	%f369, %fd233;
	st.f32 	[%rd396], %f369;
	setp.eq.s32 	%p71, %r127, 6;
	@%p71 bra 	$L__BB0_65;
	ld.u64 	%rd397, [%rd12+32];
	add.s64 	%rd399, %rd397, %rd386;
	ld.f32 	%f370, [%rd399];
	cvt.f64.f32 	%fd234, %f370;
	mul.f64 	%fd235, %fd737, %fd234;
	cvt.rn.f32.f64 	%f371, %fd235;
	st.f32 	[%rd399], %f371;
	setp.eq.s32 	%p72, %r127, 5;
	@%p72 bra 	$L__BB0_65;
	ld.u64 	%rd400, [%rd12+40];
	add.s64 	%rd402, %rd400, %rd386;
	ld.f32 	%f372, [%rd402];
	cvt.f64.f32 	%fd236, %f372;
	mul.f64 	%fd237, %fd737, %fd236;
	cvt.rn.f32.f64 	%f373, %fd237;
	st.f32 	[%rd402], %f373;
	setp.eq.s32 	%p73, %r127, 4;
	@%p73 bra 	$L__BB0_65;
	ld.u64 	%rd403, [%rd12+48];
	add.s64 	%rd405, %rd403, %rd386;
	ld.f32 	%f374, [%rd405];
	cvt.f64.f32 	%fd238, %f374;
	mul.f64 	%fd239, %fd737, %fd238;
	cvt.rn.f32.f64 	%f375, %fd239;
	st.f32 	[%rd405], %f375;
	setp.eq.s32 	%p74, %r127, 3;
	@%p74 bra 	$L__BB0_65;
	ld.u64 	%rd406, [%rd12+56];
	add.s64 	%rd408, %rd406, %rd386;
	ld.f32 	%f376, [%rd408];
	cvt.f64.f32 	%fd240, %f376;
	mul.f64 	%fd241, %fd737, %fd240;
	cvt.rn.f32.f64 	%f377, %fd241;
	st.f32 	[%rd408], %f377;
	setp.eq.s32 	%p75, %r127, 2;
	@%p75 bra 	$L__BB0_65;
	ld.u64 	%rd409, [%rd12+64];
	add.s64 	%rd411, %rd409, %rd386;
	ld.f32 	%f378, [%rd411];
	cvt.f64.f32 	%fd242, %f378;
	mul.f64 	%fd243, %fd737, %fd242;
	cvt.rn.f32.f64 	%f379, %fd243;
	st.f32 	[%rd411], %f379;
	setp.eq.s32 	%p76, %r127, 1;
	@%p76 bra 	$L__BB0_65;
	ld.u64 	%rd412, [%rd12+72];
	add.s64 	%rd414, %rd412, %rd386;
	ld.f32 	%f380, [%rd414];
	cvt.f64.f32 	%fd244, %f380;
	mul.f64 	%fd245, %fd737, %fd244;
	cvt.rn.f32.f64 	%f381, %fd245;
	st.f32 	[%rd414], %f381;
$L__BB0_65:
	mul.f64 	%fd247, %fd737, %fd742;
	cvt.rn.f32.f64 	%f12, %fd247;
	mul.wide.u32 	%rd415, %r127, 4;
	add.s64 	%rd416, %rd4, %rd415;
	st.local.f32 	[%rd416], %f12;
	setp.eq.s32 	%p77, %r127, 2;
	mov.f64 	%fd749, 0d0000000000000000;
	mov.f64 	%fd750, %fd749;
	@%p77 bra 	$L__BB0_86;
	ld.u64 	%rd1019, [%rd12];
	and.b32  	%r135, %r128, 15;
	setp.lt.u32 	%p78, %r127, 2;
	mov.f64 	%fd750, 0d0000000000000000;
	mov.u32 	%r452, %r447;
	@%p78 bra 	$L__BB0_69;
	and.b32  	%r136, %r128, -16;
	mov.b32 	%r451, 0;
	mov.f64 	%fd750, 0d0000000000000000;
	mov.u32 	%r452, %r447;
$L__BB0_68:
	.pragma "nounroll";
	mul.wide.u32 	%rd417, %r452, 4;
	add.s64 	%rd418, %rd1019, %rd417;
	ld.f32 	%f382, [%rd418];
	abs.f32 	%f383, %f382;
	cvt.f64.f32 	%fd251, %f383;
	add.f64 	%fd252, %fd750, %fd251;
	ld.f32 	%f384, [%rd418+4];
	abs.f32 	%f385, %f384;
	cvt.f64.f32 	%fd253, %f385;
	add.f64 	%fd254, %fd252, %fd253;
	ld.f32 	%f386, [%rd418+8];
	abs.f32 	%f387, %f386;
	cvt.f64.f32 	%fd255, %f387;
	add.f64 	%fd256, %fd254, %fd255;
	ld.f32 	%f388, [%rd418+12];
	abs.f32 	%f389, %f388;
	cvt.f64.f32 	%fd257, %f389;
	add.f64 	%fd258, %fd256, %fd257;
	ld.f32 	%f390, [%rd418+16];
	abs.f32 	%f391, %f390;
	cvt.f64.f32 	%fd259, %f391;
	add.f64 	%fd260, %fd258, %fd259;
	ld.f32 	%f392, [%rd418+20];
	abs.f32 	%f393, %f392;
	cvt.f64.f32 	%fd261, %f393;
	add.f64 	%fd262, %fd260, %fd261;
	ld.f32 	%f394, [%rd418+24];
	abs.f32 	%f395, %f394;
	cvt.f64.f32 	%fd263, %f395;
	add.f64 	%fd264, %fd262, %fd263;
	ld.f32 	%f396, [%rd418+28];
	abs.f32 	%f397, %f396;
	cvt.f64.f32 	%fd265, %f397;
	add.f64 	%fd266, %fd264, %fd265;
	ld.f32 	%f398, [%rd418+32];
	abs.f32 	%f399, %f398;
	cvt.f64.f32 	%fd267, %f399;
	add.f64 	%fd268, %fd266, %fd267;
	ld.f32 	%f400, [%rd418+36];
	abs.f32 	%f401, %f400;
	cvt.f64.f32 	%fd269, %f401;
	add.f64 	%fd270, %fd268, %fd269;
	ld.f32 	%f402, [%rd418+40];
	abs.f32 	%f403, %f402;
	cvt.f64.f32 	%fd271, %f403;
	add.f64 	%fd272, %fd270, %fd271;
	ld.f32 	%f404, [%rd418+44];
	abs.f32 	%f405, %f404;
	cvt.f64.f32 	%fd273, %f405;
	add.f64 	%fd274, %fd272, %fd273;
	ld.f32 	%f406, [%rd418+48];
	abs.f32 	%f407, %f406;
	cvt.f64.f32 	%fd275, %f407;
	add.f64 	%fd276, %fd274, %fd275;
	ld.f32 	%f408, [%rd418+52];
	abs.f32 	%f409, %f408;
	cvt.f64.f32 	%fd277, %f409;
	add.f64 	%fd278, %fd276, %fd277;
	ld.f32 	%f410, [%rd418+56];
	abs.f32 	%f411, %f410;
	cvt.f64.f32 	%fd279, %f411;
	add.f64 	%fd280, %fd278, %fd279;
	ld.f32 	%f412, [%rd418+60];
	abs.f32 	%f413, %f412;
	cvt.f64.f32 	%fd281, %f413;
	add.f64 	%fd750, %fd280, %fd281;
	add.s32 	%r452, %r452, 16;
	add.s32 	%r451, %r451, 16;
	setp.ne.s32 	%p79, %r451, %r136;
	@%p79 bra 	$L__BB0_68;
$L__BB0_69:
	setp.eq.s32 	%p80, %r135, 0;
	@%p80 bra 	$L__BB0_72;
	mul.wide.u32 	%rd419, %r452, 4;
	add.s64 	%rd17, %rd1019, %rd419;
	ld.f32 	%f414, [%rd17];
	abs.f32 	%f415, %f414;
	cvt.f64.f32 	%fd282, %f415;
	add.f64 	%fd750, %fd750, %fd282;
	setp.eq.s32 	%p81, %r135, 1;
	@%p81 bra 	$L__BB0_72;
	ld.f32 	%f416, [%rd17+4];
	abs.f32 	%f417, %f416;
	cvt.f64.f32 	%fd283, %f417;
	add.f64 	%fd750, %fd750, %fd283;
$L__BB0_72:
	setp.eq.f64 	%p82, %fd750, 0d0000000000000000;
	mov.f64 	%fd749, 0d0000000000000000;
	@%p82 bra 	$L__BB0_86;
	setp.gt.u32 	%p83, %r127, 1;
	mov.f64 	%fd747, 0d0000000000000000;
	@%p83 bra 	$L__BB0_76;
	add.s64 	%rd421, %rd1019, %rd415;
	ld.f32 	%f418, [%rd421+4];
	cvt.f64.f32 	%fd286, %f418;
	div.rn.f64 	%fd287, %fd286, %fd750;
	cvt.rn.f32.f64 	%f419, %fd287;
	st.f32 	[%rd421+4], %f419;
	ld.u64 	%rd1019, [%rd12];
	add.s64 	%rd19, %rd1019, %rd415;
	ld.f32 	%f420, [%rd19+4];
	cvt.f64.f32 	%fd288, %f420;
	mul.f64 	%fd747, %fd288, %fd288;
	setp.eq.s32 	%p84, %r127, 1;
	@%p84 bra 	$L__BB0_76;
	ld.f32 	%f421, [%rd19+8];
	cvt.f64.f32 	%fd289, %f421;
	div.rn.f64 	%fd290, %fd289, %fd750;
	cvt.rn.f32.f64 	%f422, %fd290;
	st.f32 	[%rd19+8], %f422;
	ld.u64 	%rd1019, [%rd12];
	add.s64 	%rd423, %rd1019, %rd415;
	ld.f32 	%f423, [%rd423+8];
	cvt.f64.f32 	%fd291, %f423;
	fma.rn.f64 	%fd747, %fd291, %fd291, %fd747;
$L__BB0_76:
	add.s64 	%rd425, %rd1019, %rd415;
	ld.f32 	%f424, [%rd425+4];
	cvt.f64.f32 	%fd292, %f424;
	setp.ltu.f32 	%p86, %f424, 0f00000000;
	sqrt.rn.f64 	%fd293, %fd747;
	abs.f64 	%fd294, %fd293;
	neg.f64 	%fd295, %fd294;
	selp.f64 	%fd296, %fd295, %fd294, %p86;
	neg.f64 	%fd749, %fd296;
	mul.f64 	%fd297, %fd292, %fd749;
	sub.f64 	%fd40, %fd297, %fd747;
	add.f64 	%fd298, %fd296, %fd292;
	cvt.rn.f32.f64 	%f425, %fd298;
	st.f32 	[%rd425+4], %f425;
	@%p83 bra 	$L__BB0_86;
	ld.u64 	%rd426, [%rd12];
	add.s64 	%rd428, %rd426, %rd415;
	ld.f32 	%f426, [%rd428+4];
	cvt.f64.f32 	%fd299, %f426;
	div.rn.f64 	%fd300, %fd299, %fd40;
	st.f64 	[%rd11+8], %fd300;
	setp.eq.s32 	%p87, %r127, 1;
	@%p87 bra 	$L__BB0_79;
	ld.u64 	%rd429, [%rd12];
	add.s64 	%rd431, %rd429, %rd415;
	ld.f32 	%f427, [%rd431+8];
	cvt.f64.f32 	%fd301, %f427;
	div.rn.f64 	%fd302, %fd301, %fd40;
	st.f64 	[%rd11+16], %fd302;
$L__BB0_79:
	mov.u32 	%r453, %r447;
$L__BB0_80:
	setp.eq.s32 	%p88, %r127, 1;
	mul.wide.u32 	%rd432, %r453, 8;
	add.s64 	%rd22, %rd128, %rd432;
	ld.u64 	%rd433, [%rd22];
	ld.u64 	%rd434, [%rd12];
	mul.wide.u32 	%rd435, %r127, 4;
	add.s64 	%rd23, %rd433, %rd435;
	ld.f32 	%f13, [%rd23+4];
	cvt.f64.f32 	%fd303, %f13;
	add.s64 	%rd24, %rd434, %rd435;
	ld.f32 	%f428, [%rd24+4];
	cvt.f64.f32 	%fd304, %f428;
	fma.rn.f64 	%fd748, %fd303, %fd304, 0d0000000000000000;
	@%p88 bra 	$L__BB0_82;
	ld.f32 	%f429, [%rd23+8];
	cvt.f64.f32 	%fd305, %f429;
	ld.f32 	%f430, [%rd24+8];
	cvt.f64.f32 	%fd306, %f430;
	fma.rn.f64 	%fd748, %fd305, %fd306, %fd748;
$L__BB0_82:
	ld.f64 	%fd307, [%rd11+8];
	mul.f64 	%fd308, %fd748, %fd307;
	cvt.rn.f32.f64 	%f431, %fd308;
	add.f32 	%f432, %f13, %f431;
	st.f32 	[%rd23+4], %f432;
	@%p88 bra 	$L__BB0_83;
	bra.uni 	$L__BB0_209;
$L__BB0_83:
	add.s32 	%r453, %r453, 1;
	setp.eq.s32 	%p90, %r453, 10;
	@%p90 bra 	$L__BB0_84;
	bra.uni 	$L__BB0_80;
$L__BB0_84:
	setp.eq.s32 	%p91, %r127, 1;
	ld.u64 	%rd439, [%rd12];
	mul.wide.u32 	%rd440, %r127, 4;
	add.s64 	%rd441, %rd439, %rd440;
	ld.f32 	%f436, [%rd441+4];
	cvt.f64.f32 	%fd311, %f436;
	mul.f64 	%fd312, %fd750, %fd311;
	cvt.rn.f32.f64 	%f437, %fd312;
	st.f32 	[%rd441+4], %f437;
	@%p91 bra 	$L__BB0_86;
	ld.u64 	%rd442, [%rd12];
	add.s64 	%rd444, %rd442, %rd440;
	ld.f32 	%f438, [%rd444+8];
	cvt.f64.f32 	%fd313, %f438;
	mul.f64 	%fd314, %fd750, %fd313;
	cvt.rn.f32.f64 	%f439, %fd314;
	st.f32 	[%rd444+8], %f439;
$L__BB0_86:
	abs.f32 	%f440, %f12;
	cvt.f64.f32 	%fd315, %f440;
	ld.f64 	%fd316, [%rd11];
	abs.f64 	%fd317, %fd316;
	add.f64 	%fd318, %fd317, %fd315;
	setp.gt.f64 	%p92, %fd736, %fd318;
	selp.f64 	%fd736, %fd736, %fd318, %p92;
	setp.ne.s32 	%p93, %r447, 3;
	@%p93 bra 	$L__BB0_32;
	mov.b32 	%r456, 3;
	mov.b32 	%r455, 2;
	mov.b32 	%r454, 0;
$L__BB0_88:
	mov.u32 	%r469, %r456;
	mov.u32 	%r456, %r455;
	add.s32 	%r147, %r454, -1;
	setp.gt.u32 	%p94, %r469, 2;
	@%p94 bra 	$L__BB0_116;
	setp.eq.f64 	%p95, %fd749, 0d0000000000000000;
	@%p95 bra 	$L__BB0_110;
	mul.wide.s32 	%rd445, %r456, 8;
	add.s64 	%rd25, %rd128, %rd445;
	and.b32  	%r148, %r454, 7;
	setp.lt.u32 	%p96, %r147, 7;
	mov.u32 	%r458, %r469;
	@%p96 bra 	$L__BB0_93;
	and.b32  	%r149, %r454, -8;
	mov.b32 	%r459, 0;
	mov.u32 	%r458, %r469;
$L__BB0_92:
	.pragma "nounroll";
	ld.u64 	%rd446, [%rd25];
	mul.wide.u32 	%rd447, %r458, 4;
	add.s64 	%rd448, %rd446, %rd447;
	ld.f32 	%f441, [%rd448];
	cvt.f64.f32 	%fd319, %f441;
	mul.wide.u32 	%rd449, %r469, 4;
	add.s64 	%rd450, %rd446, %rd449;
	ld.f32 	%f442, [%rd450];
	cvt.f64.f32 	%fd320, %f442;
	div.rn.f64 	%fd321, %fd319, %fd320;
	div.rn.f64 	%fd322, %fd321, %fd749;
	cvt.rn.f32.f64 	%f443, %fd322;
	mul.wide.u32 	%rd451, %r458, 8;
	add.s64 	%rd452, %rd149, %rd451;
	ld.u64 	%rd453, [%rd452];
	mul.wide.s32 	%rd454, %r456, 4;
	add.s64 	%rd455, %rd453, %rd454;
	st.f32 	[%rd455], %f443;
	ld.u64 	%rd456, [%rd25];
	add.s64 	%rd457, %rd456, %rd447;
	ld.f32 	%f444, [%rd457+4];
	cvt.f64.f32 	%fd323, %f444;
	add.s64 	%rd458, %rd456, %rd449;
	ld.f32 	%f445, [%rd458];
	cvt.f64.f32 	%fd324, %f445;
	div.rn.f64 	%fd325, %fd323, %fd324;
	div.rn.f64 	%fd326, %fd325, %fd749;
	cvt.rn.f32.f64 	%f446, %fd326;
	ld.u64 	%rd459, [%rd452+8];
	add.s64 	%rd460, %rd459, %rd454;
	st.f32 	[%rd460], %f446;
	ld.u64 	%rd461, [%rd25];
	add.s64 	%rd462, %rd461, %rd447;
	ld.f32 	%f447, [%rd462+8];
	cvt.f64.f32 	%fd327, %f447;
	add.s64 	%rd463, %rd461, %rd449;
	ld.f32 	%f448, [%rd463];
	cvt.f64.f32 	%fd328, %f448;
	div.rn.f64 	%fd329, %fd327, %fd328;
	div.rn.f64 	%fd330, %fd329, %fd749;
	cvt.rn.f32.f64 	%f449, %fd330;
	ld.u64 	%rd464, [%rd452+16];
	add.s64 	%rd465, %rd464, %rd454;
	st.f32 	[%rd465], %f449;
	ld.u64 	%rd466, [%rd25];
	add.s64 	%rd467, %rd466, %rd447;
	ld.f32 	%f450, [%rd467+12];
	cvt.f64.f32 	%fd331, %f450;
	add.s64 	%rd468, %rd466, %rd449;
	ld.f32 	%f451, [%rd468];
	cvt.f64.f32 	%fd332, %f451;
	div.rn.f64 	%fd333, %fd331, %fd332;
	div.rn.f64 	%fd334, %fd333, %fd749;
	cvt.rn.f32.f64 	%f452, %fd334;
	ld.u64 	%rd469, [%rd452+24];
	add.s64 	%rd470, %rd469, %rd454;
	st.f32 	[%rd470], %f452;
	ld.u64 	%rd471, [%rd25];
	add.s64 	%rd472, %rd471, %rd447;
	ld.f32 	%f453, [%rd472+16];
	cvt.f64.f32 	%fd335, %f453;
	add.s64 	%rd473, %rd471, %rd449;
	ld.f32 	%f454, [%rd473];
	cvt.f64.f32 	%fd336, %f454;
	div.rn.f64 	%fd337, %fd335, %fd336;
	div.rn.f64 	%fd338, %fd337, %fd749;
	cvt.rn.f32.f64 	%f455, %fd338;
	ld.u64 	%rd474, [%rd452+32];
	add.s64 	%rd475, %rd474, %rd454;
	st.f32 	[%rd475], %f455;
	ld.u64 	%rd476, [%rd25];
	add.s64 	%rd477, %rd476, %rd447;
	ld.f32 	%f456, [%rd477+20];
	cvt.f64.f32 	%fd339, %f456;
	add.s64 	%rd478, %rd476, %rd449;
	ld.f32 	%f457, [%rd478];
	cvt.f64.f32 	%fd340, %f457;
	div.rn.f64 	%fd341, %fd339, %fd340;
	div.rn.f64 	%fd342, %fd341, %fd749;
	cvt.rn.f32.f64 	%f458, %fd342;
	ld.u64 	%rd479, [%rd452+40];
	add.s64 	%rd480, %rd479, %rd454;
	st.f32 	[%rd480], %f458;
	ld.u64 	%rd481, [%rd25];
	add.s64 	%rd482, %rd481, %rd447;
	ld.f32 	%f459, [%rd482+24];
	cvt.f64.f32 	%fd343, %f459;
	add.s64 	%rd483, %rd481, %rd449;
	ld.f32 	%f460, [%rd483];
	cvt.f64.f32 	%fd344, %f460;
	div.rn.f64 	%fd345, %fd343, %fd344;
	div.rn.f64 	%fd346, %fd345, %fd749;
	cvt.rn.f32.f64 	%f461, %fd346;
	ld.u64 	%rd484, [%rd452+48];
	add.s64 	%rd485, %rd484, %rd454;
	st.f32 	[%rd485], %f461;
	ld.u64 	%rd486, [%rd25];
	add.s64 	%rd487, %rd486, %rd447;
	ld.f32 	%f462, [%rd487+28];
	cvt.f64.f32 	%fd347, %f462;
	add.s64 	%rd488, %rd486, %rd449;
	ld.f32 	%f463, [%rd488];
	cvt.f64.f32 	%fd348, %f463;
	div.rn.f64 	%fd349, %fd347, %fd348;
	div.rn.f64 	%fd350, %fd349, %fd749;
	cvt.rn.f32.f64 	%f464, %fd350;
	ld.u64 	%rd489, [%rd452+56];
	add.s64 	%rd490, %rd489, %rd454;
	st.f32 	[%rd490], %f464;
	add.s32 	%r458, %r458, 8;
	add.s32 	%r459, %r459, 8;
	setp.eq.s32 	%p97, %r459, %r149;
	@%p97 bra 	$L__BB0_93;
	bra.uni 	$L__BB0_92;
$L__BB0_93:
	setp.eq.s32 	%p98, %r148, 0;
	@%p98 bra 	$L__BB0_96;
	ld.u64 	%rd491, [%rd25];
	mul.wide.s32 	%rd492, %r458, 4;
	add.s64 	%rd493, %rd491, %rd492;
	ld.f32 	%f465, [%rd493];
	cvt.f64.f32 	%fd351, %f465;
	mul.wide.u32 	%rd494, %r469, 4;
	add.s64 	%rd495, %rd491, %rd494;
	ld.f32 	%f466, [%rd495];
	cvt.f64.f32 	%fd352, %f466;
	div.rn.f64 	%fd353, %fd351, %fd352;
	div.rn.f64 	%fd354, %fd353, %fd749;
	cvt.rn.f32.f64 	%f467, %fd354;
	mul.wide.s32 	%rd496, %r458, 8;
	add.s64 	%rd26, %rd149, %rd496;
	ld.u64 	%rd497, [%rd26];
	mul.wide.s32 	%rd498, %r456, 4;
	add.s64 	%rd499, %rd497, %rd498;
	st.f32 	[%rd499], %f467;
	setp.eq.s32 	%p99, %r148, 1;
	@%p99 bra 	$L__BB0_96;
	ld.u64 	%rd500, [%rd25];
	add.s64 	%rd502, %rd500, %rd492;
	ld.f32 	%f468, [%rd502+4];
	cvt.f64.f32 	%fd355, %f468;
	add.s64 	%rd504, %rd500, %rd494;
	ld.f32 	%f469, [%rd504];
	cvt.f64.f32 	%fd356, %f469;
	div.rn.f64 	%fd357, %fd355, %fd356;
	div.rn.f64 	%fd358, %fd357, %fd749;
	cvt.rn.f32.f64 	%f470, %fd358;
	ld.u64 	%rd505, [%rd26+8];
	add.s64 	%rd507, %rd505, %rd498;
	st.f32 	[%rd507], %f470;
$L__BB0_96:
	and.b32  	%r151, %r454, -8;
	mov.u32 	%r460, %r469;
$L__BB0_97:
	setp.lt.u32 	%p100, %r147, 7;
	ld.u64 	%rd27, [%rd25];
	mov.f64 	%fd753, 0d0000000000000000;
	mov.u32 	%r463, %r469;
	@%p100 bra 	$L__BB0_100;
	mov.b32 	%r462, 0;
	mov.f64 	%fd753, 0d0000000000000000;
	mov.u32 	%r463, %r469;
$L__BB0_99:
	.pragma "nounroll";
	mul.wide.u32 	%rd508, %r463, 4;
	add.s64 	%rd509, %rd27, %rd508;
	ld.f32 	%f471, [%rd509];
	cvt.f64.f32 	%fd362, %f471;
	mul.wide.u32 	%rd510, %r463, 8;
	add.s64 	%rd511, %rd149, %rd510;
	ld.u64 	%rd512, [%rd511];
	mul.wide.u32 	%rd513, %r460, 4;
	add.s64 	%rd514, %rd512, %rd513;
	ld.f32 	%f472, [%rd514];
	cvt.f64.f32 	%fd363, %f472;
	fma.rn.f64 	%fd364, %fd362, %fd363, %fd753;
	ld.f32 	%f473, [%rd509+4];
	cvt.f64.f32 	%fd365, %f473;
	ld.u64 	%rd515, [%rd511+8];
	add.s64 	%rd516, %rd515, %rd513;
	ld.f32 	%f474, [%rd516];
	cvt.f64.f32 	%fd366, %f474;
	fma.rn.f64 	%fd367, %fd365, %fd366, %fd364;
	ld.f32 	%f475, [%rd509+8];
	cvt.f64.f32 	%fd368, %f475;
	ld.u64 	%rd517, [%rd511+16];
	add.s64 	%rd518, %rd517, %rd513;
	ld.f32 	%f476, [%rd518];
	cvt.f64.f32 	%fd369, %f476;
	fma.rn.f64 	%fd370, %fd368, %fd369, %fd367;
	ld.f32 	%f477, [%rd509+12];
	cvt.f64.f32 	%fd371, %f477;
	ld.u64 	%rd519, [%rd511+24];
	add.s64 	%rd520, %rd519, %rd513;
	ld.f32 	%f478, [%rd520];
	cvt.f64.f32 	%fd372, %f478;
	fma.rn.f64 	%fd373, %fd371, %fd372, %fd370;
	ld.f32 	%f479, [%rd509+16];
	cvt.f64.f32 	%fd374, %f479;
	ld.u64 	%rd521, [%rd511+32];
	add.s64 	%rd522, %rd521, %rd513;
	ld.f32 	%f480, [%rd522];
	cvt.f64.f32 	%fd375, %f480;
	fma.rn.f64 	%fd376, %fd374, %fd375, %fd373;
	ld.f32 	%f481, [%rd509+20];
	cvt.f64.f32 	%fd377, %f481;
	ld.u64 	%rd523, [%rd511+40];
	add.s64 	%rd524, %rd523, %rd513;
	ld.f32 	%f482, [%rd524];
	cvt.f64.f32 	%fd378, %f482;
	fma.rn.f64 	%fd379, %fd377, %fd378, %fd376;
	ld.f32 	%f483, [%rd509+24];
	cvt.f64.f32 	%fd380, %f483;
	ld.u64 	%rd525, [%rd511+48];
	add.s64 	%rd526, %rd525, %rd513;
	ld.f32 	%f484, [%rd526];
	cvt.f64.f32 	%fd381, %f484;
	fma.rn.f64 	%fd382, %fd380, %fd381, %fd379;
	ld.f32 	%f485, [%rd509+28];
	cvt.f64.f32 	%fd383, %f485;
	ld.u64 	%rd527, [%rd511+56];
	add.s64 	%rd528, %rd527, %rd513;
	ld.f32 	%f486, [%rd528];
	cvt.f64.f32 	%fd384, %f486;
	fma.rn.f64 	%fd753, %fd383, %fd384, %fd382;
	add.s32 	%r463, %r463, 8;
	add.s32 	%r462, %r462, 8;
	setp.ne.s32 	%p101, %r462, %r151;
	@%p101 bra 	$L__BB0_99;
$L__BB0_100:
	setp.eq.s32 	%p102, %r148, 0;
	@%p102 bra 	$L__BB0_103;
	setp.eq.s32 	%p103, %r148, 1;
	mul.wide.s32 	%rd529, %r463, 4;
	add.s64 	%rd28, %rd27, %rd529;
	ld.f32 	%f487, [%rd28];
	cvt.f64.f32 	%fd385, %f487;
	mul.wide.s32 	%rd530, %r463, 8;
	add.s64 	%rd29, %rd149, %rd530;
	ld.u64 	%rd531, [%rd29];
	mul.wide.u32 	%rd532, %r460, 4;
	add.s64 	%rd533, %rd531, %rd532;
	ld.f32 	%f488, [%rd533];
	cvt.f64.f32 	%fd386, %f488;
	fma.rn.f64 	%fd753, %fd385, %fd386, %fd753;
	@%p103 bra 	$L__BB0_103;
	ld.f32 	%f489, [%rd28+4];
	cvt.f64.f32 	%fd387, %f489;
	ld.u64 	%rd534, [%rd29+8];
	add.s64 	%rd536, %rd534, %rd532;
	ld.f32 	%f490, [%rd536];
	cvt.f64.f32 	%fd388, %f490;
	fma.rn.f64 	%fd753, %fd387, %fd388, %fd753;
$L__BB0_103:
	setp.lt.u32 	%p104, %r147, 7;
	mov.u32 	%r466, %r469;
	@%p104 bra 	$L__BB0_106;
	mov.b32 	%r465, 0;
	mov.u32 	%r466, %r469;
$L__BB0_105:
	.pragma "nounroll";
	mul.wide.u32 	%rd537, %r466, 8;
	add.s64 	%rd538, %rd149, %rd537;
	ld.u64 	%rd539, [%rd538];
	mul.wide.s32 	%rd540, %r456, 4;
	add.s64 	%rd541, %rd539, %rd540;
	ld.f32 	%f491, [%rd541];
	cvt.f64.f32 	%fd389, %f491;
	mul.f64 	%fd390, %fd753, %fd389;
	cvt.rn.f32.f64 	%f492, %fd390;
	mul.wide.u32 	%rd542, %r460, 4;
	add.s64 	%rd543, %rd539, %rd542;
	ld.f32 	%f493, [%rd543];
	add.f32 	%f494, %f493, %f492;
	st.f32 	[%rd543], %f494;
	ld.u64 	%rd544, [%rd538+8];
	add.s64 	%rd545, %rd544, %rd540;
	ld.f32 	%f495, [%rd545];
	cvt.f64.f32 	%fd391, %f495;
	mul.f64 	%fd392, %fd753, %fd391;
	cvt.rn.f32.f64 	%f496, %fd392;
	add.s64 	%rd546, %rd544, %rd542;
	ld.f32 	%f497, [%rd546];
	add.f32 	%f498, %f497, %f496;
	st.f32 	[%rd546], %f498;
	ld.u64 	%rd547, [%rd538+16];
	add.s64 	%rd548, %rd547, %rd540;
	ld.f32 	%f499, [%rd548];
	cvt.f64.f32 	%fd393, %f499;
	mul.f64 	%fd394, %fd753, %fd393;
	cvt.rn.f32.f64 	%f500, %fd394;
	add.s64 	%rd549, %rd547, %rd542;
	ld.f32 	%f501, [%rd549];
	add.f32 	%f502, %f501, %f500;
	st.f32 	[%rd549], %f502;
	ld.u64 	%rd550, [%rd538+24];
	add.s64 	%rd551, %rd550, %rd540;
	ld.f32 	%f503, [%rd551];
	cvt.f64.f32 	%fd395, %f503;
	mul.f64 	%fd396, %fd753, %fd395;
	cvt.rn.f32.f64 	%f504, %fd396;
	add.s64 	%rd552, %rd550, %rd542;
	ld.f32 	%f505, [%rd552];
	add.f32 	%f506, %f505, %f504;
	st.f32 	[%rd552], %f506;
	ld.u64 	%rd553, [%rd538+32];
	add.s64 	%rd554, %rd553, %rd540;
	ld.f32 	%f507, [%rd554];
	cvt.f64.f32 	%fd397, %f507;
	mul.f64 	%fd398, %fd753, %fd397;
	cvt.rn.f32.f64 	%f508, %fd398;
	add.s64 	%rd555, %rd553, %rd542;
	ld.f32 	%f509, [%rd555];
	add.f32 	%f510, %f509, %f508;
	st.f32 	[%rd555], %f510;
	ld.u64 	%rd556, [%rd538+40];
	add.s64 	%rd557, %rd556, %rd540;
	ld.f32 	%f511, [%rd557];
	cvt.f64.f32 	%fd399, %f511;
	mul.f64 	%fd400, %fd753, %fd399;
	cvt.rn.f32.f64 	%f512, %fd400;
	add.s64 	%rd558, %rd556, %rd542;
	ld.f32 	%f513, [%rd558];
	add.f32 	%f514, %f513, %f512;
	st.f32 	[%rd558], %f514;
	ld.u64 	%rd559, [%rd538+48];
	add.s64 	%rd560, %rd559, %rd540;
	ld.f32 	%f515, [%rd560];
	cvt.f64.f32 	%fd401, %f515;
	mul.f64 	%fd402, %fd753, %fd401;
	cvt.rn.f32.f64 	%f516, %fd402;
	add.s64 	%rd561, %rd559, %rd542;
	ld.f32 	%f517, [%rd561];
	add.f32 	%f518, %f517, %f516;
	st.f32 	[%rd561], %f518;
	ld.u64 	%rd562, [%rd538+56];
	add.s64 	%rd563, %rd562, %rd540;
	ld.f32 	%f519, [%rd563];
	cvt.f64.f32 	%fd403, %f519;
	mul.f64 	%fd404, %fd753, %fd403;
	cvt.rn.f32.f64 	%f520, %fd404;
	add.s64 	%rd564, %rd562, %rd542;
	ld.f32 	%f521, [%rd564];
	add.f32 	%f522, %f521, %f520;
	st.f32 	[%rd564], %f522;
	add.s32 	%r466, %r466, 8;
	add.s32 	%r465, %r465, 8;
	setp.ne.s32 	%p105, %r465, %r151;
	@%p105 bra 	$L__BB0_105;
$L__BB0_106:
	setp.eq.s32 	%p106, %r148, 0;
	@%p106 bra 	$L__BB0_109;
	setp.eq.s32 	%p107, %r148, 1;
	mul.wide.s32 	%rd565, %r466, 8;
	add.s64 	%rd30, %rd149, %rd565;
	ld.u64 	%rd566, [%rd30];
	mul.wide.s32 	%rd567, %r456, 4;
	add.s64 	%rd568, %rd566, %rd567;
	ld.f32 	%f523, [%rd568];
	cvt.f64.f32 	%fd405, %f523;
	mul.f64 	%fd406, %fd753, %fd405;
	cvt.rn.f32.f64 	%f524, %fd406;
	mul.wide.u32 	%rd569, %r460, 4;
	add.s64 	%rd570, %rd566, %rd569;
	ld.f32 	%f525, [%rd570];
	add.f32 	%f526, %f525, %f524;
	st.f32 	[%rd570], %f526;
	@%p107 bra 	$L__BB0_109;
	ld.u64 	%rd571, [%rd30+8];
	add.s64 	%rd573, %rd571, %rd567;
	ld.f32 	%f527, [%rd573];
	cvt.f64.f32 	%fd407, %f527;
	mul.f64 	%fd408, %fd753, %fd407;
	cvt.rn.f32.f64 	%f528, %fd408;
	add.s64 	%rd575, %rd571, %rd569;
	ld.f32 	%f529, [%rd575];
	add.f32 	%f530, %f529, %f528;
	st.f32 	[%rd575], %f530;
$L__BB0_109:
	add.s32 	%r460, %r460, 1;
	setp.ne.s32 	%p108, %r460, 3;
	@%p108 bra 	$L__BB0_97;
$L__BB0_110:
	mul.wide.s32 	%rd576, %r456, 8;
	add.s64 	%rd31, %rd149, %rd576;
	and.b32  	%r168, %r454, 15;
	setp.lt.u32 	%p109, %r147, 15;
	@%p109 bra 	$L__BB0_113;
	and.b32  	%r169, %r454, -16;
	mov.b32 	%r468, 0;
$L__BB0_112:
	.pragma "nounroll";
	mul.wide.u32 	%rd577, %r469, 8;
	add.s64 	%rd578, %rd149, %rd577;
	ld.u64 	%rd579, [%rd578];
	mul.wide.s32 	%rd580, %r456, 4;
	add.s64 	%rd581, %rd579, %rd580;
	mov.b32 	%r326, 0;
	st.u32 	[%rd581], %r326;
	ld.u64 	%rd582, [%rd31];
	mul.wide.u32 	%rd583, %r469, 4;
	add.s64 	%rd584, %rd582, %rd583;
	st.u32 	[%rd584], %r326;
	ld.u64 	%rd585, [%rd578+8];
	add.s64 	%rd586, %rd585, %rd580;
	st.u32 	[%rd586], %r326;
	ld.u64 	%rd587, [%rd31];
	add.s64 	%rd588, %rd587, %rd583;
	st.u32 	[%rd588+4], %r326;
	ld.u64 	%rd589, [%rd578+16];
	add.s64 	%rd590, %rd589, %rd580;
	st.u32 	[%rd590], %r326;
	ld.u64 	%rd591, [%rd31];
	add.s64 	%rd592, %rd591, %rd583;
	st.u32 	[%rd592+8], %r326;
	ld.u64 	%rd593, [%rd578+24];
	add.s64 	%rd594, %rd593, %rd580;
	st.u32 	[%rd594], %r326;
	ld.u64 	%rd595, [%rd31];
	add.s64 	%rd596, %rd595, %rd583;
	st.u32 	[%rd596+12], %r326;
	ld.u64 	%rd597, [%rd578+32];
	add.s64 	%rd598, %rd597, %rd580;
	st.u32 	[%rd598], %r326;
	ld.u64 	%rd599, [%rd31];
	add.s64 	%rd600, %rd599, %rd583;
	st.u32 	[%rd600+16], %r326;
	ld.u64 	%rd601, [%rd578+40];
	add.s64 	%rd602, %rd601, %rd580;
	st.u32 	[%rd602], %r326;
	ld.u64 	%rd603, [%rd31];
	add.s64 	%rd604, %rd603, %rd583;
	st.u32 	[%rd604+20], %r326;
	ld.u64 	%rd605, [%rd578+48];
	add.s64 	%rd606, %rd605, %rd580;
	st.u32 	[%rd606], %r326;
	ld.u64 	%rd607, [%rd31];
	add.s64 	%rd608, %rd607, %rd583;
	st.u32 	[%rd608+24], %r326;
	ld.u64 	%rd609, [%rd578+56];
	add.s64 	%rd610, %rd609, %rd580;
	st.u32 	[%rd610], %r326;
	ld.u64 	%rd611, [%rd31];
	add.s64 	%rd612, %rd611, %rd583;
	st.u32 	[%rd612+28], %r326;
	ld.u64 	%rd613, [%rd578+64];
	add.s64 	%rd614, %rd613, %rd580;
	st.u32 	[%rd614], %r326;
	ld.u64 	%rd615, [%rd31];
	add.s64 	%rd616, %rd615, %rd583;
	st.u32 	[%rd616+32], %r326;
	ld.u64 	%rd617, [%rd578+72];
	add.s64 	%rd618, %rd617, %rd580;
	st.u32 	[%rd618], %r326;
	ld.u64 	%rd619, [%rd31];
	add.s64 	%rd620, %rd619, %rd583;
	st.u32 	[%rd620+36], %r326;
	ld.u64 	%rd621, [%rd578+80];
	add.s64 	%rd622, %rd621, %rd580;
	st.u32 	[%rd622], %r326;
	ld.u64 	%rd623, [%rd31];
	add.s64 	%rd624, %rd623, %rd583;
	st.u32 	[%rd624+40], %r326;
	ld.u64 	%rd625, [%rd578+88];
	add.s64 	%rd626, %rd625, %rd580;
	st.u32 	[%rd626], %r326;
	ld.u64 	%rd627, [%rd31];
	add.s64 	%rd628, %rd627, %rd583;
	st.u32 	[%rd628+44], %r326;
	ld.u64 	%rd629, [%rd578+96];
	add.s64 	%rd630, %rd629, %rd580;
	st.u32 	[%rd630], %r326;
	ld.u64 	%rd631, [%rd31];
	add.s64 	%rd632, %rd631, %rd583;
	st.u32 	[%rd632+48], %r326;
	ld.u64 	%rd633, [%rd578+104];
	add.s64 	%rd634, %rd633, %rd580;
	st.u32 	[%rd634], %r326;
	ld.u64 	%rd635, [%rd31];
	add.s64 	%rd636, %rd635, %rd583;
	st.u32 	[%rd636+52], %r326;
	ld.u64 	%rd637, [%rd578+112];
	add.s64 	%rd638, %rd637, %rd580;
	st.u32 	[%rd638], %r326;
	ld.u64 	%rd639, [%rd31];
	add.s64 	%rd640, %rd639, %rd583;
	st.u32 	[%rd640+56], %r326;
	ld.u64 	%rd641, [%rd578+120];
	add.s64 	%rd642, %rd641, %rd580;
	st.u32 	[%rd642], %r326;
	ld.u64 	%rd643, [%rd31];
	add.s64 	%rd644, %rd643, %rd583;
	st.u32 	[%rd644+60], %r326;
	add.s32 	%r469, %r469, 16;
	add.s32 	%r468, %r468, 16;
	setp.ne.s32 	%p110, %r468, %r169;
	@%p110 bra 	$L__BB0_112;
$L__BB0_113:
	setp.eq.s32 	%p111, %r168, 0;
	@%p111 bra 	$L__BB0_116;
	mul.wide.s32 	%rd645, %r469, 8;
	add.s64 	%rd32, %rd149, %rd645;
	ld.u64 	%rd646, [%rd32];
	mul.wide.s32 	%rd647, %r456, 4;
	add.s64 	%rd648, %rd646, %rd647;
	mov.b32 	%r327, 0;
	st.u32 	[%rd648], %r327;
	ld.u64 	%rd649, [%rd31];
	mul.wide.s32 	%rd650, %r469, 4;
	add.s64 	%rd651, %rd649, %rd650;
	st.u32 	[%rd651], %r327;
	setp.eq.s32 	%p112, %r168, 1;
	@%p112 bra 	$L__BB0_116;
	ld.u64 	%rd652, [%rd32+8];
	add.s64 	%rd654, %rd652, %rd647;
	mov.b32 	%r328, 0;
	st.u32 	[%rd654], %r328;
	ld.u64 	%rd655, [%rd31];
	add.s64 	%rd657, %rd655, %rd650;
	st.u32 	[%rd657+4], %r328;
$L__BB0_116:
	mul.wide.s32 	%rd658, %r456, 8;
	add.s64 	%rd659, %rd149, %rd658;
	ld.u64 	%rd660, [%rd659];
	mul.wide.s32 	%rd661, %r456, 4;
	add.s64 	%rd662, %rd660, %rd661;
	mov.b32 	%r329, 1065353216;
	st.u32 	[%rd662], %r329;
	add.s64 	%rd663, %rd245, %rd658;
	ld.f64 	%fd749, [%rd663];
	add.s32 	%r455, %r456, -1;
	setp.ne.s32 	%p113, %r456, 0;
	add.s32 	%r454, %r454, 1;
	@%p113 bra 	$L__BB0_88;
	mov.b32 	%r472, 3;
	mov.b32 	%r471, 2;
	mov.b32 	%r470, 0;
	mov.b16 	%rs11, 0;
	mov.u16 	%rs12, %rs11;
$L__BB0_118:
	mov.u32 	%r179, %r472;
	mov.u32 	%r472, %r471;
	add.s16 	%rs3, %rs11, 3;
	mul.wide.u32 	%rd664, %r472, 4;
	add.s64 	%rd665, %rd4, %rd664;
	ld.local.f32 	%f14, [%rd665];
	setp.gt.u32 	%p114, %r179, 2;
	mul.wide.u32 	%rd666, %r472, 8;
	add.s64 	%rd33, %rd128, %rd666;
	@%p114 bra 	$L__BB0_125;
	add.s32 	%r333, %r470, -1;
	and.b32  	%r180, %r470, 15;
	setp.lt.u32 	%p115, %r333, 15;
	mov.u32 	%r475, %r179;
	@%p115 bra 	$L__BB0_122;
	and.b32  	%r181, %r470, -16;
	mov.b32 	%r474, 0;
	mov.u32 	%r475, %r179;
$L__BB0_121:
	.pragma "nounroll";
	ld.u64 	%rd667, [%rd33];
	mul.wide.u32 	%rd668, %r475, 4;
	add.s64 	%rd669, %rd667, %rd668;
	mov.b32 	%r335, 0;
	st.u32 	[%rd669], %r335;
	ld.u64 	%rd670, [%rd33];
	add.s64 	%rd671, %rd670, %rd668;
	st.u32 	[%rd671+4], %r335;
	ld.u64 	%rd672, [%rd33];
	add.s64 	%rd673, %rd672, %rd668;
	st.u32 	[%rd673+8], %r335;
	ld.u64 	%rd674, [%rd33];
	add.s64 	%rd675, %rd674, %rd668;
	st.u32 	[%rd675+12], %r335;
	ld.u64 	%rd676, [%rd33];
	add.s64 	%rd677, %rd676, %rd668;
	st.u32 	[%rd677+16], %r335;
	ld.u64 	%rd678, [%rd33];
	add.s64 	%rd679, %rd678, %rd668;
	st.u32 	[%rd679+20], %r335;
	ld.u64 	%rd680, [%rd33];
	add.s64 	%rd681, %rd680, %rd668;
	st.u32 	[%rd681+24], %r335;
	ld.u64 	%rd682, [%rd33];
	add.s64 	%rd683, %rd682, %rd668;
	st.u32 	[%rd683+28], %r335;
	ld.u64 	%rd684, [%rd33];
	add.s64 	%rd685, %rd684, %rd668;
	st.u32 	[%rd685+32], %r335;
	ld.u64 	%rd686, [%rd33];
	add.s64 	%rd687, %rd686, %rd668;
	st.u32 	[%rd687+36], %r335;
	ld.u64 	%rd688, [%rd33];
	add.s64 	%rd689, %rd688, %rd668;
	st.u32 	[%rd689+40], %r335;
	ld.u64 	%rd690, [%rd33];
	add.s64 	%rd691, %rd690, %rd668;
	st.u32 	[%rd691+44], %r335;
	ld.u64 	%rd692, [%rd33];
	add.s64 	%rd693, %rd692, %rd668;
	st.u32 	[%rd693+48], %r335;
	ld.u64 	%rd694, [%rd33];
	add.s64 	%rd695, %rd694, %rd668;
	st.u32 	[%rd695+52], %r335;
	ld.u64 	%rd696, [%rd33];
	add.s64 	%rd697, %rd696, %rd668;
	st.u32 	[%rd697+56], %r335;
	ld.u64 	%rd698, [%rd33];
	add.s64 	%rd699, %rd698, %rd668;
	st.u32 	[%rd699+60], %r335;
	add.s32 	%r475, %r475, 16;
	add.s32 	%r474, %r474, 16;
	setp.ne.s32 	%p116, %r474, %r181;
	@%p116 bra 	$L__BB0_121;
$L__BB0_122:
	setp.eq.s32 	%p117, %r180, 0;
	@%p117 bra 	$L__BB0_125;
	ld.u64 	%rd700, [%rd33];
	mul.wide.u32 	%rd701, %r475, 4;
	add.s64 	%rd702, %rd700, %rd701;
	mov.b32 	%r336, 0;
	st.u32 	[%rd702], %r336;
	setp.eq.s32 	%p118, %r180, 1;
	@%p118 bra 	$L__BB0_125;
	ld.u64 	%rd703, [%rd33];
	add.s64 	%rd705, %rd703, %rd701;
	mov.b32 	%r337, 0;
	st.u32 	[%rd705+4], %r337;
$L__BB0_125:
	setp.eq.f32 	%p119, %f14, 0f00000000;
	@%p119 bra 	$L__BB0_155;
	setp.gt.u32 	%p129, %r179, 2;
	cvt.f64.f32 	%fd409, %f14;
	rcp.rn.f64 	%fd56, %fd409;
	@%p129 bra 	$L__BB0_145;
	add.s16 	%rs9, %rs12, -1;
	cvt.u32.u16 	%r348, %rs9;
	and.b32  	%r349, %r348, 7;
	add.s32 	%r350, %r470, 7;
	and.b32  	%r187, %r350, 7;
	and.b32  	%r188, %r350, -8;
	and.b32  	%r189, %r348, 3;
	and.b16  	%rs4, %rs3, 1;
	and.b32  	%r190, %r470, 7;
	add.s32 	%r191, %r470, 6;
	add.s32 	%r192, %r349, -1;
	mov.u32 	%r476, %r179;
$L__BB0_128:
	setp.lt.u32 	%p130, %r191, 7;
	mov.f64 	%fd763, 0d0000000000000000;
	mov.u32 	%r479, %r179;
	@%p130 bra 	$L__BB0_131;
	mov.b32 	%r478, 0;
	mov.f64 	%fd763, 0d0000000000000000;
	mov.u32 	%r479, %r179;
$L__BB0_130:
	.pragma "nounroll";
	mul.wide.u32 	%rd736, %r479, 8;
	add.s64 	%rd737, %rd128, %rd736;
	ld.u64 	%rd738, [%rd737];
	mul.wide.u32 	%rd739, %r472, 4;
	add.s64 	%rd740, %rd738, %rd739;
	ld.f32 	%f531, [%rd740];
	cvt.f64.f32 	%fd413, %f531;
	mul.wide.u32 	%rd741, %r476, 4;
	add.s64 	%rd742, %rd738, %rd741;
	ld.f32 	%f532, [%rd742];
	cvt.f64.f32 	%fd414, %f532;
	fma.rn.f64 	%fd415, %fd413, %fd414, %fd763;
	ld.u64 	%rd743, [%rd737+8];
	add.s64 	%rd744, %rd743, %rd739;
	ld.f32 	%f533, [%rd744];
	cvt.f64.f32 	%fd416, %f533;
	add.s64 	%rd745, %rd743, %rd741;
	ld.f32 	%f534, [%rd745];
	cvt.f64.f32 	%fd417, %f534;
	fma.rn.f64 	%fd418, %fd416, %fd417, %fd415;
	ld.u64 	%rd746, [%rd737+16];
	add.s64 	%rd747, %rd746, %rd739;
	ld.f32 	%f535, [%rd747];
	cvt.f64.f32 	%fd419, %f535;
	add.s64 	%rd748, %rd746, %rd741;
	ld.f32 	%f536, [%rd748];
	cvt.f64.f32 	%fd420, %f536;
	fma.rn.f64 	%fd421, %fd419, %fd420, %fd418;
	ld.u64 	%rd749, [%rd737+24];
	add.s64 	%rd750, %rd749, %rd739;
	ld.f32 	%f537, [%rd750];
	cvt.f64.f32 	%fd422, %f537;
	add.s64 	%rd751, %rd749, %rd741;
	ld.f32 	%f538, [%rd751];
	cvt.f64.f32 	%fd423, %f538;
	fma.rn.f64 	%fd424, %fd422, %fd423, %fd421;
	ld.u64 	%rd752, [%rd737+32];
	add.s64 	%rd753, %rd752, %rd739;
	ld.f32 	%f539, [%rd753];
	cvt.f64.f32 	%fd425, %f539;
	add.s64 	%rd754, %rd752, %rd741;
	ld.f32 	%f540, [%rd754];
	cvt.f64.f32 	%fd426, %f540;
	fma.rn.f64 	%fd427, %fd425, %fd426, %fd424;
	ld.u64 	%rd755, [%rd737+40];
	add.s64 	%rd756, %rd755, %rd739;
	ld.f32 	%f541, [%rd756];
	cvt.f64.f32 	%fd428, %f541;
	add.s64 	%rd757, %rd755, %rd741;
	ld.f32 	%f542, [%rd757];
	cvt.f64.f32 	%fd429, %f542;
	fma.rn.f64 	%fd430, %fd428, %fd429, %fd427;
	ld.u64 	%rd758, [%rd737+48];
	add.s64 	%rd759, %rd758, %rd739;
	ld.f32 	%f543, [%rd759];
	cvt.f64.f32 	%fd431, %f543;
	add.s64 	%rd760, %rd758, %rd741;
	ld.f32 	%f544, [%rd760];
	cvt.f64.f32 	%fd432, %f544;
	fma.rn.f64 	%fd433, %fd431, %fd432, %fd430;
	ld.u64 	%rd761, [%rd737+56];
	add.s64 	%rd762, %rd761, %rd739;
	ld.f32 	%f545, [%rd762];
	cvt.f64.f32 	%fd434, %f545;
	add.s64 	%rd763, %rd761, %rd741;
	ld.f32 	%f546, [%rd763];
	cvt.f64.f32 	%fd435, %f546;
	fma.rn.f64 	%fd763, %fd434, %fd435, %fd433;
	add.s32 	%r479, %r479, 8;
	add.s32 	%r478, %r478, 8;
	setp.ne.s32 	%p131, %r478, %r188;
	@%p131 bra 	$L__BB0_130;
$L__BB0_131:
	setp.eq.s32 	%p132, %r187, 0;
	@%p132 bra 	$L__BB0_139;
	setp.lt.u32 	%p133, %r192, 3;
	@%p133 bra 	$L__BB0_134;
	mul.wide.u32 	%rd764, %r479, 8;
	add.s64 	%rd765, %rd128, %rd764;
	ld.u64 	%rd766, [%rd765];
	mul.wide.u32 	%rd767, %r472, 4;
	add.s64 	%rd768, %rd766, %rd767;
	ld.f32 	%f547, [%rd768];
	cvt.f64.f32 	%fd437, %f547;
	mul.wide.u32 	%rd769, %r476, 4;
	add.s64 	%rd770, %rd766, %rd769;
	ld.f32 	%f548, [%rd770];
	cvt.f64.f32 	%fd438, %f548;
	fma.rn.f64 	%fd439, %fd437, %fd438, %fd763;
	ld.u64 	%rd771, [%rd765+8];
	add.s64 	%rd772, %rd771, %rd767;
	ld.f32 	%f549, [%rd772];
	cvt.f64.f32 	%fd440, %f549;
	add.s64 	%rd773, %rd771, %rd769;
	ld.f32 	%f550, [%rd773];
	cvt.f64.f32 	%fd441, %f550;
	fma.rn.f64 	%fd442, %fd440, %fd441, %fd439;
	ld.u64 	%rd774, [%rd765+16];
	add.s64 	%rd775, %rd774, %rd767;
	ld.f32 	%f551, [%rd775];
	cvt.f64.f32 	%fd443, %f551;
	add.s64 	%rd776, %rd774, %rd769;
	ld.f32 	%f552, [%rd776];
	cvt.f64.f32 	%fd444, %f552;
	fma.rn.f64 	%fd445, %fd443, %fd444, %fd442;
	ld.u64 	%rd777, [%rd765+24];
	add.s64 	%rd778, %rd777, %rd767;
	ld.f32 	%f553, [%rd778];
	cvt.f64.f32 	%fd446, %f553;
	add.s64 	%rd779, %rd777, %rd769;
	ld.f32 	%f554, [%rd779];
	cvt.f64.f32 	%fd447, %f554;
	fma.rn.f64 	%fd763, %fd446, %fd447, %fd445;
	add.s32 	%r479, %r479, 4;
$L__BB0_134:
	setp.eq.s32 	%p134, %r189, 0;
	@%p134 bra 	$L__BB0_139;
	and.b16  	%rs10, %rs3, 3;
	setp.eq.s16 	%p135, %rs10, 1;
	@%p135 bra 	$L__BB0_137;
	mul.wide.u32 	%rd780, %r479, 8;
	add.s64 	%rd781, %rd128, %rd780;
	ld.u64 	%rd782, [%rd781];
	mul.wide.u32 	%rd783, %r472, 4;
	add.s64 	%rd784, %rd782, %rd783;
	ld.f32 	%f555, [%rd784];
	cvt.f64.f32 	%fd449, %f555;
	mul.wide.u32 	%rd785, %r476, 4;
	add.s64 	%rd786, %rd782, %rd785;
	ld.f32 	%f556, [%rd786];
	cvt.f64.f32 	%fd450, %f556;
	fma.rn.f64 	%fd451, %fd449, %fd450, %fd763;
	ld.u64 	%rd787, [%rd781+8];
	add.s64 	%rd788, %rd787, %rd783;
	ld.f32 	%f557, [%rd788];
	cvt.f64.f32 	%fd452, %f557;
	add.s64 	%rd789, %rd787, %rd785;
	ld.f32 	%f558, [%rd789];
	cvt.f64.f32 	%fd453, %f558;
	fma.rn.f64 	%fd763, %fd452, %fd453, %fd451;
	add.s32 	%r479, %r479, 2;
$L__BB0_137:
	setp.eq.s16 	%p136, %rs4, 0;
	@%p136 bra 	$L__BB0_139;
	mul.wide.u32 	%rd790, %r479, 8;
	add.s64 	%rd791, %rd128, %rd790;
	ld.u64 	%rd792, [%rd791];
	mul.wide.u32 	%rd793, %r472, 4;
	add.s64 	%rd794, %rd792, %rd793;
	ld.f32 	%f559, [%rd794];
	cvt.f64.f32 	%fd454, %f559;
	mul.wide.u32 	%rd795, %r476, 4;
	add.s64 	%rd796, %rd792, %rd795;
	ld.f32 	%f560, [%rd796];
	cvt.f64.f32 	%fd455, %f560;
	fma.rn.f64 	%fd763, %fd454, %fd455, %fd763;
$L__BB0_139:
	setp.gt.u32 	%p137, %r470, -8;
	ld.u64 	%rd34, [%rd33];
	mul.wide.u32 	%rd797, %r472, 4;
	add.s64 	%rd798, %rd34, %rd797;
	ld.f32 	%f561, [%rd798];
	cvt.f64.f32 	%fd69, %f561;
	div.rn.f64 	%fd456, %fd763, %fd69;
	mul.f64 	%fd70, %fd56, %fd456;
	mov.u32 	%r482, %r472;
	@%p137 bra 	$L__BB0_141;
	add.s32 	%r482, %r472, 8;
	mul.f64 	%fd457, %fd70, %fd69;
	cvt.rn.f32.f64 	%f562, %fd457;
	mul.wide.u32 	%rd799, %r476, 4;
	add.s64 	%rd800, %rd34, %rd799;
	ld.f32 	%f563, [%rd800];
	add.f32 	%f564, %f563, %f562;
	st.f32 	[%rd800], %f564;
	ld.u64 	%rd801, [%rd33+8];
	mul.wide.u32 	%rd802, %r472, 4;
	add.s64 	%rd803, %rd801, %rd802;
	ld.f32 	%f565, [%rd803];
	cvt.f64.f32 	%fd458, %f565;
	mul.f64 	%fd459, %fd70, %fd458;
	cvt.rn.f32.f64 	%f566, %fd459;
	add.s64 	%rd804, %rd801, %rd799;
	ld.f32 	%f567, [%rd804];
	add.f32 	%f568, %f567, %f566;
	st.f32 	[%rd804], %f568;
	ld.u64 	%rd805, [%rd33+16];
	add.s64 	%rd806, %rd805, %rd802;
	ld.f32 	%f569, [%rd806];
	cvt.f64.f32 	%fd460, %f569;
	mul.f64 	%fd461, %fd70, %fd460;
	cvt.rn.f32.f64 	%f570, %fd461;
	add.s64 	%rd807, %rd805, %rd799;
	ld.f32 	%f571, [%rd807];
	add.f32 	%f572, %f571, %f570;
	st.f32 	[%rd807], %f572;
	ld.u64 	%rd808, [%rd33+24];
	add.s64 	%rd809, %rd808, %rd802;
	ld.f32 	%f573, [%rd809];
	cvt.f64.f32 	%fd462, %f573;
	mul.f64 	%fd463, %fd70, %fd462;
	cvt.rn.f32.f64 	%f574, %fd463;
	add.s64 	%rd810, %rd808, %rd799;
	ld.f32 	%f575, [%rd810];
	add.f32 	%f576, %f575, %f574;
	st.f32 	[%rd810], %f576;
	ld.u64 	%rd811, [%rd33+32];
	add.s64 	%rd812, %rd811, %rd802;
	ld.f32 	%f577, [%rd812];
	cvt.f64.f32 	%fd464, %f577;
	mul.f64 	%fd465, %fd70, %fd464;
	cvt.rn.f32.f64 	%f578, %fd465;
	add.s64 	%rd813, %rd811, %rd799;
	ld.f32 	%f579, [%rd813];
	add.f32 	%f580, %f579, %f578;
	st.f32 	[%rd813], %f580;
	ld.u64 	%rd814, [%rd33+40];
	add.s64 	%rd815, %rd814, %rd802;
	ld.f32 	%f581, [%rd815];
	cvt.f64.f32 	%fd466, %f581;
	mul.f64 	%fd467, %fd70, %fd466;
	cvt.rn.f32.f64 	%f582, %fd467;
	add.s64 	%rd816, %rd814, %rd799;
	ld.f32 	%f583, [%rd816];
	add.f32 	%f584, %f583, %f582;
	st.f32 	[%rd816], %f584;
	ld.u64 	%rd817, [%rd33+48];
	add.s64 	%rd818, %rd817, %rd802;
	ld.f32 	%f585, [%rd818];
	cvt.f64.f32 	%fd468, %f585;
	mul.f64 	%fd469, %fd70, %fd468;
	cvt.rn.f32.f64 	%f586, %fd469;
	add.s64 	%rd819, %rd817, %rd799;
	ld.f32 	%f587, [%rd819];
	add.f32 	%f588, %f587, %f586;
	st.f32 	[%rd819], %f588;
	ld.u64 	%rd820, [%rd33+56];
	add.s64 	%rd821, %rd820, %rd802;
	ld.f32 	%f589, [%rd821];
	cvt.f64.f32 	%fd470, %f589;
	mul.f64 	%fd471, %fd70, %fd470;
	cvt.rn.f32.f64 	%f590, %fd471;
	add.s64 	%rd822, %rd820, %rd799;
	ld.f32 	%f591, [%rd822];
	add.f32 	%f592, %f591, %f590;
	st.f32 	[%rd822], %f592;
$L__BB0_141:
	setp.eq.s32 	%p138, %r190, 0;
	@%p138 bra 	$L__BB0_144;
	setp.eq.s32 	%p139, %r190, 1;
	mul.wide.s32 	%rd823, %r482, 8;
	add.s64 	%rd35, %rd128, %rd823;
	ld.u64 	%rd824, [%rd35];
	mul.wide.u32 	%rd825, %r472, 4;
	add.s64 	%rd826, %rd824, %rd825;
	ld.f32 	%f593, [%rd826];
	cvt.f64.f32 	%fd472, %f593;
	mul.f64 	%fd473, %fd70, %fd472;
	cvt.rn.f32.f64 	%f594, %fd473;
	mul.wide.u32 	%rd827, %r476, 4;
	add.s64 	%rd828, %rd824, %rd827;
	ld.f32 	%f595, [%rd828];
	add.f32 	%f596, %f595, %f594;
	st.f32 	[%rd828], %f596;
	@%p139 bra 	$L__BB0_144;
	ld.u64 	%rd829, [%rd35+8];
	mul.wide.u32 	%rd830, %r472, 4;
	add.s64 	%rd831, %rd829, %rd830;
	ld.f32 	%f597, [%rd831];
	cvt.f64.f32 	%fd474, %f597;
	mul.f64 	%fd475, %fd70, %fd474;
	cvt.rn.f32.f64 	%f598, %fd475;
	mul.wide.u32 	%rd832, %r476, 4;
	add.s64 	%rd833, %rd829, %rd832;
	ld.f32 	%f599, [%rd833];
	add.f32 	%f600, %f599, %f598;
	st.f32 	[%rd833], %f600;
$L__BB0_144:
	add.s32 	%r476, %r476, 1;
	setp.ne.s32 	%p140, %r476, 3;
	@%p140 bra 	$L__BB0_128;
$L__BB0_145:
	ld.u64 	%rd834, [%rd33];
	mul.wide.u32 	%rd835, %r472, 4;
	add.s64 	%rd836, %rd834, %rd835;
	ld.f32 	%f601, [%rd836];
	cvt.f64.f32 	%fd476, %f601;
	mul.f64 	%fd477, %fd56, %fd476;
	cvt.rn.f32.f64 	%f602, %fd477;
	st.f32 	[%rd836], %f602;
	setp.eq.s32 	%p141, %r472, 9;
	@%p141 bra 	$L__BB0_165;
	ld.u64 	%rd837, [%rd33+8];
	add.s64 	%rd839, %rd837, %rd835;
	ld.f32 	%f603, [%rd839];
	cvt.f64.f32 	%fd478, %f603;
	mul.f64 	%fd479, %fd56, %fd478;
	cvt.rn.f32.f64 	%f604, %fd479;
	st.f32 	[%rd839], %f604;
	setp.eq.s32 	%p142, %r472, 8;
	@%p142 bra 	$L__BB0_165;
	ld.u64 	%rd840, [%rd33+16];
	add.s64 	%rd842, %rd840, %rd835;
	ld.f32 	%f605, [%rd842];
	cvt.f64.f32 	%fd480, %f605;
	mul.f64 	%fd481, %fd56, %fd480;
	cvt.rn.f32.f64 	%f606, %fd481;
	st.f32 	[%rd842], %f606;
	setp.eq.s32 	%p143, %r472, 7;
	@%p143 bra 	$L__BB0_165;
	ld.u64 	%rd843, [%rd33+24];
	add.s64 	%rd845, %rd843, %rd835;
	ld.f32 	%f607, [%rd845];
	cvt.f64.f32 	%fd482, %f607;
	mul.f64 	%fd483, %fd56, %fd482;
	cvt.rn.f32.f64 	%f608, %fd483;
	st.f32 	[%rd845], %f608;
	setp.eq.s32 	%p144, %r472, 6;
	@%p144 bra 	$L__BB0_165;
	ld.u64 	%rd846, [%rd33+32];
	add.s64 	%rd848, %rd846, %rd835;
	ld.f32 	%f609, [%rd848];
	cvt.f64.f32 	%fd484, %f609;
	mul.f64 	%fd485, %fd56, %fd484;
	cvt.rn.f32.f64 	%f610, %fd485;
	st.f32 	[%rd848], %f610;
	setp.eq.s32 	%p145, %r472, 5;
	@%p145 bra 	$L__BB0_165;
	ld.u64 	%rd849, [%rd33+40];
	add.s64 	%rd851, %rd849, %rd835;
	ld.f32 	%f611, [%rd851];
	cvt.f64.f32 	%fd486, %f611;
	mul.f64 	%fd487, %fd56, %fd486;
	cvt.rn.f32.f64 	%f612, %fd487;
	st.f32 	[%rd851], %f612;
	setp.eq.s32 	%p146, %r472, 4;
	@%p146 bra 	$L__BB0_165;
	ld.u64 	%rd852, [%rd33+48];
	add.s64 	%rd854, %rd852, %rd835;
	ld.f32 	%f613, [%rd854];
	cvt.f64.f32 	%fd488, %f613;
	mul.f64 	%fd489, %fd56, %fd488;
	cvt.rn.f32.f64 	%f614, %fd489;
	st.f32 	[%rd854], %f614;
	setp.eq.s32 	%p147, %r472, 3;
	@%p147 bra 	$L__BB0_165;
	ld.u64 	%rd855, [%rd33+56];
	add.s64 	%rd857, %rd855, %rd835;
	ld.f32 	%f615, [%rd857];
	cvt.f64.f32 	%fd490, %f615;
	mul.f64 	%fd491, %fd56, %fd490;
	cvt.rn.f32.f64 	%f616, %fd491;
	st.f32 	[%rd857], %f616;
	setp.eq.s32 	%p148, %r472, 2;
	@%p148 bra 	$L__BB0_165;
	ld.u64 	%rd858, [%rd33+64];
	add.s64 	%rd860, %rd858, %rd835;
	ld.f32 	%f617, [%rd860];
	cvt.f64.f32 	%fd492, %f617;
	mul.f64 	%fd493, %fd56, %fd492;
	cvt.rn.f32.f64 	%f618, %fd493;
	st.f32 	[%rd860], %f618;
	setp.eq.s32 	%p149, %r472, 1;
	@%p149 bra 	$L__BB0_165;
	ld.u64 	%rd861, [%rd33+72];
	add.s64 	%rd863, %rd861, %rd835;
	ld.f32 	%f619, [%rd863];
	cvt.f64.f32 	%fd494, %f619;
	mul.f64 	%fd495, %fd56, %fd494;
	cvt.rn.f32.f64 	%f620, %fd495;
	st.f32 	[%rd863], %f620;
	bra.uni 	$L__BB0_165;
$L__BB0_155:
	ld.u64 	%rd706, [%rd33];
	add.s64 	%rd708, %rd706, %rd664;
	mov.b32 	%r338, 0;
	st.u32 	[%rd708], %r338;
	setp.eq.s32 	%p120, %r472, 9;
	@%p120 bra 	$L__BB0_165;
	ld.u64 	%rd709, [%rd33+8];
	add.s64 	%rd711, %rd709, %rd664;
	mov.b32 	%r339, 0;
	st.u32 	[%rd711], %r339;
	setp.eq.s32 	%p121, %r472, 8;
	@%p121 bra 	$L__BB0_165;
	ld.u64 	%rd712, [%rd33+16];
	add.s64 	%rd714, %rd712, %rd664;
	mov.b32 	%r340, 0;
	st.u32 	[%rd714], %r340;
	setp.eq.s32 	%p122, %r472, 7;
	@%p122 bra 	$L__BB0_165;
	ld.u64 	%rd715, [%rd33+24];
	add.s64 	%rd717, %rd715, %rd664;
	mov.b32 	%r341, 0;
	st.u32 	[%rd717], %r341;
	setp.eq.s32 	%p123, %r472, 6;
	@%p123 bra 	$L__BB0_165;
	ld.u64 	%rd718, [%rd33+32];
	add.s64 	%rd720, %rd718, %rd664;
	mov.b32 	%r342, 0;
	st.u32 	[%rd720], %r342;
	setp.eq.s32 	%p124, %r472, 5;
	@%p124 bra 	$L__BB0_165;
	ld.u64 	%rd721, [%rd33+40];
	add.s64 	%rd723, %rd721, %rd664;
	mov.b32 	%r343, 0;
	st.u32 	[%rd723], %r343;
	setp.eq.s32 	%p125, %r472, 4;
	@%p125 bra 	$L__BB0_165;
	ld.u64 	%rd724, [%rd33+48];
	add.s64 	%rd726, %rd724, %rd664;
	mov.b32 	%r344, 0;
	st.u32 	[%rd726], %r344;
	setp.eq.s32 	%p126, %r472, 3;
	@%p126 bra 	$L__BB0_165;
	ld.u64 	%rd727, [%rd33+56];
	add.s64 	%rd729, %rd727, %rd664;
	mov.b32 	%r345, 0;
	st.u32 	[%rd729], %r345;
	setp.eq.s32 	%p127, %r472, 2;
	@%p127 bra 	$L__BB0_165;
	ld.u64 	%rd730, [%rd33+64];
	add.s64 	%rd732, %rd730, %rd664;
	mov.b32 	%r346, 0;
	st.u32 	[%rd732], %r346;
	setp.eq.s32 	%p128, %r472, 1;
	@%p128 bra 	$L__BB0_165;
	ld.u64 	%rd733, [%rd33+72];
	add.s64 	%rd735, %rd733, %rd664;
	mov.b32 	%r347, 0;
	st.u32 	[%rd735], %r347;
$L__BB0_165:
	ld.u64 	%rd864, [%rd33];
	mul.wide.u32 	%rd865, %r472, 4;
	add.s64 	%rd866, %rd864, %rd865;
	ld.f32 	%f621, [%rd866];
	add.f32 	%f622, %f621, 0f3F800000;
	st.f32 	[%rd866], %f622;
	add.s32 	%r471, %r472, -1;
	setp.ne.s32 	%p150, %r472, 0;
	add.s32 	%r470, %r470, 1;
	add.s16 	%rs12, %rs12, 1;
	add.s16 	%rs11, %rs11, 1;
	@%p150 bra 	$L__BB0_118;
	mov.b32 	%r485, 2;
	mov.b32 	%r484, 3;
	mov.b32 	%r483, 1;
$L__BB0_167:
	mov.u32 	%r210, %r485;
	mov.u32 	%r209, %r484;
	mul.wide.s32 	%rd867, %r210, 4;
	add.s64 	%rd36, %rd4, %rd867;
	mul.wide.s32 	%rd868, %r209, 8;
	add.s64 	%rd37, %rd245, %rd868;
	ld.f64 	%fd764, [%rd37+-8];
	add.s32 	%r485, %r210, -1;
	add.s32 	%r212, %r210, -2;
	mov.b32 	%r486, 0;
$L__BB0_168:
	abs.f64 	%fd496, %fd764;
	add.f64 	%fd497, %fd736, %fd496;
	setp.eq.f64 	%p151, %fd497, %fd736;
	mov.u32 	%r490, %r210;
	@%p151 bra 	$L__BB0_184;
	setp.gt.s32 	%p152, %r210, 0;
	ld.local.f32 	%f623, [%rd36+-4];
	abs.f32 	%f624, %f623;
	cvt.f64.f32 	%fd498, %f624;
	add.f64 	%fd499, %fd736, %fd498;
	setp.neu.f64 	%p153, %fd499, %fd736;
	setp.eq.f64 	%p154, %fd499, %fd736;
	selp.b32 	%r487, %r485, -1, %p154;
	selp.b32 	%r490, %r210, -1, %p154;
	and.pred  	%p155, %p153, %p152;
	@%p155 bra 	$L__BB0_170;
	bra.uni 	$L__BB0_175;
$L__BB0_170:
	mul.wide.u32 	%rd869, %r485, 8;
	add.s64 	%rd870, %rd245, %rd869;
	ld.f64 	%fd500, [%rd870];
	abs.f64 	%fd501, %fd500;
	add.f64 	%fd502, %fd736, %fd501;
	setp.eq.f64 	%p156, %fd502, %fd736;
	mov.u32 	%r490, %r485;
	@%p156 bra 	$L__BB0_184;
	setp.eq.s32 	%p157, %r210, 1;
	ld.local.f32 	%f625, [%rd36+-8];
	abs.f32 	%f626, %f625;
	cvt.f64.f32 	%fd503, %f626;
	add.f64 	%fd504, %fd736, %fd503;
	setp.eq.f64 	%p158, %fd504, %fd736;
	or.pred  	%p159, %p158, %p157;
	selp.b32 	%r487, %r212, -1, %p158;
	selp.b32 	%r490, %r485, -1, %p158;
	@%p159 bra 	$L__BB0_175;
	mul.wide.u32 	%rd871, %r212, 8;
	add.s64 	%rd872, %rd245, %rd871;
	ld.f64 	%fd505, [%rd872];
	abs.f64 	%fd506, %fd505;
	add.f64 	%fd507, %fd736, %fd506;
	setp.eq.f64 	%p160, %fd507, %fd736;
	mov.u32 	%r490, %r212;
	@%p160 bra 	$L__BB0_184;
	add.s32 	%r487, %r210, -3;
	ld.local.f32 	%f627, [%rd36+-12];
	abs.f32 	%f628, %f627;
	cvt.f64.f32 	%fd508, %f628;
	add.f64 	%fd509, %fd736, %fd508;
	setp.eq.f64 	%p161, %fd509, %fd736;
	mov.u32 	%r490, %r212;
	@%p161 bra 	$L__BB0_175;
	mov.b32 	%r487, -1;
	mov.u32 	%r490, %r487;
$L__BB0_175:
	setp.ge.s32 	%p162, %r490, %r209;
	@%p162 bra 	$L__BB0_184;
	mov.f64 	%fd767, 0d3FF0000000000000;
	mov.u32 	%r489, %r490;
$L__BB0_177:
	mul.wide.s32 	%rd873, %r489, 8;
	add.s64 	%rd874, %rd245, %rd873;
	ld.f64 	%fd511, [%rd874];
	mul.f64 	%fd74, %fd767, %fd511;
	abs.f64 	%fd75, %fd74;
	add.f64 	%fd512, %fd736, %fd75;
	setp.eq.f64 	%p163, %fd512, %fd736;
	@%p163 bra 	$L__BB0_183;
	mul.wide.s32 	%rd875, %r489, 4;
	add.s64 	%rd38, %rd4, %rd875;
	ld.local.f32 	%f15, [%rd38];
	cvt.f64.f32 	%fd76, %f15;
	abs.f64 	%fd77, %fd76;
	setp.leu.f64 	%p164, %fd75, %fd77;
	@%p164 bra 	$L__BB0_180;
	div.rn.f64 	%fd517, %fd77, %fd75;
	fma.rn.f64 	%fd518, %fd517, %fd517, 0d3FF0000000000000;
	sqrt.rn.f64 	%fd519, %fd518;
	mul.f64 	%fd766, %fd75, %fd519;
	bra.uni 	$L__BB0_182;
$L__BB0_180:
	setp.equ.f32 	%p165, %f15, 0f00000000;
	mov.f64 	%fd766, 0d0000000000000000;
	@%p165 bra 	$L__BB0_182;
	div.rn.f64 	%fd514, %fd75, %fd77;
	fma.rn.f64 	%fd515, %fd514, %fd514, 0d3FF0000000000000;
	sqrt.rn.f64 	%fd516, %fd515;
	mul.f64 	%fd766, %fd77, %fd516;
$L__BB0_182:
	cvt.rn.f32.f64 	%f629, %fd766;
	st.local.f32 	[%rd38], %f629;
	rcp.rn.f64 	%fd520, %fd766;
	mul.f64 	%fd521, %fd520, %fd76;
	neg.f64 	%fd522, %fd74;
	mul.f64 	%fd767, %fd520, %fd522;
	ld.u64 	%rd876, [%rd128];
	mul.wide.s32 	%rd877, %r487, 4;
	add.s64 	%rd878, %rd876, %rd877;
	ld.f32 	%f630, [%rd878];
	cvt.f64.f32 	%fd523, %f630;
	mul.wide.s32 	%rd879, %r489, 4;
	add.s64 	%rd880, %rd876, %rd879;
	ld.f32 	%f631, [%rd880];
	cvt.f64.f32 	%fd524, %f631;
	mul.f64 	%fd525, %fd767, %fd524;
	fma.rn.f64 	%fd526, %fd521, %fd523, %fd525;
	cvt.rn.f32.f64 	%f632, %fd526;
	st.f32 	[%rd878], %f632;
	mul.f64 	%fd527, %fd521, %fd524;
	mul.f64 	%fd528, %fd767, %fd523;
	sub.f64 	%fd529, %fd527, %fd528;
	cvt.rn.f32.f64 	%f633, %fd529;
	ld.u64 	%rd881, [%rd128];
	add.s64 	%rd882, %rd881, %rd879;
	st.f32 	[%rd882], %f633;
	ld.u64 	%rd883, [%rd128+8];
	add.s64 	%rd884, %rd883, %rd877;
	ld.f32 	%f634, [%rd884];
	cvt.f64.f32 	%fd530, %f634;
	add.s64 	%rd885, %rd883, %rd879;
	ld.f32 	%f635, [%rd885];
	cvt.f64.f32 	%fd531, %f635;
	mul.f64 	%fd532, %fd767, %fd531;
	fma.rn.f64 	%fd533, %fd521, %fd530, %fd532;
	cvt.rn.f32.f64 	%f636, %fd533;
	st.f32 	[%rd884], %f636;
	mul.f64 	%fd534, %fd521, %fd531;
	mul.f64 	%fd535, %fd767, %fd530;
	sub.f64 	%fd536, %fd534, %fd535;
	cvt.rn.f32.f64 	%f637, %fd536;
	ld.u64 	%rd886, [%rd128+8];
	add.s64 	%rd887, %rd886, %rd879;
	st.f32 	[%rd887], %f637;
	ld.u64 	%rd888, [%rd128+16];
	add.s64 	%rd889, %rd888, %rd877;
	ld.f32 	%f638, [%rd889];
	cvt.f64.f32 	%fd537, %f638;
	add.s64 	%rd890, %rd888, %rd879;
	ld.f32 	%f639, [%rd890];
	cvt.f64.f32 	%fd538, %f639;
	mul.f64 	%fd539, %fd767, %fd538;
	fma.rn.f64 	%fd540, %fd521, %fd537, %fd539;
	cvt.rn.f32.f64 	%f640, %fd540;
	st.f32 	[%rd889], %f640;
	mul.f64 	%fd541, %fd521, %fd538;
	mul.f64 	%fd542, %fd767, %fd537;
	sub.f64 	%fd543, %fd541, %fd542;
	cvt.rn.f32.f64 	%f641, %fd543;
	ld.u64 	%rd891, [%rd128+16];
	add.s64 	%rd892, %rd891, %rd879;
	st.f32 	[%rd892], %f641;
	ld.u64 	%rd893, [%rd128+24];
	add.s64 	%rd894, %rd893, %rd877;
	ld.f32 	%f642, [%rd894];
	cvt.f64.f32 	%fd544, %f642;
	add.s64 	%rd895, %rd893, %rd879;
	ld.f32 	%f643, [%rd895];
	cvt.f64.f32 	%fd545, %f643;
	mul.f64 	%fd546, %fd767, %fd545;
	fma.rn.f64 	%fd547, %fd521, %fd544, %fd546;
	cvt.rn.f32.f64 	%f644, %fd547;
	st.f32 	[%rd894], %f644;
	mul.f64 	%fd548, %fd521, %fd545;
	mul.f64 	%fd549, %fd767, %fd544;
	sub.f64 	%fd550, %fd548, %fd549;
	cvt.rn.f32.f64 	%f645, %fd550;
	ld.u64 	%rd896, [%rd128+24];
	add.s64 	%rd897, %rd896, %rd879;
	st.f32 	[%rd897], %f645;
	ld.u64 	%rd898, [%rd128+32];
	add.s64 	%rd899, %rd898, %rd877;
	ld.f32 	%f646, [%rd899];
	cvt.f64.f32 	%fd551, %f646;
	add.s64 	%rd900, %rd898, %rd879;
	ld.f32 	%f647, [%rd900];
	cvt.f64.f32 	%fd552, %f647;
	mul.f64 	%fd553, %fd767, %fd552;
	fma.rn.f64 	%fd554, %fd521, %fd551, %fd553;
	cvt.rn.f32.f64 	%f648, %fd554;
	st.f32 	[%rd899], %f648;
	mul.f64 	%fd555, %fd521, %fd552;
	mul.f64 	%fd556, %fd767, %fd551;
	sub.f64 	%fd557, %fd555, %fd556;
	cvt.rn.f32.f64 	%f649, %fd557;
	ld.u64 	%rd901, [%rd128+32];
	add.s64 	%rd902, %rd901, %rd879;
	st.f32 	[%rd902], %f649;
	ld.u64 	%rd903, [%rd128+40];
	add.s64 	%rd904, %rd903, %rd877;
	ld.f32 	%f650, [%rd904];
	cvt.f64.f32 	%fd558, %f650;
	add.s64 	%rd905, %rd903, %rd879;
	ld.f32 	%f651, [%rd905];
	cvt.f64.f32 	%fd559, %f651;
	mul.f64 	%fd560, %fd767, %fd559;
	fma.rn.f64 	%fd561, %fd521, %fd558, %fd560;
	cvt.rn.f32.f64 	%f652, %fd561;
	st.f32 	[%rd904], %f652;
	mul.f64 	%fd562, %fd521, %fd559;
	mul.f64 	%fd563, %fd767, %fd558;
	sub.f64 	%fd564, %fd562, %fd563;
	cvt.rn.f32.f64 	%f653, %fd564;
	ld.u64 	%rd906, [%rd128+40];
	add.s64 	%rd907, %rd906, %rd879;
	st.f32 	[%rd907], %f653;
	ld.u64 	%rd908, [%rd128+48];
	add.s64 	%rd909, %rd908, %rd877;
	ld.f32 	%f654, [%rd909];
	cvt.f64.f32 	%fd565, %f654;
	add.s64 	%rd910, %rd908, %rd879;
	ld.f32 	%f655, [%rd910];
	cvt.f64.f32 	%fd566, %f655;
	mul.f64 	%fd567, %fd767, %fd566;
	fma.rn.f64 	%fd568, %fd521, %fd565, %fd567;
	cvt.rn.f32.f64 	%f656, %fd568;
	st.f32 	[%rd909], %f656;
	mul.f64 	%fd569, %fd521, %fd566;
	mul.f64 	%fd570, %fd767, %fd565;
	sub.f64 	%fd571, %fd569, %fd570;
	cvt.rn.f32.f64 	%f657, %fd571;
	ld.u64 	%rd911, [%rd128+48];
	add.s64 	%rd912, %rd911, %rd879;
	st.f32 	[%rd912], %f657;
	ld.u64 	%rd913, [%rd128+56];
	add.s64 	%rd914, %rd913, %rd877;
	ld.f32 	%f658, [%rd914];
	cvt.f64.f32 	%fd572, %f658;
	add.s64 	%rd915, %rd913, %rd879;
	ld.f32 	%f659, [%rd915];
	cvt.f64.f32 	%fd573, %f659;
	mul.f64 	%fd574, %fd767, %fd573;
	fma.rn.f64 	%fd575, %fd521, %fd572, %fd574;
	cvt.rn.f32.f64 	%f660, %fd575;
	st.f32 	[%rd914], %f660;
	mul.f64 	%fd576, %fd521, %fd573;
	mul.f64 	%fd577, %fd767, %fd572;
	sub.f64 	%fd578, %fd576, %fd577;
	cvt.rn.f32.f64 	%f661, %fd578;
	ld.u64 	%rd916, [%rd128+56];
	add.s64 	%rd917, %rd916, %rd879;
	st.f32 	[%rd917], %f661;
	ld.u64 	%rd918, [%rd128+64];
	add.s64 	%rd919, %rd918, %rd877;
	ld.f32 	%f662, [%rd919];
	cvt.f64.f32 	%fd579, %f662;
	add.s64 	%rd920, %rd918, %rd879;
	ld.f32 	%f663, [%rd920];
	cvt.f64.f32 	%fd580, %f663;
	mul.f64 	%fd581, %fd767, %fd580;
	fma.rn.f64 	%fd582, %fd521, %fd579, %fd581;
	cvt.rn.f32.f64 	%f664, %fd582;
	st.f32 	[%rd919], %f664;
	mul.f64 	%fd583, %fd521, %fd580;
	mul.f64 	%fd584, %fd767, %fd579;
	sub.f64 	%fd585, %fd583, %fd584;
	cvt.rn.f32.f64 	%f665, %fd585;
	ld.u64 	%rd921, [%rd128+64];
	add.s64 	%rd922, %rd921, %rd879;
	st.f32 	[%rd922], %f665;
	ld.u64 	%rd923, [%rd128+72];
	add.s64 	%rd924, %rd923, %rd877;
	ld.f32 	%f666, [%rd924];
	cvt.f64.f32 	%fd586, %f666;
	add.s64 	%rd925, %rd923, %rd879;
	ld.f32 	%f667, [%rd925];
	cvt.f64.f32 	%fd587, %f667;
	mul.f64 	%fd588, %fd767, %fd587;
	fma.rn.f64 	%fd589, %fd521, %fd586, %fd588;
	cvt.rn.f32.f64 	%f668, %fd589;
	st.f32 	[%rd924], %f668;
	mul.f64 	%fd590, %fd521, %fd587;
	mul.f64 	%fd591, %fd767, %fd586;
	sub.f64 	%fd592, %fd590, %fd591;
	cvt.rn.f32.f64 	%f669, %fd592;
	ld.u64 	%rd926, [%rd128+72];
	add.s64 	%rd927, %rd926, %rd879;
	st.f32 	[%rd927], %f669;
$L__BB0_183:
	add.s32 	%r489, %r489, 1;
	setp.ne.s32 	%p166, %r489, %r209;
	@%p166 bra 	$L__BB0_177;
$L__BB0_184:
	ld.local.f32 	%f16, [%rd36];
	setp.ne.s32 	%p167, %r490, %r210;
	@%p167 bra 	$L__BB0_187;
	setp.geu.f32 	%p178, %f16, 0f00000000;
	@%p178 bra 	$L__BB0_205;
	neg.f32 	%f724, %f16;
	st.local.f32 	[%rd36], %f724;
	ld.u64 	%rd989, [%rd149];
	mul.wide.s32 	%rd990, %r210, 4;
	add.s64 	%rd991, %rd989, %rd990;
	ld.f32 	%f725, [%rd991];
	neg.f32 	%f726, %f725;
	st.f32 	[%rd991], %f726;
	ld.u64 	%rd992, [%rd149+8];
	add.s64 	%rd993, %rd992, %rd990;
	ld.f32 	%f727, [%rd993];
	neg.f32 	%f728, %f727;
	st.f32 	[%rd993], %f728;
	ld.u64 	%rd994, [%rd149+16];
	add.s64 	%rd995, %rd994, %rd990;
	ld.f32 	%f729, [%rd995];
	neg.f32 	%f730, %f729;
	st.f32 	[%rd995], %f730;
	bra.uni 	$L__BB0_205;
$L__BB0_187:
	cvt.f64.f32 	%fd83, %f16;
	mul.wide.s32 	%rd928, %r490, 4;
	add.s64 	%rd929, %rd4, %rd928;
	ld.local.f32 	%f748, [%rd929];
	cvt.f64.f32 	%fd769, %f748;
	ld.local.f32 	%f670, [%rd36+-4];
	cvt.f64.f32 	%fd85, %f670;
	ld.f64 	%fd593, [%rd37+-16];
	ld.f64 	%fd86, [%rd37+-8];
	sub.f64 	%fd594, %fd85, %fd83;
	add.f64 	%fd595, %fd83, %fd85;
	sub.f64 	%fd596, %fd593, %fd86;
	add.f64 	%fd597, %fd593, %fd86;
	mul.f64 	%fd598, %fd596, %fd597;
	fma.rn.f64 	%fd599, %fd594, %fd595, %fd598;
	add.f64 	%fd600, %fd86, %fd86;
	mul.f64 	%fd601, %fd600, %fd85;
	div.rn.f64 	%fd87, %fd599, %fd601;
	abs.f64 	%fd88, %fd87;
	setp.leu.f64 	%p168, %fd88, 0d3FF0000000000000;
	@%p168 bra 	$L__BB0_189;
	rcp.rn.f64 	%fd603, %fd88;
	fma.rn.f64 	%fd604, %fd603, %fd603, 0d3FF0000000000000;
	sqrt.rn.f64 	%fd605, %fd604;
	mul.f64 	%fd768, %fd88, %fd605;
	bra.uni 	$L__BB0_190;
$L__BB0_189:
	fma.rn.f64 	%fd602, %fd87, %fd87, 0d3FF0000000000000;
	sqrt.rn.f64 	%fd768, %fd602;
$L__BB0_190:
	sub.f64 	%fd606, %fd769, %fd83;
	add.f64 	%fd607, %fd83, %fd769;
	setp.ltu.f64 	%p169, %fd87, 0d0000000000000000;
	abs.f64 	%fd608, %fd768;
	neg.f64 	%fd609, %fd608;
	selp.f64 	%fd610, %fd609, %fd608, %p169;
	add.f64 	%fd611, %fd87, %fd610;
	div.rn.f64 	%fd612, %fd85, %fd611;
	sub.f64 	%fd613, %fd612, %fd86;
	mul.f64 	%fd614, %fd86, %fd613;
	fma.rn.f64 	%fd615, %fd606, %fd607, %fd614;
	div.rn.f64 	%fd764, %fd615, %fd769;
	add.s32 	%r357, %r209, -2;
	setp.gt.s32 	%p170, %r490, %r357;
	@%p170 bra 	$L__BB0_204;
	max.s32 	%r224, %r490, %r483;
	mov.f64 	%fd770, 0d3FF0000000000000;
	mov.u32 	%r491, %r490;
	mov.f64 	%fd772, %fd770;
$L__BB0_192:
	mul.wide.s32 	%rd930, %r491, 8;
	add.s64 	%rd39, %rd245, %rd930;
	ld.f64 	%fd97, [%rd39+8];
	mul.wide.s32 	%rd931, %r491, 4;
	add.s64 	%rd40, %rd4, %rd931;
	ld.local.f32 	%f18, [%rd40+4];
	mul.f64 	%fd98, %fd770, %fd97;
	abs.f64 	%fd99, %fd764;
	abs.f64 	%fd100, %fd98;
	setp.leu.f64 	%p171, %fd99, %fd100;
	@%p171 bra 	$L__BB0_194;
	div.rn.f64 	%fd621, %fd100, %fd99;
	fma.rn.f64 	%fd622, %fd621, %fd621, 0d3FF0000000000000;
	sqrt.rn.f64 	%fd623, %fd622;
	mul.f64 	%fd773, %fd99, %fd623;
	bra.uni 	$L__BB0_196;
$L__BB0_194:
	setp.equ.f64 	%p172, %fd98, 0d0000000000000000;
	mov.f64 	%fd773, 0d0000000000000000;
	@%p172 bra 	$L__BB0_196;
	div.rn.f64 	%fd618, %fd99, %fd100;
	fma.rn.f64 	%fd619, %fd618, %fd618, 0d3FF0000000000000;
	sqrt.rn.f64 	%fd620, %fd619;
	mul.f64 	%fd773, %fd100, %fd620;
$L__BB0_196:
	cvt.f64.f32 	%fd104, %f18;
	mul.f64 	%fd624, %fd772, %fd97;
	st.f64 	[%rd39], %fd773;
	div.rn.f64 	%fd105, %fd764, %fd773;
	div.rn.f64 	%fd770, %fd98, %fd773;
	mul.f64 	%fd625, %fd624, %fd770;
	fma.rn.f64 	%fd107, %fd769, %fd105, %fd625;
	mul.f64 	%fd626, %fd624, %fd105;
	mul.f64 	%fd627, %fd769, %fd770;
	sub.f64 	%fd108, %fd626, %fd627;
	mul.f64 	%fd109, %fd770, %fd104;
	ld.u64 	%rd932, [%rd149];
	mul.wide.s32 	%rd933, %r491, 4;
	add.s64 	%rd934, %rd932, %rd933;
	ld.f32 	%f671, [%rd934];
	cvt.f64.f32 	%fd628, %f671;
	ld.f32 	%f672, [%rd934+4];
	cvt.f64.f32 	%fd629, %f672;
	mul.f64 	%fd630, %fd770, %fd629;
	fma.rn.f64 	%fd631, %fd105, %fd628, %fd630;
	cvt.rn.f32.f64 	%f673, %fd631;
	st.f32 	[%rd934], %f673;
	mul.f64 	%fd632, %fd105, %fd629;
	mul.f64 	%fd633, %fd770, %fd628;
	sub.f64 	%fd634, %fd632, %fd633;
	cvt.rn.f32.f64 	%f674, %fd634;
	ld.u64 	%rd935, [%rd149];
	add.s64 	%rd936, %rd935, %rd933;
	st.f32 	[%rd936+4], %f674;
	ld.u64 	%rd937, [%rd149+8];
	add.s64 	%rd938, %rd937, %rd933;
	ld.f32 	%f675, [%rd938];
	cvt.f64.f32 	%fd635, %f675;
	ld.f32 	%f676, [%rd938+4];
	cvt.f64.f32 	%fd636, %f676;
	mul.f64 	%fd637, %fd770, %fd636;
	fma.rn.f64 	%fd638, %fd105, %fd635, %fd637;
	cvt.rn.f32.f64 	%f677, %fd638;
	st.f32 	[%rd938], %f677;
	mul.f64 	%fd639, %fd105, %fd636;
	mul.f64 	%fd640, %fd770, %fd635;
	sub.f64 	%fd641, %fd639, %fd640;
	cvt.rn.f32.f64 	%f678, %fd641;
	ld.u64 	%rd939, [%rd149+8];
	add.s64 	%rd940, %rd939, %rd933;
	st.f32 	[%rd940+4], %f678;
	ld.u64 	%rd941, [%rd149+16];
	add.s64 	%rd942, %rd941, %rd933;
	ld.f32 	%f679, [%rd942];
	cvt.f64.f32 	%fd642, %f679;
	ld.f32 	%f680, [%rd942+4];
	cvt.f64.f32 	%fd643, %f680;
	mul.f64 	%fd644, %fd770, %fd643;
	fma.rn.f64 	%fd645, %fd105, %fd642, %fd644;
	cvt.rn.f32.f64 	%f681, %fd645;
	st.f32 	[%rd942], %f681;
	mul.f64 	%fd646, %fd105, %fd643;
	mul.f64 	%fd647, %fd770, %fd642;
	sub.f64 	%fd648, %fd646, %fd647;
	cvt.rn.f32.f64 	%f682, %fd648;
	ld.u64 	%rd943, [%rd149+16];
	add.s64 	%rd944, %rd943, %rd933;
	st.f32 	[%rd944+4], %f682;
	abs.f64 	%fd110, %fd107;
	abs.f64 	%fd111, %fd109;
	setp.leu.f64 	%p173, %fd110, %fd111;
	@%p173 bra 	$L__BB0_198;
	div.rn.f64 	%fd653, %fd111, %fd110;
	fma.rn.f64 	%fd654, %fd653, %fd653, 0d3FF0000000000000;
	sqrt.rn.f64 	%fd655, %fd654;
	mul.f64 	%fd774, %fd110, %fd655;
	bra.uni 	$L__BB0_200;
$L__BB0_198:
	setp.equ.f64 	%p174, %fd109, 0d0000000000000000;
	mov.f64 	%fd774, 0d0000000000000000;
	@%p174 bra 	$L__BB0_200;
	div.rn.f64 	%fd650, %fd110, %fd111;
	fma.rn.f64 	%fd651, %fd650, %fd650, 0d3FF0000000000000;
	sqrt.rn.f64 	%fd652, %fd651;
	mul.f64 	%fd774, %fd111, %fd652;
$L__BB0_200:
	cvt.rn.f32.f64 	%f683, %fd774;
	st.local.f32 	[%rd40], %f683;
	setp.eq.f64 	%p175, %fd774, 0d0000000000000000;
	mov.f64 	%fd772, %fd105;
	@%p175 bra 	$L__BB0_202;
	rcp.rn.f64 	%fd656, %fd774;
	mul.f64 	%fd772, %fd107, %fd656;
	mul.f64 	%fd770, %fd109, %fd656;
$L__BB0_202:
	mul.f64 	%fd657, %fd105, %fd104;
	mul.f64 	%fd658, %fd657, %fd770;
	fma.rn.f64 	%fd764, %fd108, %fd772, %fd658;
	mul.f64 	%fd659, %fd657, %fd772;
	mul.f64 	%fd660, %fd108, %fd770;
	sub.f64 	%fd769, %fd659, %fd660;
	ld.u64 	%rd945, [%rd128];
	mul.wide.s32 	%rd946, %r491, 4;
	add.s64 	%rd947, %rd945, %rd946;
	ld.f32 	%f684, [%rd947];
	cvt.f64.f32 	%fd661, %f684;
	ld.f32 	%f685, [%rd947+4];
	cvt.f64.f32 	%fd662, %f685;
	mul.f64 	%fd663, %fd770, %fd662;
	fma.rn.f64 	%fd664, %fd772, %fd661, %fd663;
	cvt.rn.f32.f64 	%f686, %fd664;
	st.f32 	[%rd947], %f686;
	mul.f64 	%fd665, %fd772, %fd662;
	mul.f64 	%fd666, %fd770, %fd661;
	sub.f64 	%fd667, %fd665, %fd666;
	cvt.rn.f32.f64 	%f687, %fd667;
	ld.u64 	%rd948, [%rd128];
	add.s64 	%rd949, %rd948, %rd946;
	st.f32 	[%rd949+4], %f687;
	ld.u64 	%rd950, [%rd128+8];
	add.s64 	%rd951, %rd950, %rd946;
	ld.f32 	%f688, [%rd951];
	cvt.f64.f32 	%fd668, %f688;
	ld.f32 	%f689, [%rd951+4];
	cvt.f64.f32 	%fd669, %f689;
	mul.f64 	%fd670, %fd770, %fd669;
	fma.rn.f64 	%fd671, %fd772, %fd668, %fd670;
	cvt.rn.f32.f64 	%f690, %fd671;
	st.f32 	[%rd951], %f690;
	mul.f64 	%fd672, %fd772, %fd669;
	mul.f64 	%fd673, %fd770, %fd668;
	sub.f64 	%fd674, %fd672, %fd673;
	cvt.rn.f32.f64 	%f691, %fd674;
	ld.u64 	%rd952, [%rd128+8];
	add.s64 	%rd953, %rd952, %rd946;
	st.f32 	[%rd953+4], %f691;
	ld.u64 	%rd954, [%rd128+16];
	add.s64 	%rd955, %rd954, %rd946;
	ld.f32 	%f692, [%rd955];
	cvt.f64.f32 	%fd675, %f692;
	ld.f32 	%f693, [%rd955+4];
	cvt.f64.f32 	%fd676, %f693;
	mul.f64 	%fd677, %fd770, %fd676;
	fma.rn.f64 	%fd678, %fd772, %fd675, %fd677;
	cvt.rn.f32.f64 	%f694, %fd678;
	st.f32 	[%rd955], %f694;
	mul.f64 	%fd679, %fd772, %fd676;
	mul.f64 	%fd680, %fd770, %fd675;
	sub.f64 	%fd681, %fd679, %fd680;
	cvt.rn.f32.f64 	%f695, %fd681;
	ld.u64 	%rd956, [%rd128+16];
	add.s64 	%rd957, %rd956, %rd946;
	st.f32 	[%rd957+4], %f695;
	ld.u64 	%rd958, [%rd128+24];
	add.s64 	%rd959, %rd958, %rd946;
	ld.f32 	%f696, [%rd959];
	cvt.f64.f32 	%fd682, %f696;
	ld.f32 	%f697, [%rd959+4];
	cvt.f64.f32 	%fd683, %f697;
	mul.f64 	%fd684, %fd770, %fd683;
	fma.rn.f64 	%fd685, %fd772, %fd682, %fd684;
	cvt.rn.f32.f64 	%f698, %fd685;
	st.f32 	[%rd959], %f698;
	mul.f64 	%fd686, %fd772, %fd683;
	mul.f64 	%fd687, %fd770, %fd682;
	sub.f64 	%fd688, %fd686, %fd687;
	cvt.rn.f32.f64 	%f699, %fd688;
	ld.u64 	%rd960, [%rd128+24];
	add.s64 	%rd961, %rd960, %rd946;
	st.f32 	[%rd961+4], %f699;
	ld.u64 	%rd962, [%rd128+32];
	add.s64 	%rd963, %rd962, %rd946;
	ld.f32 	%f700, [%rd963];
	cvt.f64.f32 	%fd689, %f700;
	ld.f32 	%f701, [%rd963+4];
	cvt.f64.f32 	%fd690, %f701;
	mul.f64 	%fd691, %fd770, %fd690;
	fma.rn.f64 	%fd692, %fd772, %fd689, %fd691;
	cvt.rn.f32.f64 	%f702, %fd692;
	st.f32 	[%rd963], %f702;
	mul.f64 	%fd693, %fd772, %fd690;
	mul.f64 	%fd694, %fd770, %fd689;
	sub.f64 	%fd695, %fd693, %fd694;
	cvt.rn.f32.f64 	%f703, %fd695;
	ld.u64 	%rd964, [%rd128+32];
	add.s64 	%rd965, %rd964, %rd946;
	st.f32 	[%rd965+4], %f703;
	ld.u64 	%rd966, [%rd128+40];
	add.s64 	%rd967, %rd966, %rd946;
	ld.f32 	%f704, [%rd967];
	cvt.f64.f32 	%fd696, %f704;
	ld.f32 	%f705, [%rd967+4];
	cvt.f64.f32 	%fd697, %f705;
	mul.f64 	%fd698, %fd770, %fd697;
	fma.rn.f64 	%fd699, %fd772, %fd696, %fd698;
	cvt.rn.f32.f64 	%f706, %fd699;
	st.f32 	[%rd967], %f706;
	mul.f64 	%fd700, %fd772, %fd697;
	mul.f64 	%fd701, %fd770, %fd696;
	sub.f64 	%fd702, %fd700, %fd701;
	cvt.rn.f32.f64 	%f707, %fd702;
	ld.u64 	%rd968, [%rd128+40];
	add.s64 	%rd969, %rd968, %rd946;
	st.f32 	[%rd969+4], %f707;
	ld.u64 	%rd970, [%rd128+48];
	add.s64 	%rd971, %rd970, %rd946;
	ld.f32 	%f708, [%rd971];
	cvt.f64.f32 	%fd703, %f708;
	ld.f32 	%f709, [%rd971+4];
	cvt.f64.f32 	%fd704, %f709;
	mul.f64 	%fd705, %fd770, %fd704;
	fma.rn.f64 	%fd706, %fd772, %fd703, %fd705;
	cvt.rn.f32.f64 	%f710, %fd706;
	st.f32 	[%rd971], %f710;
	mul.f64 	%fd707, %fd772, %fd704;
	mul.f64 	%fd708, %fd770, %fd703;
	sub.f64 	%fd709, %fd707, %fd708;
	cvt.rn.f32.f64 	%f711, %fd709;
	ld.u64 	%rd972, [%rd128+48];
	add.s64 	%rd973, %rd972, %rd946;
	st.f32 	[%rd973+4], %f711;
	ld.u64 	%rd974, [%rd128+56];
	add.s64 	%rd975, %rd974, %rd946;
	ld.f32 	%f712, [%rd975];
	cvt.f64.f32 	%fd710, %f712;
	ld.f32 	%f713, [%rd975+4];
	cvt.f64.f32 	%fd711, %f713;
	mul.f64 	%fd712, %fd770, %fd711;
	fma.rn.f64 	%fd713, %fd772, %fd710, %fd712;
	cvt.rn.f32.f64 	%f714, %fd713;
	st.f32 	[%rd975], %f714;
	mul.f64 	%fd714, %fd772, %fd711;
	mul.f64 	%fd715, %fd770, %fd710;
	sub.f64 	%fd716, %fd714, %fd715;
	cvt.rn.f32.f64 	%f715, %fd716;
	ld.u64 	%rd976, [%rd128+56];
	add.s64 	%rd977, %rd976, %rd946;
	st.f32 	[%rd977+4], %f715;
	ld.u64 	%rd978, [%rd128+64];
	add.s64 	%rd979, %rd978, %rd946;
	ld.f32 	%f716, [%rd979];
	cvt.f64.f32 	%fd717, %f716;
	ld.f32 	%f717, [%rd979+4];
	cvt.f64.f32 	%fd718, %f717;
	mul.f64 	%fd719, %fd770, %fd718;
	fma.rn.f64 	%fd720, %fd772, %fd717, %fd719;
	cvt.rn.f32.f64 	%f718, %fd720;
	st.f32 	[%rd979], %f718;
	mul.f64 	%fd721, %fd772, %fd718;
	mul.f64 	%fd722, %fd770, %fd717;
	sub.f64 	%fd723, %fd721, %fd722;
	cvt.rn.f32.f64 	%f719, %fd723;
	ld.u64 	%rd980, [%rd128+64];
	add.s64 	%rd981, %rd980, %rd946;
	st.f32 	[%rd981+4], %f719;
	ld.u64 	%rd982, [%rd128+72];
	add.s64 	%rd983, %rd982, %rd946;
	ld.f32 	%f720, [%rd983];
	cvt.f64.f32 	%fd724, %f720;
	ld.f32 	%f721, [%rd983+4];
	cvt.f64.f32 	%fd725, %f721;
	mul.f64 	%fd726, %fd770, %fd725;
	fma.rn.f64 	%fd727, %fd772, %fd724, %fd726;
	cvt.rn.f32.f64 	%f722, %fd727;
	st.f32 	[%rd983], %f722;
	mul.f64 	%fd728, %fd772, %fd725;
	mul.f64 	%fd729, %fd770, %fd724;
	sub.f64 	%fd730, %fd728, %fd729;
	cvt.rn.f32.f64 	%f723, %fd730;
	ld.u64 	%rd984, [%rd128+72];
	add.s64 	%rd985, %rd984, %rd946;
	st.f32 	[%rd985+4], %f723;
	setp.ne.s32 	%p176, %r491, %r224;
	add.s32 	%r491, %r491, 1;
	@%p176 bra 	$L__BB0_192;
	cvt.rn.f32.f64 	%f748, %fd769;
$L__BB0_204:
	mul.wide.s32 	%rd986, %r490, 8;
	add.s64 	%rd987, %rd245, %rd986;
	mov.b64 	%rd988, 0;
	st.u64 	[%rd987], %rd988;
	st.f64 	[%rd37+-8], %fd764;
	st.local.f32 	[%rd36], %f748;
	add.s32 	%r486, %r486, 1;
	setp.ne.s32 	%p177, %r486, 30;
	@%p177 bra 	$L__BB0_168;
$L__BB0_205:
	setp.ne.s32 	%p179, %r210, 0;
	add.s32 	%r484, %r209, -1;
	add.s32 	%r483, %r209, -3;
	@%p179 bra 	$L__BB0_167;
	ld.param.u64 	%rd1018, [_Z25KNearestNbrDistanceKerneliiPKfPfPiS1_S1__param_6];
	ld.param.u64 	%rd1017, [_Z25KNearestNbrDistanceKerneliiPKfPfPiS1_S1__param_5];
	ld.param.u64 	%rd1015, [_Z25KNearestNbrDistanceKerneliiPKfPfPiS1_S1__param_3];
	mad.lo.s32 	%r358, %r384, %r253, %r405;
	mul.lo.s32 	%r359, %r358, 3;
	{ // callseq 16, 0
	.param .b64 param0;
	st.param.b64 	[param0], %rd245;
	call.uni 
	free, 
	(
	param0
	);
	} // callseq 16
	ld.local.f32 	%f731, [%rd4];
	ld.local.f32 	%f732, [%rd4+4];
	setp.geu.f32 	%p180, %f731, %f732;
	selp.u64 	%rd996, 1, 0, %p180;
	selp.u32 	%r360, 1, 0, %p180;
	mul.wide.u32 	%rd997, %r360, 4;
	add.s64 	%rd998, %rd4, %rd997;
	ld.local.f32 	%f733, [%rd998];
	ld.local.f32 	%f734, [%rd4+8];
	setp.lt.f32 	%p181, %f733, %f734;
	ld.u64 	%rd999, [%rd149];
	selp.b64 	%rd1000, %rd996, 2, %p181;
	shl.b64 	%rd1001, %rd1000, 2;
	add.s64 	%rd1002, %rd999, %rd1001;
	ld.f32 	%f735, [%rd1002];
	ld.u64 	%rd1003, [%rd149+8];
	add.s64 	%rd1004, %rd1003, %rd1001;
	ld.f32 	%f736, [%rd1004];
	ld.u64 	%rd1005, [%rd149+16];
	add.s64 	%rd1006, %rd1005, %rd1001;
	ld.f32 	%f737, [%rd1006];
	abs.f32 	%f738, %f735;
	cvta.to.global.u64 	%rd1007, %rd1017;
	mul.wide.s32 	%rd1008, %r359, 4;
	add.s64 	%rd1009, %rd1007, %rd1008;
	st.global.f32 	[%rd1009], %f738;
	abs.f32 	%f739, %f736;
	st.global.f32 	[%rd1009+4], %f739;
	abs.f32 	%f740, %f737;
	st.global.f32 	[%rd1009+8], %f740;
	cvta.to.global.u64 	%rd1010, %rd1018;
	add.s64 	%rd1011, %rd1010, %rd1008;
	st.global.f32 	[%rd1011], %f734;
	st.global.f32 	[%rd1011+4], %f732;
	st.global.f32 	[%rd1011+8], %f731;
	sub.f32 	%f741, %f1, %f7;
	sub.f32 	%f742, %f2, %f8;
	mul.f32 	%f743, %f742, %f736;
	fma.rn.f32 	%f744, %f741, %f735, %f743;
	sub.f32 	%f745, %f3, %f9;
	fma.rn.f32 	%f746, %f745, %f737, %f744;
	cvt.f64.f32 	%fd731, %f746;
	mul.f64 	%fd732, %fd731, 0d3FE0000000000000;
	mul.f64 	%fd733, %fd732, %fd731;
	cvt.rn.f32.f64 	%f747, %fd733;
	cvta.to.global.u64 	%rd1012, %rd1015;
	mul.wide.s32 	%rd1013, %r358, 4;
	add.s64 	%rd1014, %rd1012, %rd1013;
	st.global.f32 	[%rd1014], %f747;
	mov.u32 	%r361, %nctaid.y;
	mad.lo.s32 	%r405, %r3, %r361, %r405;
	setp.lt.s32 	%p182, %r405, %r253;
	@%p182 bra 	$L__BB0_4;
$L__BB0_207:
	ld.param.u32 	%r363, [_Z25KNearestNbrDistanceKerneliiPKfPfPiS1_S1__param_0];
	mov.u32 	%r362, %nctaid.x;
	add.s32 	%r384, %r384, %r362;
	setp.lt.s32 	%p183, %r384, %r363;
	@%p183 bra 	$L__BB0_2;
$L__BB0_208:
	ret;
$L__BB0_209:
	ld.f64 	%fd309, [%rd11+16];
	mul.f64 	%fd310, %fd748, %fd309;
	cvt.rn.f32.f64 	%f433, %fd310;
	ld.u64 	%rd436, [%rd22];
	mul.wide.u32 	%rd437, %r127, 4;
	add.s64 	%rd438, %rd436, %rd437;
	ld.f32 	%f434, [%rd438+8];
	add.f32 	%f435, %f434, %f433;
	st.f32 	[%rd438+8], %f435;
	bra.uni 	$L__BB0_83;

}


// ===== COMPILED SASS (sm_100) =====

	.target	sm_100

	.elftype	@"ET_EXEC"


//--------------------- .note.nv.tkinfo           --------------------------
	.section	.note.nv.tkinfo,"",@"SHT_NOTE"
	.sectionflags	@"SHF_NOTE_NV_TKINFO"
	.tkinfo
        /*0018*/ 	.word	0x00000002
        /*0030*/ 	.string	""
        /*0030*/ 	.string	"ptxas"
        /*0030*/ 	.string	"Cuda compilation tools, release 13.0, V13.0.88"
        /*0030*/ 	.string	"Build cuda_13.0.r13.0/compiler.36424714_0"
        /*0030*/ 	.string	"-arch sm_100 -m 64 "



//--------------------- .note.nv.cuinfo           --------------------------
	.section	.note.nv.cuinfo,"",@"SHT_NOTE"
	.sectionflags	@"SHF_NOTE_NV_CUINFO"
        /*0018*/ 	.short	0x0002
        /*001a*/ 	.short	0x0064
        /*001c*/ 	.short	0x0082
	.zero		2


//--------------------- .nv.info                  --------------------------
	.section	.nv.info,"",@"SHT_CUDA_INFO"
	.align	4


	//----- nvinfo : EIATTR_REGCOUNT
	.align		4
        /*0000*/ 	.byte	0x04, 0x2f
        /*0002*/ 	.short	(.L_1 - .L_0)
	.align		4
.L_0:
        /*0004*/ 	.word	index@(_Z25KNearestNbrDistanceKerneliiPKfPfPiS1_S1_)
        /*0008*/ 	.word	0x00000059


	//----- nvinfo : EIATTR_FRAME_SIZE
	.align		4
.L_1:
        /*000c*/ 	.byte	0x04, 0x11
        /*000e*/ 	.short	(.L_3 - .L_2)
	.align		4
.L_2:
        /*0010*/ 	.word	index@($__internal_3_$__cuda_sm3x_div_rn_noftz_f32_slowpath)
        /*0014*/ 	.word	0x00000060


	//----- nvinfo : EIATTR_FRAME_SIZE
	.align		4
.L_3:
        /*0018*/ 	.byte	0x04, 0x11
        /*001a*/ 	.short	(.L_5 - .L_4)
	.align		4
.L_4:
        /*001c*/ 	.word	index@($__internal_2_$__cuda_sm20_dsqrt_rn_f64_mediumpath_v1)
        /*0020*/ 	.word	0x00000060


	//----- nvinfo : EIATTR_FRAME_SIZE
	.align		4
.L_5:
        /*0024*/ 	.byte	0x04, 0x11
        /*0026*/ 	.short	(.L_7 - .L_6)
	.align		4
.L_6:
        /*0028*/ 	.word	index@($__internal_1_$__cuda_sm20_div_rn_f64_full)
        /*002c*/ 	.word	0x00000060


	//----- nvinfo : EIATTR_FRAME_SIZE
	.align		4
.L_7:
        /*0030*/ 	.byte	0x04, 0x11
        /*0032*/ 	.short	(.L_9 - .L_8)
	.align		4
.L_8:
        /*0034*/ 	.word	index@($__internal_0_$__cuda_sm20_dblrcp_rn_slowpath_v3)
        /*0038*/ 	.word	0x00000060


	//----- nvinfo : EIATTR_FRAME_SIZE
	.align		4
.L_9:
        /*003c*/ 	.byte	0x04, 0x11
        /*003e*/ 	.short	(.L_11 - .L_10)
	.align		4
.L_10:
        /*0040*/ 	.word	index@(_Z25KNearestNbrDistanceKerneliiPKfPfPiS1_S1_)
        /*0044*/ 	.word	0x00000060


	//----- nvinfo : EIATTR_MIN_STACK_SIZE
	.align		4
.L_11:
        /*0048*/ 	.byte	0x04, 0x12
        /*004a*/ 	.short	(.L_13 - .L_12)
	.align		4
.L_12:
        /*004c*/ 	.word	index@(_Z25KNearestNbrDistanceKerneliiPKfPfPiS1_S1_)
        /*0050*/ 	.word	0x00000060
.L_13:


//--------------------- .nv.compat                --------------------------
	.section	.nv.compat,"",@"SHT_CUDA_COMPAT_INFO"
	.align	4
        /*0000*/ 	.byte	0x02, 0x09, 0x00, 0x00, 0x02, 0x02, 0x01, 0x00, 0x02, 0x05, 0x05, 0x00, 0x03, 0x07, 0x01, 0x01
        /*0010*/ 	.byte	0x02, 0x03, 0x00, 0x00, 0x02, 0x06, 0x01, 0x00, 0x04, 0x0b, 0x08, 0x00, 0x01, 0x00, 0x00, 0x00
        /*0020*/ 	.byte	0x00, 0x00, 0x00, 0x00


//--------------------- .nv.info._Z25KNearestNbrDistanceKerneliiPKfPfPiS1_S1_ --------------------------
	.section	.nv.info._Z25KNearestNbrDistanceKerneliiPKfPfPiS1_S1_,"",@"SHT_CUDA_INFO"
	.sectionflags	@""
	.align	4


	//----- nvinfo : EIATTR_CUDA_API_VERSION
	.align		4
        /*0000*/ 	.byte	0x04, 0x37
        /*0002*/ 	.short	(.L_15 - .L_14)
.L_14:
        /*0004*/ 	.word	0x00000082


	//----- nvinfo : EIATTR_KPARAM_INFO
	.align		4
.L_15:
        /*0008*/ 	.byte	0x04, 0x17
        /*000a*/ 	.short	(.L_17 - .L_16)
.L_16:
        /*000c*/ 	.word	0x00000000
        /*0010*/ 	.short	0x0006
        /*0012*/ 	.short	0x0028
        /*0014*/ 	.byte	0x00, 0xf5, 0x21, 0x00


	//----- nvinfo : EIATTR_KPARAM_INFO
	.align		4
.L_17:
        /*0018*/ 	.byte	0x04, 0x17
        /*001a*/ 	.short	(.L_19 - .L_18)
.L_18:
        /*001c*/ 	.word	0x00000000
        /*0020*/ 	.short	0x0005
        /*0022*/ 	.short	0x0020
        /*0024*/ 	.byte	0x00, 0xf5, 0x21, 0x00


	//----- nvinfo : EIATTR_KPARAM_INFO
	.align		4
.L_19:
        /*0028*/ 	.byte	0x04, 0x17
        /*002a*/ 	.short	(.L_21 - .L_20)
.L_20:
        /*002c*/ 	.word	0x00000000
        /*0030*/ 	.short	0x0004
        /*0032*/ 	.short	0x0018
        /*0034*/ 	.byte	0x00, 0xf5, 0x21, 0x00


	//----- nvinfo : EIATTR_KPARAM_INFO
	.align		4
.L_21:
        /*0038*/ 	.byte	0x04, 0x17
        /*003a*/ 	.short	(.L_23 - .L_22)
.L_22:
        /*003c*/ 	.word	0x00000000
        /*0040*/ 	.short	0x0003
        /*0042*/ 	.short	0x0010
        /*0044*/ 	.byte	0x00, 0xf5, 0x21, 0x00


	//----- nvinfo : EIATTR_KPARAM_INFO
	.align		4
.L_23:
        /*0048*/ 	.byte	0x04, 0x17
        /*004a*/ 	.short	(.L_25 - .L_24)
.L_24:
        /*004c*/ 	.word	0x00000000
        /*0050*/ 	.short	0x0002
        /*0052*/ 	.short	0x0008
        /*0054*/ 	.byte	0x00, 0xf5, 0x21, 0x00


	//----- nvinfo : EIATTR_KPARAM_INFO
	.align		4
.L_25:
        /*0058*/ 	.byte	0x04, 0x17
        /*005a*/ 	.short	(.L_27 - .L_26)
.L_26:
        /*005c*/ 	.word	0x00000000
        /*0060*/ 	.short	0x0001
        /*0062*/ 	.short	0x0004
        /*0064*/ 	.byte	0x00, 0xf0, 0x11, 0x00


	//----- nvinfo : EIATTR_KPARAM_INFO
	.align		4
.L_27:
        /*0068*/ 	.byte	0x04, 0x17
        /*006a*/ 	.short	(.L_29 - .L_28)
.L_28:
        /*006c*/ 	.word	0x00000000
        /*0070*/ 	.short	0x0000
        /*0072*/ 	.short	0x0000
        /*0074*/ 	.byte	0x00, 0xf0, 0x11, 0x00


	//----- nvinfo : EIATTR_SPARSE_MMA_MASK
	.align		4
.L_29:
        /*0078*/ 	.byte	0x03, 0x50
        /*007a*/ 	.short	0x0000


	//----- nvinfo : EIATTR_MAXREG_COUNT
	.align		4
        /*007c*/ 	.byte	0x03, 0x1b
        /*007e*/ 	.short	0x00ff


	//----- nvinfo : EIATTR_NUM_BARRIERS
	.align		4
        /*0080*/ 	.byte	0x02, 0x4c
        /*0082*/ 	.byte	0x01
	.zero		1


	//----- nvinfo : EIATTR_EXTERNS
	.align		4
        /*0084*/ 	.byte	0x04, 0x0f
        /*0086*/ 	.short	(.L_31 - .L_30)


	//   ....[0]....
	.align		4
.L_30:
        /*0088*/ 	.word	index@(malloc)


	//   ....[1]....
	.align		4
        /*008c*/ 	.word	index@(free)


	//----- nvinfo : EIATTR_MERCURY_ISA_VERSION
	.align		4
.L_31:
        /*0090*/ 	.byte	0x03, 0x5f
        /*0092*/ 	.short	0x0101


	//----- nvinfo : EIATTR_VRC_CTA_INIT_COUNT
	.align		4
        /*0094*/ 	.byte	0x02, 0x4a
	.zero		1
	.zero		1


	//----- nvinfo : EIATTR_SYSCALL_OFFSETS
	.align		4
        /*0098*/ 	.byte	0x04, 0x46
        /*009a*/ 	.short	(.L_33 - .L_32)


	//   ....[0]....
.L_32:
        /*009c*/ 	.word	0x00001430


	//   ....[1]....
        /*00a0*/ 	.word	0x000014a0


	//   ....[2]....
        /*00a4*/ 	.word	0x00001520


	//   ....[3]....
        /*00a8*/ 	.word	0x000015a0


	//   ....[4]....
        /*00ac*/ 	.word	0x00001620


	//   ....[5]....
        /*00b0*/ 	.word	0x000016a0


	//   ....[6]....
        /*00b4*/ 	.word	0x00001720


	//   ....[7]....
        /*00b8*/ 	.word	0x000017a0


	//   ....[8]....
        /*00bc*/ 	.word	0x00001820


	//   ....[9]....
        /*00c0*/ 	.word	0x000018a0


	//   ....[10]....
        /*00c4*/ 	.word	0x00001920


	//   ....[11]....
        /*00c8*/ 	.word	0x000019a0


	//   ....[12]....
        /*00cc*/ 	.word	0x00001a10


	//   ....[13]....
        /*00d0*/ 	.word	0x00001a90


	//   ....[14]....
        /*00d4*/ 	.word	0x00001b10


	//   ....[15]....
        /*00d8*/ 	.word	0x000031a0


	//   ....[16]....
        /*00dc*/ 	.word	0x00011ef0


	//----- nvinfo : EIATTR_EXIT_INSTR_OFFSETS
	.align		4
.L_33:
        /*00e0*/ 	.byte	0x04, 0x1c
        /*00e2*/ 	.short	(.L_35 - .L_34)


	//   ....[0]....
.L_34:
        /*00e4*/ 	.word	0x00000050


	//   ....[1]....
        /*00e8*/ 	.word	0x000122b0


	//----- nvinfo : EIATTR_CRS_STACK_SIZE
	.align		4
.L_35:
        /*00ec*/ 	.byte	0x04, 0x1e
        /*00ee*/ 	.short	(.L_37 - .L_36)
.L_36:
        /*00f0*/ 	.word	0x00000000


	//----- nvinfo : EIATTR_CBANK_PARAM_SIZE
	.align		4
.L_37:
        /*00f4*/ 	.byte	0x03, 0x19
        /*00f6*/ 	.short	0x0030


	//----- nvinfo : EIATTR_PARAM_CBANK
	.align		4
        /*00f8*/ 	.byte	0x04, 0x0a
        /*00fa*/ 	.short	(.L_39 - .L_38)
	.align		4
.L_38:
        /*00fc*/ 	.word	index@(.nv.constant0._Z25KNearestNbrDistanceKerneliiPKfPfPiS1_S1_)
        /*0100*/ 	.short	0x0380
        /*0102*/ 	.short	0x0030


	//----- nvinfo : EIATTR_SW_WAR
	.align		4
.L_39:
        /*0104*/ 	.byte	0x04, 0x36
        /*0106*/ 	.short	(.L_41 - .L_40)
.L_40:
        /*0108*/ 	.word	0x00000008
.L_41:


//--------------------- .nv.callgraph             --------------------------
	.section	.nv.callgraph,"",@"SHT_CUDA_CALLGRAPH"
	.align	4
	.sectionentsize	8
	.align		4
        /*0000*/ 	.word	0x00000000
	.align		4
        /*0004*/ 	.word	0xffffffff
	.align		4
        /*0008*/ 	.word	index@(_Z25KNearestNbrDistanceKerneliiPKfPfPiS1_S1_)
	.align		4
        /*000c*/ 	.word	index@(free)
	.align		4
        /*0010*/ 	.word	index@(_Z25KNearestNbrDistanceKerneliiPKfPfPiS1_S1_)
	.align		4
        /*0014*/ 	.word	index@(malloc)
	.align		4
        /*0018*/ 	.word	0x00000000
	.align		4
        /*001c*/ 	.word	0xfffffffe
	.align		4
        /*0020*/ 	.word	0x00000000
	.align		4
        /*0024*/ 	.word	0xfffffffd
	.align		4
        /*0028*/ 	.word	0x00000000
	.align		4
        /*002c*/ 	.word	0xfffffffc


//--------------------- .nv.constant4             --------------------------
	.section	.nv.constant4,"a",@progbits
	.align	8
	.align		8
.nv.constant4:
        /*0000*/ 	.dword	malloc
	.align		8
        /*0008*/ 	.dword	free


//--------------------- .text._Z25KNearestNbrDistanceKerneliiPKfPfPiS1_S1_ --------------------------
	.section	.text._Z25KNearestNbrDistanceKerneliiPKfPfPiS1_S1_,"ax",@progbits
	.align	128
        .global         _Z25KNearestNbrDistanceKerneliiPKfPfPiS1_S1_
        .type           _Z25KNearestNbrDistanceKerneliiPKfPfPiS1_S1_,@function
        .size           _Z25KNearestNbrDistanceKerneliiPKfPfPiS1_S1_,(.L_x_302 - _Z25KNearestNbrDistanceKerneliiPKfPfPiS1_S1_)
        .other          _Z25KNearestNbrDistanceKerneliiPKfPfPiS1_S1_,@"STO_CUDA_ENTRY STV_DEFAULT"
_Z25KNearestNbrDistanceKerneliiPKfPfPiS1_S1_:
.text._Z25KNearestNbrDistanceKerneliiPKfPfPiS1_S1_:
[----:B------:R-:W0:Y:S08]  /*0000*/  LDC R1, c[0x0][0x37c] ;  /* 0x0000df00ff017b82 */ /* 0x000e300000000800 */
[----:B------:R-:W1:Y:S01]  /*0010*/  S2UR UR4, SR_CTAID.X ;  /* 0x00000000000479c3 */ /* 0x000e620000002500 */
[----:B0-----:R-:W-:-:S07]  /*0020*/  IADD3 R1, PT, PT, R1, -0x60, RZ ;  /* 0xffffffa001017810 */ /* 0x001fce0007ffe0ff */
[----:B------:R-:W1:Y:S02]  /*0030*/  LDC R0, c[0x0][0x380] ;  /* 0x0000e000ff007b82 */ /* 0x000e640000000800 */
[----:B-1----:R-:W-:-:S13]  /*0040*/  ISETP.LE.AND P0, PT, R0, UR4, PT ;  /* 0x0000000400007c0c */ /* 0x002fda000bf03270 */
[----:B------:R-:W-:Y:S05]  /*0050*/  @P0 EXIT ;  /* 0x000000000000094d */ /* 0x000fea0003800000 */
[----:B------:R-:W0:Y:S01]  /*0060*/  S2R R31, SR_TID.X ;  /* 0x00000000001f7919 */ /* 0x000e220000002100 */
[----:B------:R-:W0:Y:S01]  /*0070*/  S2UR UR5, SR_CTAID.Y ;  /* 0x00000000000579c3 */ /* 0x000e220000002600 */
[----:B------:R-:W-:Y:S01]  /*0080*/  IMAD.U32 R33, RZ, RZ, UR4 ;  /* 0x00000004ff217e24 */ /* 0x000fe2000f8e00ff */
[----:B------:R-:W-:Y:S01]  /*0090*/  IADD3 R34, PT, PT, R1, 0x50, RZ ;  /* 0x0000005001227810 */ /* 0x000fe20007ffe0ff */
[----:B------:R-:W1:Y:S05]  /*00a0*/  LDCU.64 UR36, c[0x0][0x358] ;  /* 0x00006b00ff2477ac */ /* 0x000e6a0008000a00 */
[----:B------:R-:W0:Y:S02]  /*00b0*/  LDC R32, c[0x0][0x360] ;  /* 0x0000d800ff207b82 */ /* 0x000e240000000800 */
[----:B01----:R-:W-:-:S07]  /*00c0*/  IMAD R35, R32, UR5, R31 ;  /* 0x0000000520237c24 */ /* 0x003fce000f8e021f */
.L_x_273:
[----:B------:R-:W0:Y:S01]  /*00d0*/  LDCU UR4, c[0x0][0x384] ;  /* 0x00007080ff0477ac */ /* 0x000e220008000800 */
[----:B------:R-:W-:Y:S01]  /*00e0*/  BSSY B6, `(.L_x_0) ;  /* 0x0001217000067945 */ /* 0x000fe20003800000 */
[----:B0-----:R-:W-:-:S13]  /*00f0*/  ISETP.GE.AND P0, PT, R35, UR4, PT ;  /* 0x0000000423007c0c */ /* 0x001fda000bf06270 */
[----:B-1----:R-:W-:Y:S05]  /*0100*/  @P0 BRA `(.L_x_1) ;  /* 0x0000012000500947 */ /* 0x002fea0003800000 */
[----:B------:R-:W-:-:S07]  /*0110*/  IMAD.MOV.U32 R36, RZ, RZ, R35 ;  /* 0x000000ffff247224 */ /* 0x000fce00078e0023 */
.L_x_272:
[----:B------:R-:W0:Y:S01]  /*0120*/  LDCU UR4, c[0x0][0x384] ;  /* 0x00007080ff0477ac */ /* 0x000e220008000800 */
[----:B-1----:R-:W1:Y:S01]  /*0130*/  LDC.64 R2, c[0x0][0x388] ;  /* 0x0000e200ff027b82 */ /* 0x002e620000000a00 */
[----:B0-----:R-:W-:-:S04]  /*0140*/  IMAD R13, R33, UR4, R36 ;  /* 0x00000004210d7c24 */ /* 0x001fc8000f8e0224 */
[----:B------:R-:W-:-:S04]  /*0150*/  IMAD R5, R13, 0x3, RZ ;  /* 0x000000030d057824 */ /* 0x000fc800078e02ff */
[----:B-1----:R-:W-:-:S05]  /*0160*/  IMAD.WIDE R2, R5, 0x4, R2 ;  /* 0x0000000405027825 */ /* 0x002fca00078e0202 */
[----:B------:R0:W5:Y:S04]  /*0170*/  LDG.E R37, desc[UR36][R2.64] ;  /* 0x0000002402257981 */ /* 0x000168000c1e1900 */
[----:B------:R0:W5:Y:S04]  /*0180*/  LDG.E R39, desc[UR36][R2.64+0x4] ;  /* 0x0000042402277981 */ /* 0x000168000c1e1900 */
[----:B------:R0:W5:Y:S01]  /*0190*/  LDG.E R38, desc[UR36][R2.64+0x8] ;  /* 0x0000082402267981 */ /* 0x000162000c1e1900 */
[----:B------:R-:W-:-:S09]  /*01a0*/  UISETP.GE.AND UP0, UPT, UR4, 0x1, UPT ;  /* 0x000000010400788c */ /* 0x000fd2000bf06270 */
[----:B0-----:R-:W-:Y:S05]  /*01b0*/  BRA.U !UP0, `(.L_x_2) ;  /* 0x0000001108547547 */ /* 0x001fea000b800000 */
[----:B------:R-:W-:Y:S01]  /*01c0*/  HFMA2 R0, -RZ, RZ, 0, 0 ;  /* 0x00000000ff007431 */ /* 0x000fe200000001ff */
[----:B------:R-:W-:Y:S01]  /*01d0*/  CS2R R8, SRZ ;  /* 0x0000000000087805 */ /* 0x000fe2000001ff00 */
[----:B------:R-:W-:-:S07]  /*01e0*/  IMAD.MOV.U32 R10, RZ, RZ, RZ ;  /* 0x000000ffff0a7224 */ /* 0x000fce00078e00ff */
.L_x_17:
[----:B------:R-:W0:Y:S01]  /*01f0*/  LDC R3, c[0x0][0x384] ;  /* 0x0000e100ff037b82 */ /* 0x000e220000000800 */
[----:B------:R-:W-:Y:S01]  /*0200*/  MOV R6, R8 ;  /* 0x0000000800067202 */ /* 0x000fe20000000f00 */
[----:B------:R-:W-:Y:S01]  /*0210*/  VIADD R8, R8, 0x1 ;  /* 0x0000000108087836 */ /* 0x000fe20000000000 */
[----:B------:R-:W-:-:S04]  /*0220*/  MOV R14, R9 ;  /* 0x00000009000e7202 */ /* 0x000fc80000000f00 */
[----:B------:R-:W-:-:S04]  /*0230*/  SHF.L.U32 R4, R8, 0x9, RZ ;  /* 0x0000000908047819 */ /* 0x000fc800000006ff */
[----:B0-----:R-:W-:-:S05]  /*0240*/  VIMNMX R15, PT, PT, R4, R3, PT ;  /* 0x00000003040f7248 */ /* 0x001fca0003fe0100 */
[----:B------:R-:W-:-:S04]  /*0250*/  IMAD.IADD R11, R15, 0x1, -R9 ;  /* 0x000000010f0b7824 */ /* 0x000fc800078e0a09 */
[----:B------:R-:W-:-:S05]  /*0260*/  IMAD R12, R11, 0x3, RZ ;  /* 0x000000030b0c7824 */ /* 0x000fca00078e02ff */
[----:B------:R-:W-:-:S13]  /*0270*/  ISETP.GE.AND P0, PT, R31, R12, PT ;  /* 0x0000000c1f00720c */ /* 0x000fda0003f06270 */
[----:B------:R-:W-:Y:S05]  /*0280*/  @P0 BRA `(.L_x_3) ;  /* 0x0000000000400947 */ /* 0x000fea0003800000 */
[----:B------:R-:W0:Y:S01]  /*0290*/  S2UR UR5, SR_CgaCtaId ;  /* 0x00000000000579c3 */ /* 0x000e220000008800 */
[----:B------:R-:W-:Y:S01]  /*02a0*/  UMOV UR4, 0x400 ;  /* 0x0000040000047882 */ /* 0x000fe20000000000 */
[----:B------:R-:W-:Y:S02]  /*02b0*/  IMAD R2, R33, R3, R14 ;  /* 0x0000000321027224 */ /* 0x000fe400078e020e */
[--C-:B------:R-:W-:Y:S02]  /*02c0*/  IMAD.MOV.U32 R9, RZ, RZ, R31.reuse ;  /* 0x000000ffff097224 */ /* 0x100fe400078e001f */
[----:B------:R-:W-:Y:S01]  /*02d0*/  IMAD R7, R2, 0x3, R31 ;  /* 0x0000000302077824 */ /* 0x000fe200078e021f */
[----:B0-----:R-:W-:-:S06]  /*02e0*/  ULEA UR4, UR5, UR4, 0x18 ;  /* 0x0000000405047291 */ /* 0x001fcc000f8ec0ff */
[----:B------:R-:W-:-:S07]  /*02f0*/  LEA R5, R31, UR4, 0x2 ;  /* 0x000000041f057c11 */ /* 0x000fce000f8e10ff */
.L_x_4:
[----:B------:R-:W0:Y:S02]  /*0300*/  LDC.64 R2, c[0x0][0x388] ;  /* 0x0000e200ff027b82 */ /* 0x000e240000000a00 */
[----:B0-----:R-:W-:-:S06]  /*0310*/  IMAD.WIDE R2, R7, 0x4, R2 ;  /* 0x0000000407027825 */ /* 0x001fcc00078e0202 */
[----:B------:R-:W2:Y:S01]  /*0320*/  LDG.E R2, desc[UR36][R2.64] ;  /* 0x0000002402027981 */ /* 0x000ea2000c1e1900 */
[C---:B------:R-:W-:Y:S01]  /*0330*/  IADD3 R9, PT, PT, R32.reuse, R9, RZ ;  /* 0x0000000920097210 */ /* 0x040fe20007ffe0ff */
[----:B------:R-:W-:-:S03]  /*0340*/  IMAD.IADD R7, R32, 0x1, R7 ;  /* 0x0000000120077824 */ /* 0x000fc600078e0207 */
[----:B------:R-:W-:Y:S01]  /*0350*/  ISETP.GE.AND P0, PT, R9, R12, PT ;  /* 0x0000000c0900720c */ /* 0x000fe20003f06270 */
[----:B--2---:R0:W-:Y:S02]  /*0360*/  STS [R5], R2 ;  /* 0x0000000205007388 */ /* 0x0041e40000000800 */
[----:B0-----:R-:W-:-:S10]  /*0370*/  LEA R5, R32, R5, 0x2 ;  /* 0x0000000520057211 */ /* 0x001fd400078e10ff */
[----:B------:R-:W-:Y:S05]  /*0380*/  @!P0 BRA `(.L_x_4) ;  /* 0xfffffffc00dc8947 */ /* 0x000fea000383ffff */
.L_x_3:
[----:B------:R-:W-:Y:S01]  /*0390*/  ISETP.GE.AND P0, PT, R11, 0x1, PT ;  /* 0x000000010b00780c */ /* 0x000fe20003f06270 */
[----:B------:R-:W-:Y:S05]  /*03a0*/  WARPSYNC.ALL ;  /* 0x0000000000007948 */ /* 0x000fea0003800000 */
[----:B------:R-:W-:Y:S01]  /*03b0*/  BAR.SYNC.DEFER_BLOCKING 0x0 ;  /* 0x0000000000007b1d */ /* 0x000fe20000010000 */
[----:B------:R-:W-:-:S05]  /*03c0*/  IMAD.MOV.U32 R9, RZ, RZ, R4 ;  /* 0x000000ffff097224 */ /* 0x000fca00078e0004 */
[----:B------:R-:W-:Y:S04]  /*03d0*/  BSSY.RECONVERGENT B0, `(.L_x_5) ;  /* 0x00000ea000007945 */ /* 0x000fe80003800200 */
[----:B------:R-:W-:Y:S05]  /*03e0*/  @!P0 BRA `(.L_x_6) ;  /* 0x0000000c00a08947 */ /* 0x000fea0003800000 */
[----:B------:R-:W-:Y:S01]  /*03f0*/  LEA R2, R6, 0x1, 0x9 ;  /* 0x0000000106027811 */ /* 0x000fe200078e48ff */
[----:B------:R-:W-:Y:S01]  /*0400*/  BSSY.RECONVERGENT B1, `(.L_x_7) ;  /* 0x000009b000017945 */ /* 0x000fe20003800200 */
[C---:B------:R-:W-:Y:S02]  /*0410*/  LOP3.LUT R16, R15.reuse, 0x1, RZ, 0xc0, !PT ;  /* 0x000000010f107812 */ /* 0x040fe400078ec0ff */
[----:B------:R-:W-:Y:S02]  /*0420*/  ISETP.NE.AND P0, PT, R15, R2, PT ;  /* 0x000000020f00720c */ /* 0x000fe40003f05270 */
[----:B------:R-:W-:-:S11]  /*0430*/  MOV R11, RZ ;  /* 0x000000ff000b7202 */ /* 0x000fd60000000f00 */
[----:B------:R-:W-:Y:S05]  /*0440*/  @!P0 BRA `(.L_x_8) ;  /* 0x0000000800588947 */ /* 0x000fea0003800000 */
[----:B------:R-:W0:Y:S01]  /*0450*/  S2R R3, SR_CgaCtaId ;  /* 0x0000000000037919 */ /* 0x000e220000008800 */
[----:B------:R-:W-:Y:S01]  /*0460*/  IMAD R11, R6, -0x200, R15 ;  /* 0xfffffe00060b7824 */ /* 0x000fe200078e020f */
[----:B------:R-:W-:Y:S01]  /*0470*/  MOV R2, 0x400 ;  /* 0x0000040000027802 */ /* 0x000fe20000000f00 */
[----:B------:R-:W-:-:S03]  /*0480*/  IMAD.MOV.U32 R12, RZ, RZ, RZ ;  /* 0x000000ffff0c7224 */ /* 0x000fc600078e00ff */
[----:B------:R-:W-:Y:S02]  /*0490*/  IADD3 R11, PT, PT, -R16, R11, RZ ;  /* 0x0000000b100b7210 */ /* 0x000fe40007ffe1ff */
[----:B0-----:R-:W-:-:S07]  /*04a0*/  LEA R19, R3, R2, 0x18 ;  /* 0x0000000203137211 */ /* 0x001fce00078ec0ff */
.L_x_15:
[C---:B------:R-:W-:Y:S01]  /*04b0*/  IMAD.IADD R15, R12.reuse, 0x1, R14 ;  /* 0x000000010c0f7824 */ /* 0x040fe200078e020e */
[----:B------:R-:W-:Y:S01]  /*04c0*/  BSSY.RECONVERGENT B2, `(.L_x_9) ;  /* 0x0000047000027945 */ /* 0x000fe20003800200 */
[C---:B------:R-:W-:Y:S01]  /*04d0*/  IMAD R17, R12.reuse, 0xc, R19 ;  /* 0x0000000c0c117824 */ /* 0x040fe200078e0213 */
[----:B------:R-:W-:Y:S02]  /*04e0*/  IADD3 R12, PT, PT, R12, 0x2, RZ ;  /* 0x000000020c0c7810 */ /* 0x000fe40007ffe0ff */
[----:B------:R-:W-:Y:S02]  /*04f0*/  ISETP.NE.AND P1, PT, R36, R15, PT ;  /* 0x0000000f2400720c */ /* 0x000fe40003f25270 */
[----:B------:R-:W-:-:S11]  /*0500*/  ISETP.NE.AND P0, PT, R12, R11, PT ;  /* 0x0000000b0c00720c */ /* 0x000fd60003f05270 */
[----:B------:R-:W-:Y:S05]  /*0510*/  @!P1 BRA `(.L_x_10) ;  /* 0x0000000400049947 */ /* 0x000fea0003800000 */
[----:B------:R-:W0:Y:S01]  /*0520*/  LDS.64 R2, [R17] ;  /* 0x0000000011027984 */ /* 0x000e220000000a00 */
[----:B------:R-:W-:-:S03]  /*0530*/  ISETP.GT.AND P1, PT, R10, 0x9, PT ;  /* 0x000000090a00780c */ /* 0x000fc60003f24270 */
[----:B------:R-:W1:Y:S01]  /*0540*/  LDS R5, [R17+0x8] ;  /* 0x0000080011057984 */ /* 0x000e620000000800 */
[----:B0----5:R-:W-:Y:S01]  /*0550*/  FADD R3, -R39, R3 ;  /* 0x0000000327037221 */ /* 0x021fe20000000100 */
[----:B------:R-:W-:-:S03]  /*0560*/  FADD R2, -R37, R2 ;  /* 0x0000000225027221 */ /* 0x000fc60000000100 */
[----:B------:R-:W-:Y:S01]  /*0570*/  FMUL R3, R3, R3 ;  /* 0x0000000303037220 */ /* 0x000fe20000400000 */
[----:B-1----:R-:W-:-:S03]  /*0580*/  FADD R5, -R38, R5 ;  /* 0x0000000526057221 */ /* 0x002fc60000000100 */
[----:B------:R-:W-:-:S04]  /*0590*/  FFMA R2, R2, R2, R3 ;  /* 0x0000000202027223 */ /* 0x000fc80000000003 */
[----:B------:R-:W-:Y:S01]  /*05a0*/  FFMA R7, R5, R5, R2 ;  /* 0x0000000505077223 */ /* 0x000fe20000000002 */
[----:B------:R-:W-:Y:S06]  /*05b0*/  @P1 BRA `(.L_x_11) ;  /* 0x0000000000241947 */ /* 0x000fec0003800000 */
[----:B------:R-:W-:Y:S01]  /*05c0*/  IMAD R2, R10, 0x4, R1 ;  /* 0x000000040a027824 */ /* 0x000fe200078e0201 */
[----:B------:R-:W-:-:S04]  /*05d0*/  LEA R3, R0, R1, 0x2 ;  /* 0x0000000100037211 */ /* 0x000fc800078e10ff */
[----:B------:R0:W-:Y:S04]  /*05e0*/  STL [R2], R7 ;  /* 0x0000000702007387 */ /* 0x0001e80000100800 */
[----:B------:R0:W-:Y:S04]  /*05f0*/  STL [R2+0x28], R15 ;  /* 0x0000280f02007387 */ /* 0x0001e80000100800 */
[----:B------:R-:W2:Y:S02]  /*0600*/  LDL R3, [R3] ;  /* 0x0000000003037983 */ /* 0x000ea40000100800 */
[----:B--2---:R-:W-:-:S04]  /*0610*/  FSETP.GT.AND P1, PT, R7, R3, PT ;  /* 0x000000030700720b */ /* 0x004fc80003f24000 */
[C---:B------:R-:W-:Y:S01]  /*0620*/  SEL R0, R10.reuse, R0, P1 ;  /* 0x000000000a007207 */ /* 0x040fe20000800000 */
[----:B------:R-:W-:Y:S01]  /*0630*/  VIADD R10, R10, 0x1 ;  /* 0x000000010a0a7836 */ /* 0x000fe20000000000 */
[----:B0-----:R-:W-:Y:S07]  /*0640*/  BRA `(.L_x_10) ;  /* 0x0000000000b87947 */ /* 0x001fee0003800000 */
.L_x_11:
[----:B------:R-:W-:-:S05]  /*0650*/  LEA R18, R0, R1, 0x2 ;  /* 0x0000000100127211 */ /* 0x000fca00078e10ff */
[----:B------:R-:W2:Y:S02]  /*0660*/  LDL R2, [R18] ;  /* 0x0000000012027983 */ /* 0x000ea40000100800 */
[----:B--2---:R-:W-:-:S13]  /*0670*/  FSETP.GEU.AND P1, PT, R7, R2, PT ;  /* 0x000000020700720b */ /* 0x004fda0003f2e000 */
[----:B------:R-:W-:Y:S05]  /*0680*/  @P1 BRA `(.L_x_10) ;  /* 0x0000000000a81947 */ /* 0x000fea0003800000 */
[----:B------:R-:W-:Y:S01]  /*0690*/  IMAD R6, R0, 0x4, R1 ;  /* 0x0000000400067824 */ /* 0x000fe200078e0201 */
[----:B------:R-:W-:Y:S04]  /*06a0*/  STL [R18], R7 ;  /* 0x0000000712007387 */ /* 0x000fe80000100800 */
[----:B------:R0:W-:Y:S04]  /*06b0*/  STL [R6+0x28], R15 ;  /* 0x0000280f06007387 */ /* 0x0001e80000100800 */
[----:B------:R-:W2:Y:S04]  /*06c0*/  LDL.64 R2, [R1] ;  /* 0x0000000001027983 */ /* 0x000ea80000100a00 */
[----:B0-----:R-:W3:Y:S01]  /*06d0*/  LDL.64 R6, [R1+0x10] ;  /* 0x0000100001067983 */ /* 0x001ee20000100a00 */
[----:B--2---:R-:W-:-:S03]  /*06e0*/  FSETP.GT.AND P1, PT, R3, R2, PT ;  /* 0x000000020300720b */ /* 0x004fc60003f24000 */
[----:B------:R-:W2:Y:S01]  /*06f0*/  LDL.64 R2, [R1+0x8] ;  /* 0x0000080001027983 */ /* 0x000ea20000100a00 */
[----:B------:R-:W-:-:S04]  /*0700*/  SEL R0, RZ, 0x1, !P1 ;  /* 0x00000001ff007807 */ /* 0x000fc80004800000 */
[----:B------:R-:W-:-:S05]  /*0710*/  LEA R4, R0, R1, 0x2 ;  /* 0x0000000100047211 */ /* 0x000fca00078e10ff */
[----:B------:R-:W2:Y:S02]  /*0720*/  LDL R5, [R4] ;  /* 0x0000000004057983 */ /* 0x000ea40000100800 */
[----:B--2---:R-:W-:-:S04]  /*0730*/  FSETP.GT.AND P1, PT, R2, R5, PT ;  /* 0x000000050200720b */ /* 0x004fc80003f24000 */
[----:B------:R-:W-:-:S05]  /*0740*/  SEL R0, R0, 0x2, !P1 ;  /* 0x0000000200007807 */ /* 0x000fca0004800000 */
[----:B------:R-:W-:-:S06]  /*0750*/  IMAD R2, R0, 0x4, R1 ;  /* 0x0000000400027824 */ /* 0x000fcc00078e0201 */
[----:B------:R-:W2:Y:S02]  /*0760*/  LDL R2, [R2] ;  /* 0x0000000002027983 */ /* 0x000ea40000100800 */
[----:B--2---:R-:W-:-:S04]  /*0770*/  FSETP.GT.AND P1, PT, R3, R2, PT ;  /* 0x000000020300720b */ /* 0x004fc80003f24000 */
[----:B------:R-:W-:-:S04]  /*0780*/  SEL R0, R0, 0x3, !P1 ;  /* 0x0000000300007807 */ /* 0x000fc80004800000 */
[----:B------:R-:W-:-:S06]  /*0790*/  LEA R3, R0, R1, 0x2 ;  /* 0x0000000100037211 */ /* 0x000fcc00078e10ff */
[----:B------:R-:W3:Y:S02]  /*07a0*/  LDL R3, [R3] ;  /* 0x0000000003037983 */ /* 0x000ee40000100800 */
[----:B---3--:R-:W-:-:S04]  /*07b0*/  FSETP.GT.AND P1, PT, R6, R3, PT ;  /* 0x000000030600720b */ /* 0x008fc80003f24000 */
[----:B------:R-:W-:-:S05]  /*07c0*/  SEL R0, R0, 0x4, !P1 ;  /* 0x0000000400007807 */ /* 0x000fca0004800000 */
[----:B------:R-:W-:-:S06]  /*07d0*/  IMAD R4, R0, 0x4, R1 ;  /* 0x0000000400047824 */ /* 0x000fcc00078e0201 */
[----:B------:R-:W2:Y:S02]  /*07e0*/  LDL R4, [R4] ;  /* 0x0000000004047983 */ /* 0x000ea40000100800 */
[----:B--2---:R-:W-:Y:S02]  /*07f0*/  FSETP.GT.AND P1, PT, R7, R4, PT ;  /* 0x000000040700720b */ /* 0x004fe40003f24000 */
[----:B------:R-:W2:Y:S02]  /*0800*/  LDL.64 R6, [R1+0x18] ;  /* 0x0000180001067983 */ /* 0x000ea40000100a00 */
[----:B------:R-:W-:-:S04]  /*0810*/  SEL R0, R0, 0x5, !P1 ;  /* 0x0000000500007807 */ /* 0x000fc80004800000 */
[----:B------:R-:W-:-:S05]  /*0820*/  LEA R2, R0, R1, 0x2 ;  /* 0x0000000100027211 */ /* 0x000fca00078e10ff */
[----:B------:R-:W2:Y:S02]  /*0830*/  LDL R5, [R2] ;  /* 0x0000000002057983 */ /* 0x000ea40000100800 */
[----:B--2---:R-:W-:Y:S02]  /*0840*/  FSETP.GT.AND P1, PT, R6, R5, PT ;  /* 0x000000050600720b */ /* 0x004fe40003f24000 */
[----:B------:R-:W2:Y:S02]  /*0850*/  LDL.64 R4, [R1+0x20] ;  /* 0x0000200001047983 */ /* 0x000ea40000100a00 */
[----:B------:R-:W-:-:S05]  /*0860*/  SEL R0, R0, 0x6, !P1 ;  /* 0x0000000600007807 */ /* 0x000fca0004800000 */
[----:B------:R-:W-:-:S05]  /*0870*/  IMAD R3, R0, 0x4, R1 ;  /* 0x0000000400037824 */ /* 0x000fca00078e0201 */
[----:B------:R-:W3:Y:S02]  /*0880*/  LDL R6, [R3] ;  /* 0x0000000003067983 */ /* 0x000ee40000100800 */
[----:B---3--:R-:W-:-:S04]  /*0890*/  FSETP.GT.AND P1, PT, R7, R6, PT ;  /* 0x000000060700720b */ /* 0x008fc80003f24000 */
[----:B------:R-:W-:-:S04]  /*08a0*/  SEL R0, R0, 0x7, !P1 ;  /* 0x0000000700007807 */ /* 0x000fc80004800000 */
[----:B------:R-:W-:-:S05]  /*08b0*/  LEA R6, R0, R1, 0x2 ;  /* 0x0000000100067211 */ /* 0x000fca00078e10ff */
[----:B------:R-:W2:Y:S02]  /*08c0*/  LDL R7, [R6] ;  /* 0x0000000006077983 */ /* 0x000ea40000100800 */
[----:B--2---:R-:W-:-:S04]  /*08d0*/  FSETP.GT.AND P1, PT, R4, R7, PT ;  /* 0x000000070400720b */ /* 0x004fc80003f24000 */
[----:B------:R-:W-:-:S05]  /*08e0*/  SEL R0, R0, 0x8, !P1 ;  /* 0x0000000800007807 */ /* 0x000fca0004800000 */
[----:B------:R-:W-:-:S06]  /*08f0*/  IMAD R2, R0, 0x4, R1 ;  /* 0x0000000400027824 */ /* 0x000fcc00078e0201 */
[----:B------:R-:W2:Y:S02]  /*0900*/  LDL R2, [R2] ;  /* 0x0000000002027983 */ /* 0x000ea40000100800 */
[----:B--2---:R-:W-:-:S04]  /*0910*/  FSETP.GT.AND P1, PT, R5, R2, PT ;  /* 0x000000020500720b */ /* 0x004fc80003f24000 */
[----:B------:R-:W-:-:S09]  /*0920*/  SEL R0, R0, 0x9, !P1 ;  /* 0x0000000900007807 */ /* 0x000fd20004800000 */
.L_x_10:
[----:B------:R-:W-:Y:S05]  /*0930*/  BSYNC.RECONVERGENT B2 ;  /* 0x0000000000027941 */ /* 0x000fea0003800200 */
.L_x_9:
[----:B------:R-:W-:Y:S01]  /*0940*/  IADD3 R15, PT, PT, R15, 0x1, RZ ;  /* 0x000000010f0f7810 */ /* 0x000fe20007ffe0ff */
[----:B------:R-:W-:Y:S03]  /*0950*/  BSSY.RECONVERGENT B2, `(.L_x_12) ;  /* 0x0000044000027945 */ /* 0x000fe60003800200 */
[----:B------:R-:W-:-:S13]  /*0960*/  ISETP.NE.AND P1, PT, R36, R15, PT ;  /* 0x0000000f2400720c */ /* 0x000fda0003f25270 */
[----:B------:R-:W-:Y:S05]  /*0970*/  @!P1 BRA `(.L_x_13) ;  /* 0x0000000400049947 */ /* 0x000fea0003800000 */
[----:B------:R-:W0:Y:S01]  /*0980*/  LDS.64 R2, [R17+0x10] ;  /* 0x0000100011027984 */ /* 0x000e220000000a00 */
[----:B------:R-:W-:-:S03]  /*0990*/  ISETP.GE.AND P1, PT, R10, 0xa, PT ;  /* 0x0000000a0a00780c */ /* 0x000fc60003f26270 */
[----:B------:R-:W1:Y:S01]  /*09a0*/  LDS R6, [R17+0xc] ;  /* 0x00000c0011067984 */ /* 0x000e620000000800 */
[----:B0----5:R-:W-:Y:S01]  /*09b0*/  FADD R4, -R39, R2 ;  /* 0x0000000227047221 */ /* 0x021fe20000000100 */
[----:B------:R-:W-:Y:S01]  /*09c0*/  FADD R3, -R38, R3 ;  /* 0x0000000326037221 */ /* 0x000fe20000000100 */
[----:B-1----:R-:W-:Y:S02]  /*09d0*/  FADD R2, -R37, R6 ;  /* 0x0000000625027221 */ /* 0x002fe40000000100 */
[----:B------:R-:W-:-:S04]  /*09e0*/  FMUL R5, R4, R4 ;  /* 0x0000000404057220 */ /* 0x000fc80000400000 */
[----:B------:R-:W-:-:S04]  /*09f0*/  FFMA R2, R2, R2, R5 ;  /* 0x0000000202027223 */ /* 0x000fc80000000005 */
[----:B------:R-:W-:Y:S01]  /*0a00*/  FFMA R7, R3, R3, R2 ;  /* 0x0000000303077223 */ /* 0x000fe20000000002 */
[----:B------:R-:W-:Y:S06]  /*0a10*/  @!P1 BRA `(.L_x_14) ;  /* 0x0000000000bc9947 */ /* 0x000fec0003800000 */
[----:B------:R-:W-:-:S05]  /*0a20*/  IMAD R18, R0, 0x4, R1 ;  /* 0x0000000400127824 */ /* 0x000fca00078e0201 */
[----:B------:R-:W2:Y:S02]  /*0a30*/  LDL R2, [R18] ;  /* 0x0000000012027983 */ /* 0x000ea40000100800 */
[----:B--2---:R-:W-:-:S13]  /*0a40*/  FSETP.GEU.AND P1, PT, R7, R2, PT ;  /* 0x000000020700720b */ /* 0x004fda0003f2e000 */
[----:B------:R-:W-:Y:S05]  /*0a50*/  @P1 BRA `(.L_x_13) ;  /* 0x0000000000cc1947 */ /* 0x000fea0003800000 */
[----:B------:R-:W-:Y:S01]  /*0a60*/  LEA R6, R0, R1, 0x2 ;  /* 0x0000000100067211 */ /* 0x000fe200078e10ff */
[----:B------:R-:W-:Y:S04]  /*0a70*/  STL [R18], R7 ;  /* 0x0000000712007387 */ /* 0x000fe80000100800 */
[----:B------:R0:W-:Y:S04]  /*0a80*/  STL [R6+0x28], R15 ;  /* 0x0000280f06007387 */ /* 0x0001e80000100800 */
[----:B------:R-:W2:Y:S04]  /*0a90*/  LDL.64 R2, [R1] ;  /* 0x0000000001027983 */ /* 0x000ea80000100a00 */
[----:B0-----:R-:W3:Y:S01]  /*0aa0*/  LDL.64 R6, [R1+0x10] ;  /* 0x0000100001067983 */ /* 0x001ee20000100a00 */
[----:B--2---:R-:W-:-:S03]  /*0ab0*/  FSETP.GT.AND P1, PT, R3, R2, PT ;  /* 0x000000020300720b */ /* 0x004fc60003f24000 */
[----:B------:R-:W2:Y:S01]  /*0ac0*/  LDL.64 R2, [R1+0x8] ;  /* 0x0000080001027983 */ /* 0x000ea20000100a00 */
[----:B------:R-:W-:-:S05]  /*0ad0*/  SEL R0, RZ, 0x1, !P1 ;  /* 0x00000001ff007807 */ /* 0x000fca0004800000 */
[----:B------:R-:W-:-:S05]  /*0ae0*/  IMAD R4, R0, 0x4, R1 ;  /* 0x0000000400047824 */ /* 0x000fca00078e0201 */
[----:B------:R-:W2:Y:S02]  /*0af0*/  LDL R5, [R4] ;  /* 0x0000000004057983 */ /* 0x000ea40000100800 */
[----:B--2---:R-:W-:-:S04]  /*0b00*/  FSETP.GT.AND P1, PT, R2, R5, PT ;  /* 0x000000050200720b */ /* 0x004fc80003f24000 */
[----:B------:R-:W-:-:S04]  /*0b10*/  SEL R0, R0, 0x2, !P1 ;  /* 0x0000000200007807 */ /* 0x000fc80004800000 */
[----:B------:R-:W-:-:S06]  /*0b20*/  LEA R2, R0, R1, 0x2 ;  /* 0x0000000100027211 */ /* 0x000fcc00078e10ff */
[----:B------:R-:W2:Y:S02]  /*0b30*/  LDL R2, [R2] ;  /* 0x0000000002027983 */ /* 0x000ea40000100800 */
[----:B--2---:R-:W-:-:S04]  /*0b40*/  FSETP.GT.AND P1, PT, R3, R2, PT ;  /* 0x000000020300720b */ /* 0x004fc80003f24000 */
[----:B------:R-:W-:-:S05]  /*0b50*/  SEL R0, R0, 0x3, !P1 ;  /* 0x0000000300007807 */ /* 0x000fca0004800000 */
[----:B------:R-:W-:-:S06]  /*0b60*/  IMAD R3, R0, 0x4, R1 ;  /* 0x0000000400037824 */ /* 0x000fcc00078e0201 */
[----:B------:R-:W3:Y:S02]  /*0b70*/  LDL R3, [R3] ;  /* 0x0000000003037983 */ /* 0x000ee40000100800 */
[----:B---3--:R-:W-:-:S04]  /*0b80*/  FSETP.GT.AND P1, PT, R6, R3, PT ;  /* 0x000000030600720b */ /* 0x008fc80003f24000 */
[----:B------:R-:W-:-:S04]  /*0b90*/  SEL R0, R0, 0x4, !P1 ;  /* 0x0000000400007807 */ /* 0x000fc80004800000 */
[----:B------:R-:W-:-:S06]  /*0ba0*/  LEA R4, R0, R1, 0x2 ;  /* 0x0000000100047211 */ /* 0x000fcc00078e10ff */
[----:B------:R-:W2:Y:S02]  /*0bb0*/  LDL R4, [R4] ;  /* 0x0000000004047983 */ /* 0x000ea40000100800 */
[----:B--2---:R-:W-:Y:S02]  /*0bc0*/  FSETP.GT.AND P1, PT, R7, R4, PT ;  /* 0x000000040700720b */ /* 0x004fe40003f24000 */
[----:B------:R-:W2:Y:S02]  /*0bd0*/  LDL.64 R6, [R1+0x18] ;  /* 0x0000180001067983 */ /* 0x000ea40000100a00 */
[----:B------:R-:W-:-:S05]  /*0be0*/  SEL R0, R0, 0x5, !P1 ;  /* 0x0000000500007807 */ /* 0x000fca0004800000 */
[----:B------:R-:W-:-:S05]  /*0bf0*/  IMAD R2, R0, 0x4, R1 ;  /* 0x0000000400027824 */ /* 0x000fca00078e0201 */
[----:B------:R-:W2:Y:S02]  /*0c00*/  LDL R5, [R2] ;  /* 0x0000000002057983 */ /* 0x000ea40000100800 */
[----:B--2---:R-:W-:Y:S02]  /*0c10*/  FSETP.GT.AND P1, PT, R6, R5, PT ;  /* 0x000000050600720b */ /* 0x004fe40003f24000 */
[----:B------:R-:W2:Y:S02]  /*0c20*/  LDL.64 R4, [R1+0x20] ;  /* 0x0000200001047983 */ /* 0x000ea40000100a00 */
[----:B------:R-:W-:-:S04]  /*0c30*/  SEL R0, R0, 0x6, !P1 ;  /* 0x0000000600007807 */ /* 0x000fc80004800000 */
[----:B------:R-:W-:-:S05]  /*0c40*/  LEA R3, R0, R1, 0x2 ;  /* 0x0000000100037211 */ /* 0x000fca00078e10ff */
[----:B------:R-:W3:Y:S02]  /*0c50*/  LDL R6, [R3] ;  /* 0x0000000003067983 */ /* 0x000ee40000100800 */
[----:B---3--:R-:W-:-:S04]  /*0c60*/  FSETP.GT.AND P1, PT, R7, R6, PT ;  /* 0x000000060700720b */ /* 0x008fc80003f24000 */
[----:B------:R-:W-:-:S05]  /*0c70*/  SEL R0, R0, 0x7, !P1 ;  /* 0x0000000700007807 */ /* 0x000fca0004800000 */
[----:B------:R-:W-:-:S05]  /*0c80*/  IMAD R6, R0, 0x4, R1 ;  /* 0x0000000400067824 */ /* 0x000fca00078e0201 */
[----:B------:R-:W2:Y:S02]  /*0c90*/  LDL R7, [R6] ;  /* 0x0000000006077983 */ /* 0x000ea40000100800 */
[----:B--2---:R-:W-:-:S04]  /*0ca0*/  FSETP.GT.AND P1, PT, R4, R7, PT ;  /* 0x000000070400720b */ /* 0x004fc80003f24000 */
[----:B------:R-:W-:-:S04]  /*0cb0*/  SEL R0, R0, 0x8, !P1 ;  /* 0x0000000800007807 */ /* 0x000fc80004800000 */
[----:B------:R-:W-:-:S06]  /*0cc0*/  LEA R2, R0, R1, 0x2 ;  /* 0x0000000100027211 */ /* 0x000fcc00078e10ff */
[----:B------:R-:W2:Y:S02]  /*0cd0*/  LDL R2, [R2] ;  /* 0x0000000002027983 */ /* 0x000ea40000100800 */
[----:B--2---:R-:W-:-:S04]  /*0ce0*/  FSETP.GT.AND P1, PT, R5, R2, PT ;  /* 0x000000020500720b */ /* 0x004fc80003f24000 */
[----:B------:R-:W-:Y:S01]  /*0cf0*/  SEL R0, R0, 0x9, !P1 ;  /* 0x0000000900007807 */ /* 0x000fe20004800000 */
[----:B------:R-:W-:Y:S08]  /*0d00*/  BRA `(.L_x_13) ;  /* 0x0000000000207947 */ /* 0x000ff00003800000 */
.L_x_14:
[----:B------:R-:W-:Y:S01]  /*0d10*/  IMAD R4, R10, 0x4, R1 ;  /* 0x000000040a047824 */ /* 0x000fe200078e0201 */
[----:B------:R-:W-:-:S04]  /*0d20*/  LEA R2, R0, R1, 0x2 ;  /* 0x0000000100027211 */ /* 0x000fc800078e10ff */
[----:B------:R0:W-:Y:S04]  /*0d30*/  STL [R4+0x28], R15 ;  /* 0x0000280f04007387 */ /* 0x0001e80000100800 */
[----:B------:R0:W-:Y:S04]  /*0d40*/  STL [R4], R7 ;  /* 0x0000000704007387 */ /* 0x0001e80000100800 */
[----:B------:R-:W2:Y:S02]  /*0d50*/  LDL R2, [R2] ;  /* 0x0000000002027983 */ /* 0x000ea40000100800 */
[----:B--2---:R-:W-:-:S04]  /*0d60*/  FSETP.GT.AND P1, PT, R7, R2, PT ;  /* 0x000000020700720b */ /* 0x004fc80003f24000 */
[C---:B------:R-:W-:Y:S01]  /*0d70*/  SEL R0, R10.reuse, R0, P1 ;  /* 0x000000000a007207 */ /* 0x040fe20000800000 */
[----:B0-----:R-:W-:-:S08]  /*0d80*/  VIADD R10, R10, 0x1 ;  /* 0x000000010a0a7836 */ /* 0x001fd00000000000 */
.L_x_13:
[----:B------:R-:W-:Y:S05]  /*0d90*/  BSYNC.RECONVERGENT B2 ;  /* 0x0000000000027941 */ /* 0x000fea0003800200 */
.L_x_12:
[----:B------:R-:W-:Y:S05]  /*0da0*/  @P0 BRA `(.L_x_15) ;  /* 0xfffffff400c00947 */ /* 0x000fea000383ffff */
.L_x_8:
[----:B------:R-:W-:Y:S05]  /*0db0*/  BSYNC.RECONVERGENT B1 ;  /* 0x0000000000017941 */ /* 0x000fea0003800200 */
.L_x_7:
[----:B------:R-:W-:-:S13]  /*0dc0*/  ISETP.NE.AND P0, PT, R16, RZ, PT ;  /* 0x000000ff1000720c */ /* 0x000fda0003f05270 */
[----:B------:R-:W-:Y:S05]  /*0dd0*/  @!P0 BRA `(.L_x_6) ;  /* 0x0000000400248947 */ /* 0x000fea0003800000 */
[----:B------:R-:W-:-:S04]  /*0de0*/  IADD3 R7, PT, PT, R11, R14, RZ ;  /* 0x0000000e0b077210 */ /* 0x000fc80007ffe0ff */
[----:B------:R-:W-:-:S13]  /*0df0*/  ISETP.NE.AND P0, PT, R36, R7, PT ;  /* 0x000000072400720c */ /* 0x000fda0003f05270 */
[----:B------:R-:W-:Y:S05]  /*0e00*/  @!P0 BRA `(.L_x_6) ;  /* 0x0000000400188947 */ /* 0x000fea0003800000 */
[----:B------:R-:W0:Y:S01]  /*0e10*/  S2R R3, SR_CgaCtaId ;  /* 0x0000000000037919 */ /* 0x000e220000008800 */
[----:B------:R-:W-:Y:S02]  /*0e20*/  MOV R2, 0x400 ;  /* 0x0000040000027802 */ /* 0x000fe40000000f00 */
[----:B------:R-:W-:Y:S02]  /*0e30*/  ISETP.GE.AND P0, PT, R10, 0xa, PT ;  /* 0x0000000a0a00780c */ /* 0x000fe40003f06270 */
[----:B0-----:R-:W-:-:S05]  /*0e40*/  LEA R2, R3, R2, 0x18 ;  /* 0x0000000203027211 */ /* 0x001fca00078ec0ff */
[----:B------:R-:W-:-:S05]  /*0e50*/  IMAD R11, R11, 0xc, R2 ;  /* 0x0000000c0b0b7824 */ /* 0x000fca00078e0202 */
[----:B------:R-:W0:Y:S04]  /*0e60*/  LDS R4, [R11+0x4] ;  /* 0x000004000b047984 */ /* 0x000e280000000800 */
[----:B------:R-:W1:Y:S04]  /*0e70*/  LDS R2, [R11] ;  /* 0x000000000b027984 */ /* 0x000e680000000800 */
[----:B------:R-:W2:Y:S01]  /*0e80*/  LDS R3, [R11+0x8] ;  /* 0x000008000b037984 */ /* 0x000ea20000000800 */
[----:B0----5:R-:W-:Y:S01]  /*0e90*/  FADD R4, -R39, R4 ;  /* 0x0000000427047221 */ /* 0x021fe20000000100 */
[----:B-1----:R-:W-:-:S03]  /*0ea0*/  FADD R2, -R37, R2 ;  /* 0x0000000225027221 */ /* 0x002fc60000000100 */
[----:B------:R-:W-:Y:S01]  /*0eb0*/  FMUL R5, R4, R4 ;  /* 0x0000000404057220 */ /* 0x000fe20000400000 */
[----:B--2---:R-:W-:-:S03]  /*0ec0*/  FADD R3, -R38, R3 ;  /* 0x0000000326037221 */ /* 0x004fc60000000100 */
        /* <DEDUP_REMOVED lines=50> */
.L_x_16:
        /* <DEDUP_REMOVED lines=8> */
.L_x_6:
[----:B------:R-:W-:Y:S05]  /*1270*/  BSYNC.RECONVERGENT B0 ;  /* 0x0000000000007941 */ /* 0x000fea0003800200 */
.L_x_5:
[----:B------:R-:W0:Y:S01]  /*1280*/  LDCU UR4, c[0x0][0x384] ;  /* 0x00007080ff0477ac */ /* 0x000e220008000800 */
[----:B------:R-:W-:Y:S01]  /*1290*/  BAR.SYNC.DEFER_BLOCKING 0x0 ;  /* 0x0000000000007b1d */ /* 0x000fe20000010000 */
[----:B0-----:R-:W-:-:S13]  /*12a0*/  ISETP.GE.AND P0, PT, R9, UR4, PT ;  /* 0x0000000409007c0c */ /* 0x001fda000bf06270 */
[----:B------:R-:W-:Y:S05]  /*12b0*/  @!P0 BRA `(.L_x_17) ;  /* 0xffffffec00cc8947 */ /* 0x000fea000383ffff */
[----:B------:R0:W5:Y:S04]  /*12c0*/  LDL.64 R40, [R1+0x28] ;  /* 0x0000280001287983 */ /* 0x0001680000100a00 */
[----:B------:R0:W5:Y:S04]  /*12d0*/  LDL.64 R16, [R1+0x30] ;  /* 0x0000300001107983 */ /* 0x0001680000100a00 */
[----:B------:R0:W5:Y:S04]  /*12e0*/  LDL.64 R18, [R1+0x38] ;  /* 0x0000380001127983 */ /* 0x0001680000100a00 */
[----:B------:R0:W5:Y:S04]  /*12f0*/  LDL.64 R22, [R1+0x40] ;  /* 0x0000400001167983 */ /* 0x0001680000100a00 */
[----:B------:R0:W5:Y:S02]  /*1300*/  LDL.64 R24, [R1+0x48] ;  /* 0x0000480001187983 */ /* 0x0001640000100a00 */
.L_x_2:
[----:B------:R-:W1:Y:S01]  /*1310*/  LDC.64 R2, c[0x0][0x398] ;  /* 0x0000e600ff027b82 */ /* 0x000e620000000a00 */
[----:B------:R-:W-:Y:S01]  /*1320*/  IMAD R5, R13, 0xa, RZ ;  /* 0x0000000a0d057824 */ /* 0x000fe200078e02ff */
[----:B------:R-:W-:Y:S01]  /*1330*/  MOV R30, 0x0 ;  /* 0x00000000001e7802 */ /* 0x000fe20000000f00 */
[----:B------:R-:W-:-:S05]  /*1340*/  HFMA2 R4, -RZ, RZ, 0, 4.76837158203125e-06 ;  /* 0x00000050ff047431 */ /* 0x000fca00000001ff */
[----:B------:R2:W3:Y:S01]  /*1350*/  LDC.64 R6, c[0x4][R30] ;  /* 0x010000001e067b82 */ /* 0x0004e20000000a00 */
[----:B-1----:R-:W-:-:S04]  /*1360*/  IMAD.WIDE R2, R5, 0x4, R2 ;  /* 0x0000000405027825 */ /* 0x002fc800078e0202 */
[----:B------:R-:W-:Y:S01]  /*1370*/  IMAD.MOV.U32 R5, RZ, RZ, RZ ;  /* 0x000000ffff057224 */ /* 0x000fe200078e00ff */
[----:B-----5:R2:W-:Y:S04]  /*1380*/  STG.E desc[UR36][R2.64], R40 ;  /* 0x0000002802007986 */ /* 0x0205e8000c101924 */
[----:B------:R2:W-:Y:S04]  /*1390*/  STG.E desc[UR36][R2.64+0x4], R41 ;  /* 0x0000042902007986 */ /* 0x0005e8000c101924 */
[----:B------:R2:W-:Y:S04]  /*13a0*/  STG.E desc[UR36][R2.64+0x8], R16 ;  /* 0x0000081002007986 */ /* 0x0005e8000c101924 */
[----:B------:R2:W-:Y:S04]  /*13b0*/  STG.E desc[UR36][R2.64+0xc], R17 ;  /* 0x00000c1102007986 */ /* 0x0005e8000c101924 */
[----:B------:R2:W-:Y:S04]  /*13c0*/  STG.E desc[UR36][R2.64+0x10], R18 ;  /* 0x0000101202007986 */ /* 0x0005e8000c101924 */
[----:B------:R2:W-:Y:S04]  /*13d0*/  STG.E desc[UR36][R2.64+0x14], R19 ;  /* 0x0000141302007986 */ /* 0x0005e8000c101924 */
[----:B------:R2:W-:Y:S04]  /*13e0*/  STG.E desc[UR36][R2.64+0x18], R22 ;  /* 0x0000181602007986 */ /* 0x0005e8000c101924 */
[----:B------:R2:W-:Y:S04]  /*13f0*/  STG.E desc[UR36][R2.64+0x1c], R23 ;  /* 0x00001c1702007986 */ /* 0x0005e8000c101924 */
[----:B------:R2:W-:Y:S04]  /*1400*/  STG.E desc[UR36][R2.64+0x20], R24 ;  /* 0x0000201802007986 */ /* 0x0005e8000c101924 */
[----:B---3--:R2:W-:Y:S02]  /*1410*/  STG.E desc[UR36][R2.64+0x24], R25 ;  /* 0x0000241902007986 */ /* 0x0085e4000c101924 */
[----:B------:R-:W-:-:S07]  /*1420*/  LEPC R20, `(.L_x_18) ;  /* 0x000000001014794e */ /* 0x000fce0000000000 */
[----:B0-2---:R-:W-:Y:S05]  /*1430*/  CALL.ABS.NOINC R6 ;  /* 0x0000000006007343 */ /* 0x005fea0003c00000 */
.L_x_18:
[----:B------:R0:W1:Y:S01]  /*1440*/  LDC.64 R2, c[0x4][R30] ;  /* 0x010000001e027b82 */ /* 0x0000620000000a00 */
[----:B------:R-:W-:Y:S01]  /*1450*/  MOV R26, R4 ;  /* 0x00000004001a7202 */ /* 0x000fe20000000f00 */
[----:B------:R-:W-:Y:S02]  /*1460*/  HFMA2 R4, -RZ, RZ, 0, 2.384185791015625e-06 ;  /* 0x00000028ff047431 */ /* 0x000fe400000001ff */
[----:B------:R-:W-:Y:S02]  /*1470*/  IMAD.MOV.U32 R27, RZ, RZ, R5 ;  /* 0x000000ffff1b7224 */ /* 0x000fe400078e0005 */
[----:B------:R-:W-:-:S07]  /*1480*/  IMAD.MOV.U32 R5, RZ, RZ, RZ ;  /* 0x000000ffff057224 */ /* 0x000fce00078e00ff */
[----:B------:R-:W-:-:S07]  /*1490*/  LEPC R20, `(.L_x_19) ;  /* 0x000000001014794e */ /* 0x000fce0000000000 */
[----:B01----:R-:W-:Y:S05]  /*14a0*/  CALL.ABS.NOINC R2 ;  /* 0x0000000002007343 */ /* 0x003fea0003c00000 */
.L_x_19:
[----:B------:R-:W-:Y:S01]  /*14b0*/  MOV R2, R4 ;  /* 0x0000000400027202 */ /* 0x000fe20000000f00 */
[----:B------:R-:W-:Y:S01]  /*14c0*/  IMAD.MOV.U32 R3, RZ, RZ, R5 ;  /* 0x000000ffff037224 */ /* 0x000fe200078e0005 */
[----:B------:R0:W1:Y:S01]  /*14d0*/  LDC.64 R6, c[0x4][R30] ;  /* 0x010000001e067b82 */ /* 0x0000620000000a00 */
[----:B------:R-:W-:Y:S02]  /*14e0*/  HFMA2 R4, -RZ, RZ, 0, 2.384185791015625e-06 ;  /* 0x00000028ff047431 */ /* 0x000fe400000001ff */
[----:B------:R-:W-:Y:S01]  /*14f0*/  IMAD.MOV.U32 R5, RZ, RZ, RZ ;  /* 0x000000ffff057224 */ /* 0x000fe200078e00ff */
[----:B------:R0:W-:Y:S06]  /*1500*/  ST.E.64 desc[UR36][R26.64], R2 ;  /* 0x000000021a007985 */ /* 0x0001ec000c101b24 */
[----:B------:R-:W-:-:S07]  /*1510*/  LEPC R20, `(.L_x_20) ;  /* 0x000000001014794e */ /* 0x000fce0000000000 */
[----:B01----:R-:W-:Y:S05]  /*1520*/  CALL.ABS.NOINC R6 ;  /* 0x0000000006007343 */ /* 0x003fea0003c00000 */
.L_x_20:
        /* <DEDUP_REMOVED lines=8> */
.L_x_21:
        /* <DEDUP_REMOVED lines=8> */
.L_x_22:
        /* <DEDUP_REMOVED lines=8> */
.L_x_23:
        /* <DEDUP_REMOVED lines=8> */
.L_x_24:
        /* <DEDUP_REMOVED lines=8> */
.L_x_25:
        /* <DEDUP_REMOVED lines=8> */
.L_x_26:
        /* <DEDUP_REMOVED lines=8> */
.L_x_27:
        /* <DEDUP_REMOVED lines=8> */
.L_x_28:
[----:B------:R-:W-:Y:S01]  /*1930*/  MOV R2, R4 ;  /* 0x0000000400027202 */ /* 0x000fe20000000f00 */
[----:B------:R-:W-:Y:S01]  /*1940*/  IMAD.MOV.U32 R3, RZ, RZ, R5 ;  /* 0x000000ffff037224 */ /* 0x000fe200078e0005 */
[----:B------:R0:W1:Y:S01]  /*1950*/  LDC.64 R6, c[0x4][R30] ;  /* 0x010000001e067b82 */ /* 0x0000620000000a00 */
[----:B------:R-:W-:Y:S02]  /*1960*/  HFMA2 R4, -RZ, RZ, 0, 1.430511474609375e-06 ;  /* 0x00000018ff047431 */ /* 0x000fe400000001ff */
[----:B------:R-:W-:Y:S01]  /*1970*/  IMAD.MOV.U32 R5, RZ, RZ, RZ ;  /* 0x000000ffff057224 */ /* 0x000fe200078e00ff */
[----:B------:R0:W-:Y:S06]  /*1980*/  ST.E.64 desc[UR36][R26.64+0x48], R2 ;  /* 0x000048021a007985 */ /* 0x0001ec000c101b24 */
[----:B------:R-:W-:-:S07]  /*1990*/  LEPC R20, `(.L_x_29) ;  /* 0x000000001014794e */ /* 0x000fce0000000000 */
[----:B01----:R-:W-:Y:S05]  /*19a0*/  CALL.ABS.NOINC R6 ;  /* 0x0000000006007343 */ /* 0x003fea0003c00000 */
.L_x_29:
[----:B------:R0:W1:Y:S01]  /*19b0*/  LDC.64 R2, c[0x4][R30] ;  /* 0x010000001e027b82 */ /* 0x0000620000000a00 */
[----:B------:R-:W-:Y:S01]  /*19c0*/  MOV R28, R4 ;  /* 0x00000004001c7202 */ /* 0x000fe20000000f00 */
[----:B------:R-:W-:Y:S02]  /*19d0*/  HFMA2 R4, -RZ, RZ, 0, 7.152557373046875e-07 ;  /* 0x0000000cff047431 */ /* 0x000fe400000001ff */
[----:B------:R-:W-:Y:S02]  /*19e0*/  IMAD.MOV.U32 R29, RZ, RZ, R5 ;  /* 0x000000ffff1d7224 */ /* 0x000fe400078e0005 */
[----:B------:R-:W-:-:S07]  /*19f0*/  IMAD.MOV.U32 R5, RZ, RZ, RZ ;  /* 0x000000ffff057224 */ /* 0x000fce00078e00ff */
[----:B------:R-:W-:-:S07]  /*1a00*/  LEPC R20, `(.L_x_30) ;  /* 0x000000001014794e */ /* 0x000fce0000000000 */
[----:B01----:R-:W-:Y:S05]  /*1a10*/  CALL.ABS.NOINC R2 ;  /* 0x0000000002007343 */ /* 0x003fea0003c00000 */
.L_x_30:
[----:B------:R-:W-:Y:S01]  /*1a20*/  MOV R2, R4 ;  /* 0x0000000400027202 */ /* 0x000fe20000000f00 */
[----:B------:R-:W-:Y:S01]  /*1a30*/  IMAD.MOV.U32 R3, RZ, RZ, R5 ;  /* 0x000000ffff037224 */ /* 0x000fe200078e0005 */
[----:B------:R0:W1:Y:S01]  /*1a40*/  LDC.64 R6, c[0x4][R30] ;  /* 0x010000001e067b82 */ /* 0x0000620000000a00 */
[----:B------:R-:W-:Y:S02]  /*1a50*/  HFMA2 R4, -RZ, RZ, 0, 7.152557373046875e-07 ;  /* 0x0000000cff047431 */ /* 0x000fe400000001ff */
[----:B------:R-:W-:Y:S01]  /*1a60*/  IMAD.MOV.U32 R5, RZ, RZ, RZ ;  /* 0x000000ffff057224 */ /* 0x000fe200078e00ff */
[----:B------:R0:W-:Y:S06]  /*1a70*/  ST.E.64 desc[UR36][R28.64], R2 ;  /* 0x000000021c007985 */ /* 0x0001ec000c101b24 */
[----:B------:R-:W-:-:S07]  /*1a80*/  LEPC R20, `(.L_x_31) ;  /* 0x000000001014794e */ /* 0x000fce0000000000 */
[----:B01----:R-:W-:Y:S05]  /*1a90*/  CALL.ABS.NOINC R6 ;  /* 0x0000000006007343 */ /* 0x003fea0003c00000 */
.L_x_31:
        /* <DEDUP_REMOVED lines=8> */
.L_x_32:
[----:B------:R-:W0:Y:S01]  /*1b20*/  LDCU UR4, c[0x0][0x384] ;  /* 0x00007080ff0477ac */ /* 0x000e220008000800 */
[----:B------:R-:W1:Y:S01]  /*1b30*/  LDC.64 R12, c[0x0][0x388] ;  /* 0x0000e200ff0c7b82 */ /* 0x000e620000000a00 */
[----:B------:R2:W-:Y:S04]  /*1b40*/  ST.E.64 desc[UR36][R28.64+0x10], R4 ;  /* 0x000010041c007985 */ /* 0x0005e8000c101b24 */
[----:B------:R-:W3:Y:S01]  /*1b50*/  LD.E.64 R6, desc[UR36][R26.64] ;  /* 0x000000241a067980 */ /* 0x000ee2000c101b00 */
[----:B0-----:R-:W-:-:S04]  /*1b60*/  IMAD R0, R33, UR4, R40 ;  /* 0x0000000421007c24 */ /* 0x001fc8000f8e0228 */
[----:B------:R-:W-:-:S04]  /*1b70*/  IMAD R3, R0, 0x3, RZ ;  /* 0x0000000300037824 */ /* 0x000fc800078e02ff */
[----:B-1----:R-:W-:-:S05]  /*1b80*/  IMAD.WIDE R2, R3, 0x4, R12 ;  /* 0x0000000403027825 */ /* 0x002fca00078e020c */
[----:B------:R-:W3:Y:S04]  /*1b90*/  LDG.E R15, desc[UR36][R2.64] ;  /* 0x00000024020f7981 */ /* 0x000ee8000c1e1900 */
[----:B---3--:R0:W-:Y:S04]  /*1ba0*/  ST.E desc[UR36][R6.64], R15 ;  /* 0x0000000f06007985 */ /* 0x0081e8000c101924 */
[----:B------:R-:W3:Y:S04]  /*1bb0*/  LDG.E R21, desc[UR36][R2.64+0x4] ;  /* 0x0000042402157981 */ /* 0x000ee8000c1e1900 */
[----:B------:R-:W3:Y:S01]  /*1bc0*/  LD.E.64 R8, desc[UR36][R26.64] ;  /* 0x000000241a087980 */ /* 0x000ee2000c101b00 */
[----:B------:R-:W-:-:S04]  /*1bd0*/  IMAD R0, R33, UR4, R41 ;  /* 0x0000000421007c24 */ /* 0x000fc8000f8e0229 */
[----:B------:R-:W-:Y:S01]  /*1be0*/  IMAD R45, R0, 0x3, RZ ;  /* 0x00000003002d7824 */ /* 0x000fe200078e02ff */
[----:B---3--:R1:W-:Y:S04]  /*1bf0*/  ST.E desc[UR36][R8.64+0x4], R21 ;  /* 0x0000041508007985 */ /* 0x0083e8000c101924 */
[----:B------:R-:W3:Y:S04]  /*1c00*/  LDG.E R43, desc[UR36][R2.64+0x8] ;  /* 0x00000824022b7981 */ /* 0x000ee8000c1e1900 */
[----:B------:R-:W3:Y:S01]  /*1c10*/  LD.E.64 R10, desc[UR36][R26.64] ;  /* 0x000000241a0a7980 */ /* 0x000ee2000c101b00 */
[----:B--2---:R-:W-:-:S03]  /*1c20*/  IMAD.WIDE R4, R45, 0x4, R12 ;  /* 0x000000042d047825 */ /* 0x004fc600078e020c */
[----:B---3--:R2:W-:Y:S04]  /*1c30*/  ST.E desc[UR36][R10.64+0x8], R43 ;  /* 0x0000082b0a007985 */ /* 0x0085e8000c101924 */
[----:B------:R-:W3:Y:S04]  /*1c40*/  LDG.E R45, desc[UR36][R4.64] ;  /* 0x00000024042d7981 */ /* 0x000ee8000c1e1900 */
[----:B0-----:R-:W3:Y:S04]  /*1c50*/  LD.E.64 R6, desc[UR36][R26.64+0x8] ;  /* 0x000008241a067980 */ /* 0x001ee8000c101b00 */
[----:B---3--:R0:W-:Y:S04]  /*1c60*/  ST.E desc[UR36][R6.64], R45 ;  /* 0x0000002d06007985 */ /* 0x0081e8000c101924 */
[----:B------:R-:W3:Y:S04]  /*1c70*/  LDG.E R15, desc[UR36][R4.64+0x4] ;  /* 0x00000424040f7981 */ /* 0x000ee8000c1e1900 */
[----:B-1----:R-:W3:Y:S01]  /*1c80*/  LD.E.64 R8, desc[UR36][R26.64+0x8] ;  /* 0x000008241a087980 */ /* 0x002ee2000c101b00 */
        /* <DEDUP_REMOVED lines=81> */
[----:B---3--:R-:W-:Y:S04]  /*21a0*/  ST.E desc[UR36][R6.64], R15 ;  /* 0x0000000f06007985 */ /* 0x008fe8000c101924 */
        /* <DEDUP_REMOVED lines=9> */
[----:B------:R-:W2:Y:S04]  /*2240*/  LDG.E R45, desc[UR36][R2.64] ;  /* 0x00000024022d7981 */ /* 0x000ea8000c1e1900 */
[----:B------:R-:W2:Y:S04]  /*2250*/  LD.E.64 R12, desc[UR36][R26.64+0x48] ;  /* 0x000048241a0c7980 */ /* 0x000ea8000c101b00 */
[----:B--2---:R2:W-:Y:S04]  /*2260*/  ST.E desc[UR36][R12.64], R45 ;  /* 0x0000002d0c007985 */ /* 0x0045e8000c101924 */
[----:B------:R-:W3:Y:S04]  /*2270*/  LDG.E R47, desc[UR36][R2.64+0x4] ;  /* 0x00000424022f7981 */ /* 0x000ee8000c1e1900 */
[----:B0-----:R-:W3:Y:S04]  /*2280*/  LD.E.64 R8, desc[UR36][R26.64+0x48] ;  /* 0x000048241a087980 */ /* 0x001ee8000c101b00 */
[----:B---3--:R0:W-:Y:S04]  /*2290*/  ST.E desc[UR36][R8.64+0x4], R47 ;  /* 0x0000042f08007985 */ /* 0x0081e8000c101924 */
[----:B------:R-:W3:Y:S04]  /*22a0*/  LDG.E R49, desc[UR36][R2.64+0x8] ;  /* 0x0000082402317981 */ /* 0x000ee8000c1e1900 */
[----:B------:R-:W3:Y:S04]  /*22b0*/  LD.E.64 R10, desc[UR36][R26.64+0x48] ;  /* 0x000048241a0a7980 */ /* 0x000ee8000c101b00 */
[----:B---3--:R3:W-:Y:S04]  /*22c0*/  ST.E desc[UR36][R10.64+0x8], R49 ;  /* 0x000008310a007985 */ /* 0x0087e8000c101924 */
[----:B------:R-:W4:Y:S04]  /*22d0*/  LD.E.64 R6, desc[UR36][R26.64] ;  /* 0x000000241a067980 */ /* 0x000f28000c101b00 */
[----:B-1----:R-:W3:Y:S04]  /*22e0*/  LD.E.64 R4, desc[UR36][R26.64+0x8] ;  /* 0x000008241a047980 */ /* 0x002ee8000c101b00 */
[----:B------:R-:W5:Y:S04]  /*22f0*/  LD.E.64 R14, desc[UR36][R26.64+0x10] ;  /* 0x000010241a0e7980 */ /* 0x000f68000c101b00 */
[----:B------:R-:W5:Y:S04]  /*2300*/  LD.E.64 R20, desc[UR36][R26.64+0x18] ;  /* 0x000018241a147980 */ /* 0x000f68000c101b00 */
[----:B--2---:R-:W2:Y:S04]  /*2310*/  LD.E.64 R12, desc[UR36][R26.64+0x20] ;  /* 0x000020241a0c7980 */ /* 0x004ea8000c101b00 */
[----:B------:R-:W2:Y:S04]  /*2320*/  LD.E.64 R42, desc[UR36][R26.64+0x28] ;  /* 0x000028241a2a7980 */ /* 0x000ea8000c101b00 */
[----:B------:R-:W2:Y:S04]  /*2330*/  LD.E.64 R44, desc[UR36][R26.64+0x30] ;  /* 0x000030241a2c7980 */ /* 0x000ea8000c101b00 */
[----:B0-----:R-:W2:Y:S04]  /*2340*/  LD.E.64 R8, desc[UR36][R26.64+0x38] ;  /* 0x000038241a087980 */ /* 0x001ea8000c101b00 */
[----:B------:R-:W2:Y:S04]  /*2350*/  LD.E.64 R2, desc[UR36][R26.64+0x40] ;  /* 0x000040241a027980 */ /* 0x000ea8000c101b00 */
[----:B------:R-:W2:Y:S04]  /*2360*/  LD.E.64 R46, desc[UR36][R26.64+0x48] ;  /* 0x000048241a2e7980 */ /* 0x000ea8000c101b00 */
[----:B----4-:R-:W4:Y:S04]  /*2370*/  LD.E R79, desc[UR36][R6.64] ;  /* 0x00000024064f7980 */ /* 0x010f28000c101900 */
[----:B---3--:R-:W3:Y:S04]  /*2380*/  LD.E R49, desc[UR36][R4.64] ;  /* 0x0000002404317980 */ /* 0x008ee8000c101900 */
[----:B-----5:R-:W5:Y:S04]  /*2390*/  LD.E R53, desc[UR36][R14.64] ;  /* 0x000000240e357980 */ /* 0x020f68000c101900 */
[----:B------:R-:W5:Y:S04]  /*23a0*/  LD.E R57, desc[UR36][R20.64] ;  /* 0x0000002414397980 */ /* 0x000f68000c101900 */
[----:B--2---:R-:W2:Y:S04]  /*23b0*/  LD.E R61, desc[UR36][R12.64] ;  /* 0x000000240c3d7980 */ /* 0x004ea8000c101900 */
[----:B------:R-:W2:Y:S04]  /*23c0*/  LD.E R10, desc[UR36][R6.64+0x4] ;  /* 0x00000424060a7980 */ /* 0x000ea8000c101900 */
        /* <DEDUP_REMOVED lines=17> */
[----:B------:R0:W2:Y:S04]  /*24e0*/  LD.E R15, desc[UR36][R44.64+0x8] ;  /* 0x000008242c0f7980 */ /* 0x0000a8000c101900 */
[----:B------:R-:W2:Y:S04]  /*24f0*/  LD.E R20, desc[UR36][R8.64+0x4] ;  /* 0x0000042408147980 */ /* 0x000ea8000c101900 */
[----:B------:R-:W2:Y:S04]  /*2500*/  LD.E R21, desc[UR36][R8.64+0x8] ;  /* 0x0000082408157980 */ /* 0x000ea8000c101900 */
[----:B------:R-:W2:Y:S04]  /*2510*/  LD.E R54, desc[UR36][R2.64+0x4] ;  /* 0x0000042402367980 */ /* 0x000ea8000c101900 */
[----:B------:R1:W2:Y:S04]  /*2520*/  LD.E R13, desc[UR36][R2.64+0x8] ;  /* 0x00000824020d7980 */ /* 0x0002a8000c101900 */
[----:B------:R-:W2:Y:S04]  /*2530*/  LD.E R75, desc[UR36][R46.64+0x4] ;  /* 0x000004242e4b7980 */ /* 0x000ea8000c101900 */
[----:B------:R-:W2:Y:S01]  /*2540*/  LD.E R77, desc[UR36][R46.64+0x8] ;  /* 0x000008242e4d7980 */ /* 0x000ea2000c101900 */
[----:B0-----:R-:W-:Y:S01]  /*2550*/  IMAD.MOV.U32 R44, RZ, RZ, 0x41200000 ;  /* 0x41200000ff2c7424 */ /* 0x001fe200078e00ff */
[----:B-1----:R-:W-:-:S05]  /*2560*/  MOV R3, 0x3dcccccd ;  /* 0x3dcccccd00037802 */ /* 0x002fca0000000f00 */
[----:B------:R-:W-:-:S04]  /*2570*/  FFMA R2, R3, -R44, 1 ;  /* 0x3f80000003027423 */ /* 0x000fc8000000082c */
[----:B------:R-:W-:Y:S01]  /*2580*/  FFMA R42, R2, R3, 0.10000000149011611938 ;  /* 0x3dcccccd022a7423 */ /* 0x000fe20000000003 */
[----:B------:R-:W-:Y:S01]  /*2590*/  BSSY.RECONVERGENT B0, `(.L_x_33) ;  /* 0x0000027000007945 */ /* 0x000fe20003800200 */
[----:B----4-:R-:W-:-:S04]  /*25a0*/  FADD R0, RZ, R79 ;  /* 0x0000004fff007221 */ /* 0x010fc80000000000 */
[----:B---3--:R-:W-:-:S04]  /*25b0*/  FADD R0, R0, R49 ;  /* 0x0000003100007221 */ /* 0x008fc80000000000 */
[----:B-----5:R-:W-:-:S04]  /*25c0*/  FADD R0, R0, R53 ;  /* 0x0000003500007221 */ /* 0x020fc80000000000 */
[----:B------:R-:W-:-:S04]  /*25d0*/  FADD R0, R0, R57 ;  /* 0x0000003900007221 */ /* 0x000fc80000000000 */
[----:B--2---:R-:W-:Y:S01]  /*25e0*/  FADD R0, R0, R61 ;  /* 0x0000003d00007221 */ /* 0x004fe20000000000 */
[----:B------:R-:W-:-:S03]  /*25f0*/  FADD R10, RZ, R10 ;  /* 0x0000000aff0a7221 */ /* 0x000fc60000000000 */
[----:B------:R-:W-:Y:S01]  /*2600*/  FADD R0, R0, R65 ;  /* 0x0000004100007221 */ /* 0x000fe20000000000 */
[----:B------:R-:W-:Y:S01]  /*2610*/  FADD R11, RZ, R11 ;  /* 0x0000000bff0b7221 */ /* 0x000fe20000000000 */
[----:B------:R-:W-:Y:S02]  /*2620*/  FADD R10, R10, R51 ;  /* 0x000000330a0a7221 */ /* 0x000fe40000000000 */
[----:B------:R-:W-:Y:S01]  /*2630*/  FADD R0, R0, R67 ;  /* 0x0000004300007221 */ /* 0x000fe20000000000 */
[----:B------:R-:W-:Y:S01]  /*2640*/  FADD R11, R11, R30 ;  /* 0x0000001e0b0b7221 */ /* 0x000fe20000000000 */
[----:B------:R-:W-:Y:S02]  /*2650*/  FADD R10, R10, R55 ;  /* 0x000000370a0a7221 */ /* 0x000fe40000000000 */
[----:B------:R-:W-:Y:S01]  /*2660*/  FADD R0, R0, R69 ;  /* 0x0000004500007221 */ /* 0x000fe20000000000 */
[----:B------:R-:W-:Y:S01]  /*2670*/  FADD R11, R11, R48 ;  /* 0x000000300b0b7221 */ /* 0x000fe20000000000 */
[----:B------:R-:W-:-:S02]  /*2680*/  FADD R10, R10, R59 ;  /* 0x0000003b0a0a7221 */ /* 0x000fc40000000000 */
[----:B------:R-:W-:Y:S01]  /*2690*/  FADD R0, R0, R71 ;  /* 0x0000004700007221 */ /* 0x000fe20000000000 */
[----:B------:R-:W-:Y:S01]  /*26a0*/  FADD R11, R11, R50 ;  /* 0x000000320b0b7221 */ /* 0x000fe20000000000 */
[----:B------:R-:W-:Y:S02]  /*26b0*/  FADD R10, R10, R63 ;  /* 0x0000003f0a0a7221 */ /* 0x000fe40000000000 */
[----:B------:R-:W-:Y:S01]  /*26c0*/  FADD R3, R0, R73 ;  /* 0x0000004900037221 */ /* 0x000fe20000000000 */
[----:B------:R-:W-:-:S03]  /*26d0*/  FADD R11, R11, R52 ;  /* 0x000000340b0b7221 */ /* 0x000fc60000000000 */
[----:B------:R-:W0:Y:S01]  /*26e0*/  FCHK P0, R3, 10 ;  /* 0x4120000003007902 */ /* 0x000e220000000000 */
[----:B------:R-:W-:Y:S01]  /*26f0*/  FADD R5, R10, R5 ;  /* 0x000000050a057221 */ /* 0x000fe20000000000 */
[----:B------:R-:W-:-:S03]  /*2700*/  FADD R4, R11, R4 ;  /* 0x000000040b047221 */ /* 0x000fc60000000000 */
[----:B------:R-:W-:Y:S01]  /*2710*/  FADD R5, R5, R14 ;  /* 0x0000000e05057221 */ /* 0x000fe20000000000 */
[----:B------:R-:W-:Y:S01]  /*2720*/  FADD R4, R4, R15 ;  /* 0x0000000f04047221 */ /* 0x000fe20000000000 */
[----:B------:R-:W-:Y:S02]  /*2730*/  FFMA R0, R3, R42, RZ ;  /* 0x0000002a03007223 */ /* 0x000fe400000000ff */
[----:B------:R-:W-:Y:S01]  /*2740*/  FADD R5, R5, R20 ;  /* 0x0000001405057221 */ /* 0x000fe20000000000 */
[----:B------:R-:W-:-:S03]  /*2750*/  FADD R4, R4, R21 ;  /* 0x0000001504047221 */ /* 0x000fc60000000000 */
[----:B------:R-:W-:Y:S01]  /*2760*/  FADD R2, R5, R54 ;  /* 0x0000003605027221 */ /* 0x000fe20000000000 */
[----:B------:R-:W-:Y:S01]  /*2770*/  FFMA R5, R0, -10, R3 ;  /* 0xc120000000057823 */ /* 0x000fe20000000003 */
[----:B------:R-:W-:-:S03]  /*2780*/  FADD R4, R4, R13 ;  /* 0x0000000d04047221 */ /* 0x000fc60000000000 */
[----:B------:R-:W-:Y:S01]  /*2790*/  FFMA R42, R42, R5, R0 ;  /* 0x000000052a2a7223 */ /* 0x000fe20000000000 */
[----:B------:R-:W-:Y:S01]  /*27a0*/  FADD R2, R2, R75 ;  /* 0x0000004b02027221 */ /* 0x000fe20000000000 */
[----:B------:R-:W-:Y:S01]  /*27b0*/  FADD R4, R4, R77 ;  /* 0x0000004d04047221 */ /* 0x000fe20000000000 */
[----:B0-----:R-:W-:Y:S06]  /*27c0*/  @!P0 BRA `(.L_x_34) ;  /* 0x00000000000c8947 */ /* 0x001fec0003800000 */
[----:B------:R-:W-:-:S07]  /*27d0*/  MOV R12, 0x27f0 ;  /* 0x000027f0000c7802 */ /* 0x000fce0000000f00 */
[----:B------:R-:W-:Y:S05]  /*27e0*/  CALL.REL.NOINC `($__internal_3_$__cuda_sm3x_div_rn_noftz_f32_slowpath) ;  /* 0x0000010400887944 */ /* 0x000fea0003c00000 */
[----:B------:R-:W-:-:S07]  /*27f0*/  MOV R42, R3 ;  /* 0x00000003002a7202 */ /* 0x000fce0000000f00 */
.L_x_34:
[----:B------:R-:W-:Y:S05]  /*2800*/  BSYNC.RECONVERGENT B0 ;  /* 0x0000000000007941 */ /* 0x000fea0003800200 */
.L_x_33:
[----:B------:R-:W-:Y:S01]  /*2810*/  IMAD.MOV.U32 R3, RZ, RZ, 0x3dcccccd ;  /* 0x3dcccccdff037424 */ /* 0x000fe200078e00ff */
[----:B------:R-:W0:Y:S01]  /*2820*/  FCHK P0, R2, 10 ;  /* 0x4120000002007902 */ /* 0x000e220000000000 */
[----:B------:R-:W-:Y:S02]  /*2830*/  BSSY.RECONVERGENT B0, `(.L_x_35) ;  /* 0x000000b000007945 */ /* 0x000fe40003800200 */
[----:B------:R-:W-:-:S04]  /*2840*/  FFMA R0, R3, -R44, 1 ;  /* 0x3f80000003007423 */ /* 0x000fc8000000082c */
[----:B------:R-:W-:-:S04]  /*2850*/  FFMA R0, R0, R3, 0.10000000149011611938 ;  /* 0x3dcccccd00007423 */ /* 0x000fc80000000003 */
[----:B------:R-:W-:-:S04]  /*2860*/  FFMA R3, R2, R0, RZ ;  /* 0x0000000002037223 */ /* 0x000fc800000000ff */
[----:B------:R-:W-:-:S04]  /*2870*/  FFMA R30, R3, -10, R2 ;  /* 0xc1200000031e7823 */ /* 0x000fc80000000002 */
[----:B------:R-:W-:Y:S01]  /*2880*/  FFMA R30, R0, R30, R3 ;  /* 0x0000001e001e7223 */ /* 0x000fe20000000003 */
[----:B0-----:R-:W-:Y:S06]  /*2890*/  @!P0 BRA `(.L_x_36) ;  /* 0x0000000000108947 */ /* 0x001fec0003800000 */
[----:B------:R-:W-:Y:S02]  /*28a0*/  MOV R3, R2 ;  /* 0x0000000200037202 */ /* 0x000fe40000000f00 */
[----:B------:R-:W-:-:S07]  /*28b0*/  MOV R12, 0x28d0 ;  /* 0x000028d0000c7802 */ /* 0x000fce0000000f00 */
[----:B------:R-:W-:Y:S05]  /*28c0*/  CALL.REL.NOINC `($__internal_3_$__cuda_sm3x_div_rn_noftz_f32_slowpath) ;  /* 0x0000010400507944 */ /* 0x000fea0003c00000 */
[----:B------:R-:W-:-:S07]  /*28d0*/  IMAD.MOV.U32 R30, RZ, RZ, R3 ;  /* 0x000000ffff1e7224 */ /* 0x000fce00078e0003 */
.L_x_36:
[----:B------:R-:W-:Y:S05]  /*28e0*/  BSYNC.RECONVERGENT B0 ;  /* 0x0000000000007941 */ /* 0x000fea0003800200 */
.L_x_35:
[----:B------:R-:W-:Y:S01]  /*28f0*/  HFMA2 R3, -RZ, RZ, 1.44921875, -19.203125 ;  /* 0x3dcccccdff037431 */ /* 0x000fe200000001ff */
[----:B------:R-:W0:Y:S01]  /*2900*/  FCHK P0, R4, 10 ;  /* 0x4120000004007902 */ /* 0x000e220000000000 */
[----:B------:R-:W-:Y:S03]  /*2910*/  BSSY.RECONVERGENT B0, `(.L_x_37) ;  /* 0x000000b000007945 */ /* 0x000fe60003800200 */
[----:B------:R-:W-:-:S04]  /*2920*/  FFMA R0, R3, -R44, 1 ;  /* 0x3f80000003007423 */ /* 0x000fc8000000082c */
[----:B------:R-:W-:-:S04]  /*2930*/  FFMA R2, R0, R3, 0.10000000149011611938 ;  /* 0x3dcccccd00027423 */ /* 0x000fc80000000003 */
[----:B------:R-:W-:-:S04]  /*2940*/  FFMA R43, R4, R2, RZ ;  /* 0x00000002042b7223 */ /* 0x000fc800000000ff */
[----:B------:R-:W-:-:S04]  /*2950*/  FFMA R0, R43, -10, R4 ;  /* 0xc12000002b007823 */ /* 0x000fc80000000004 */
[----:B------:R-:W-:Y:S01]  /*2960*/  FFMA R43, R2, R0, R43 ;  /* 0x00000000022b7223 */ /* 0x000fe2000000002b */
[----:B0-----:R-:W-:Y:S06]  /*2970*/  @!P0 BRA `(.L_x_38) ;  /* 0x0000000000108947 */ /* 0x001fec0003800000 */
[----:B------:R-:W-:Y:S01]  /*2980*/  IMAD.MOV.U32 R3, RZ, RZ, R4 ;  /* 0x000000ffff037224 */ /* 0x000fe200078e0004 */
[----:B------:R-:W-:-:S07]  /*2990*/  MOV R12, 0x29b0 ;  /* 0x000029b0000c7802 */ /* 0x000fce0000000f00 */
[----:B------:R-:W-:Y:S05]  /*29a0*/  CALL.REL.NOINC `($__internal_3_$__cuda_sm3x_div_rn_noftz_f32_slowpath) ;  /* 0x0000010400187944 */ /* 0x000fea0003c00000 */
[----:B------:R-:W-:-:S07]  /*29b0*/  MOV R43, R3 ;  /* 0x00000003002b7202 */ /* 0x000fce0000000f00 */
.L_x_38:
[----:B------:R-:W-:Y:S05]  /*29c0*/  BSYNC.RECONVERGENT B0 ;  /* 0x0000000000007941 */ /* 0x000fea0003800200 */
.L_x_37:
[----:B------:R-:W-:-:S05]  /*29d0*/  FADD R11, R79, -R42 ;  /* 0x8000002a4f0b7221 */ /* 0x000fca0000000000 */
[----:B------:R0:W-:Y:S04]  /*29e0*/  ST.E desc[UR36][R6.64], R11 ;  /* 0x0000000b06007985 */ /* 0x0001e8000c101924 */
[----:B------:R-:W2:Y:S04]  /*29f0*/  LD.E.64 R2, desc[UR36][R26.64] ;  /* 0x000000241a027980 */ /* 0x000ea8000c101b00 */
[----:B--2---:R-:W2:Y:S02]  /*2a00*/  LD.E R5, desc[UR36][R2.64+0x4] ;  /* 0x0000042402057980 */ /* 0x004ea4000c101900 */
[----:B--2---:R-:W-:-:S05]  /*2a10*/  FADD R13, R5, -R30 ;  /* 0x8000001e050d7221 */ /* 0x004fca0000000000 */
[----:B------:R1:W-:Y:S04]  /*2a20*/  ST.E desc[UR36][R2.64+0x4], R13 ;  /* 0x0000040d02007985 */ /* 0x0003e8000c101924 */
[----:B------:R-:W2:Y:S04]  /*2a30*/  LD.E.64 R4, desc[UR36][R26.64] ;  /* 0x000000241a047980 */ /* 0x000ea8000c101b00 */
[----:B--2---:R-:W2:Y:S02]  /*2a40*/  LD.E R0, desc[UR36][R4.64+0x8] ;  /* 0x0000082404007980 */ /* 0x004ea4000c101900 */
[----:B--2---:R-:W-:-:S05]  /*2a50*/  FADD R15, R0, -R43 ;  /* 0x8000002b000f7221 */ /* 0x004fca0000000000 */
[----:B------:R2:W-:Y:S04]  /*2a60*/  ST.E desc[UR36][R4.64+0x8], R15 ;  /* 0x0000080f04007985 */ /* 0x0005e8000c101924 */
[----:B------:R-:W3:Y:S04]  /*2a70*/  LD.E.64 R8, desc[UR36][R26.64+0x8] ;  /* 0x000008241a087980 */ /* 0x000ee8000c101b00 */
[----:B---3--:R-:W3:Y:S02]  /*2a80*/  LD.E R21, desc[UR36][R8.64] ;  /* 0x0000002408157980 */ /* 0x008ee4000c101900 */
[----:B---3--:R-:W-:-:S05]  /*2a90*/  FADD R21, R21, -R42 ;  /* 0x8000002a15157221 */ /* 0x008fca0000000000 */
[----:B------:R3:W-:Y:S04]  /*2aa0*/  ST.E desc[UR36][R8.64], R21 ;  /* 0x0000001508007985 */ /* 0x0007e8000c101924 */
[----:B0-----:R-:W4:Y:S04]  /*2ab0*/  LD.E.64 R6, desc[UR36][R26.64+0x8] ;  /* 0x000008241a067980 */ /* 0x001f28000c101b00 */
[----:B----4-:R-:W4:Y:S02]  /*2ac0*/  LD.E R11, desc[UR36][R6.64+0x4] ;  /* 0x00000424060b7980 */ /* 0x010f24000c101900 */
[----:B----4-:R-:W-:-:S05]  /*2ad0*/  FADD R11, R11, -R30 ;  /* 0x8000001e0b0b7221 */ /* 0x010fca0000000000 */
[----:B------:R0:W-:Y:S04]  /*2ae0*/  ST.E desc[UR36][R6.64+0x4], R11 ;  /* 0x0000040b06007985 */ /* 0x0001e8000c101924 */
[----:B-1----:R-:W4:Y:S04]  /*2af0*/  LD.E.64 R2, desc[UR36][R26.64+0x8] ;  /* 0x000008241a027980 */ /* 0x002f28000c101b00 */
[----:B----4-:R-:W4:Y:S02]  /*2b00*/  LD.E R0, desc[UR36][R2.64+0x8] ;  /* 0x0000082402007980 */ /* 0x010f24000c101900 */
[----:B----4-:R-:W-:-:S05]  /*2b10*/  FADD R13, R0, -R43 ;  /* 0x8000002b000d7221 */ /* 0x010fca0000000000 */
[----:B------:R1:W-:Y:S04]  /*2b20*/  ST.E desc[UR36][R2.64+0x8], R13 ;  /* 0x0000080d02007985 */ /* 0x0003e8000c101924 */
[----:B--2---:R-:W2:Y:S04]  /*2b30*/  LD.E.64 R4, desc[UR36][R26.64+0x10] ;  /* 0x000010241a047980 */ /* 0x004ea8000c101b00 */
[----:B--2---:R-:W2:Y:S02]  /*2b40*/  LD.E R15, desc[UR36][R4.64] ;  /* 0x00000024040f7980 */ /* 0x004ea4000c101900 */
[----:B--2---:R-:W-:-:S05]  /*2b50*/  FADD R15, R15, -R42 ;  /* 0x8000002a0f0f7221 */ /* 0x004fca0000000000 */
[----:B------:R2:W-:Y:S04]  /*2b60*/  ST.E desc[UR36][R4.64], R15 ;  /* 0x0000000f04007985 */ /* 0x0005e8000c101924 */
[----:B---3--:R-:W3:Y:S04]  /*2b70*/  LD.E.64 R8, desc[UR36][R26.64+0x10] ;  /* 0x000010241a087980 */ /* 0x008ee8000c101b00 */
        /* <DEDUP_REMOVED lines=16> */
[----:B---3--:R-:W0:Y:S02]  /*2c80*/  LD.E R0, desc[UR36][R8.64+0x8] ;  /* 0x0000082408007980 */ /* 0x008e24000c101900 */
[----:B0-----:R-:W-:-:S05]  /*2c90*/  FADD R11, R0, -R43 ;  /* 0x8000002b000b7221 */ /* 0x001fca0000000000 */
[----:B------:R0:W-:Y:S04]  /*2ca0*/  ST.E desc[UR36][R8.64+0x8], R11 ;  /* 0x0000080b08007985 */ /* 0x0001e8000c101924 */
[----:B------:R-:W3:Y:S04]  /*2cb0*/  LD.E.64 R6, desc[UR36][R26.64+0x20] ;  /* 0x000020241a067980 */ /* 0x000ee8000c101b00 */
[----:B---3--:R-:W3:Y:S02]  /*2cc0*/  LD.E R21, desc[UR36][R6.64] ;  /* 0x0000002406157980 */ /* 0x008ee4000c101900 */
[----:B---3--:R-:W-:-:S05]  /*2cd0*/  FADD R21, R21, -R42 ;  /* 0x8000002a15157221 */ /* 0x008fca0000000000 */
[----:B------:R3:W-:Y:S04]  /*2ce0*/  ST.E desc[UR36][R6.64], R21 ;  /* 0x0000001506007985 */ /* 0x0007e8000c101924 */
[----:B-1----:R-:W4:Y:S04]  /*2cf0*/  LD.E.64 R2, desc[UR36][R26.64+0x20] ;  /* 0x000020241a027980 */ /* 0x002f28000c101b00 */
[----:B----4-:R-:W4:Y:S02]  /*2d00*/  LD.E R13, desc[UR36][R2.64+0x4] ;  /* 0x00000424020d7980 */ /* 0x010f24000c101900 */
[----:B----4-:R-:W-:-:S05]  /*2d10*/  FADD R13, R13, -R30 ;  /* 0x8000001e0d0d7221 */ /* 0x010fca0000000000 */
[----:B------:R1:W-:Y:S04]  /*2d20*/  ST.E desc[UR36][R2.64+0x4], R13 ;  /* 0x0000040d02007985 */ /* 0x0003e8000c101924 */
[----:B--2---:R-:W2:Y:S04]  /*2d30*/  LD.E.64 R4, desc[UR36][R26.64+0x20] ;  /* 0x000020241a047980 */ /* 0x004ea8000c101b00 */
[----:B--2---:R-:W0:Y:S02]  /*2d40*/  LD.E R0, desc[UR36][R4.64+0x8] ;  /* 0x0000082404007980 */ /* 0x004e24000c101900 */
[----:B0-----:R-:W-:-:S05]  /*2d50*/  FADD R11, R0, -R43 ;  /* 0x8000002b000b7221 */ /* 0x001fca0000000000 */
[----:B------:R0:W-:Y:S04]  /*2d60*/  ST.E desc[UR36][R4.64+0x8], R11 ;  /* 0x0000080b04007985 */ /* 0x0001e8000c101924 */
[----:B------:R-:W2:Y:S04]  /*2d70*/  LD.E.64 R8, desc[UR36][R26.64+0x28] ;  /* 0x000028241a087980 */ /* 0x000ea8000c101b00 */
[----:B--2---:R-:W2:Y:S02]  /*2d80*/  LD.E R15, desc[UR36][R8.64] ;  /* 0x00000024080f7980 */ /* 0x004ea4000c101900 */
[----:B--2---:R-:W-:-:S05]  /*2d90*/  FADD R15, R15, -R42 ;  /* 0x8000002a0f0f7221 */ /* 0x004fca0000000000 */
[----:B------:R2:W-:Y:S04]  /*2da0*/  ST.E desc[UR36][R8.64], R15 ;  /* 0x0000000f08007985 */ /* 0x0005e8000c101924 */
[----:B---3--:R-:W3:Y:S04]  /*2db0*/  LD.E.64 R6, desc[UR36][R26.64+0x28] ;  /* 0x000028241a067980 */ /* 0x008ee8000c101b00 */
[----:B---3--:R-:W3:Y:S02]  /*2dc0*/  LD.E R21, desc[UR36][R6.64+0x4] ;  /* 0x0000042406157980 */ /* 0x008ee4000c101900 */
[----:B---3--:R-:W-:-:S05]  /*2dd0*/  FADD R21, R21, -R30 ;  /* 0x8000001e15157221 */ /* 0x008fca0000000000 */
[----:B------:R3:W-:Y:S04]  /*2de0*/  ST.E desc[UR36][R6.64+0x4], R21 ;  /* 0x0000041506007985 */ /* 0x0007e8000c101924 */
[----:B-1----:R-:W4:Y:S04]  /*2df0*/  LD.E.64 R2, desc[UR36][R26.64+0x28] ;  /* 0x000028241a027980 */ /* 0x002f28000c101b00 */
[----:B----4-:R-:W0:Y:S02]  /*2e00*/  LD.E R0, desc[UR36][R2.64+0x8] ;  /* 0x0000082402007980 */ /* 0x010e24000c101900 */
[----:B0-----:R-:W-:-:S05]  /*2e10*/  FADD R11, R0, -R43 ;  /* 0x8000002b000b7221 */ /* 0x001fca0000000000 */
[----:B------:R0:W-:Y:S04]  /*2e20*/  ST.E desc[UR36][R2.64+0x8], R11 ;  /* 0x0000080b02007985 */ /* 0x0001e8000c101924 */
[----:B------:R-:W4:Y:S04]  /*2e30*/  LD.E.64 R4, desc[UR36][R26.64+0x30] ;  /* 0x000030241a047980 */ /* 0x000f28000c101b00 */
        /* <DEDUP_REMOVED lines=23> */
[----:B0-----:R-:W4:Y:S04]  /*2fb0*/  LD.E.64 R6, desc[UR36][R26.64+0x40] ;  /* 0x000040241a067980 */ /* 0x001f28000c101b00 */
[----:B----4-:R-:W3:Y:S02]  /*2fc0*/  LD.E R11, desc[UR36][R6.64] ;  /* 0x00000024060b7980 */ /* 0x010ee4000c101900 */
[----:B---3--:R-:W-:-:S05]  /*2fd0*/  FADD R3, R11, -R42 ;  /* 0x8000002a0b037221 */ /* 0x008fca0000000000 */
[----:B------:R0:W-:Y:S04]  /*2fe0*/  ST.E desc[UR36][R6.64], R3 ;  /* 0x0000000306007985 */ /* 0x0001e8000c101924 */
[----:B------:R-:W3:Y:S04]  /*2ff0*/  LD.E.64 R10, desc[UR36][R26.64+0x40] ;  /* 0x000040241a0a7980 */ /* 0x000ee8000c101b00 */
[----:B---3--:R-:W3:Y:S02]  /*3000*/  LD.E R21, desc[UR36][R10.64+0x4] ;  /* 0x000004240a157980 */ /* 0x008ee4000c101900 */
[----:B---3--:R-:W-:-:S05]  /*3010*/  FADD R21, R21, -R30 ;  /* 0x8000001e15157221 */ /* 0x008fca0000000000 */
[----:B------:R-:W-:Y:S04]  /*3020*/  ST.E desc[UR36][R10.64+0x4], R21 ;  /* 0x000004150a007985 */ /* 0x000fe8000c101924 */
[----:B-1----:R-:W3:Y:S04]  /*3030*/  LD.E.64 R4, desc[UR36][R26.64+0x40] ;  /* 0x000040241a047980 */ /* 0x002ee8000c101b00 */
[----:B---3--:R-:W3:Y:S02]  /*3040*/  LD.E R0, desc[UR36][R4.64+0x8] ;  /* 0x0000082404007980 */ /* 0x008ee4000c101900 */
[----:B---3--:R-:W-:-:S05]  /*3050*/  FADD R13, R0, -R43 ;  /* 0x8000002b000d7221 */ /* 0x008fca0000000000 */
[----:B------:R1:W-:Y:S04]  /*3060*/  ST.E desc[UR36][R4.64+0x8], R13 ;  /* 0x0000080d04007985 */ /* 0x0003e8000c101924 */
[----:B--2---:R-:W2:Y:S04]  /*3070*/  LD.E.64 R14, desc[UR36][R26.64+0x48] ;  /* 0x000048241a0e7980 */ /* 0x004ea8000c101b00 */
[----:B--2---:R-:W2:Y:S02]  /*3080*/  LD.E R9, desc[UR36][R14.64] ;  /* 0x000000240e097980 */ /* 0x004ea4000c101900 */
[----:B--2---:R-:W-:-:S05]  /*3090*/  FADD R45, R9, -R42 ;  /* 0x8000002a092d7221 */ /* 0x004fca0000000000 */
[----:B------:R2:W-:Y:S04]  /*30a0*/  ST.E desc[UR36][R14.64], R45 ;  /* 0x0000002d0e007985 */ /* 0x0005e8000c101924 */
[----:B0-----:R-:W3:Y:S04]  /*30b0*/  LD.E.64 R2, desc[UR36][R26.64+0x48] ;  /* 0x000048241a027980 */ /* 0x001ee8000c101b00 */
[----:B---3--:R-:W3:Y:S02]  /*30c0*/  LD.E R7, desc[UR36][R2.64+0x4] ;  /* 0x0000042402077980 */ /* 0x008ee4000c101900 */
[----:B---3--:R-:W-:-:S05]  /*30d0*/  FADD R7, R7, -R30 ;  /* 0x8000001e07077221 */ /* 0x008fca0000000000 */
[----:B------:R0:W-:Y:S04]  /*30e0*/  ST.E desc[UR36][R2.64+0x4], R7 ;  /* 0x0000040702007985 */ /* 0x0001e8000c101924 */
[----:B------:R-:W3:Y:S04]  /*30f0*/  LD.E.64 R8, desc[UR36][R26.64+0x48] ;  /* 0x000048241a087980 */ /* 0x000ee8000c101b00 */
[----:B---3--:R-:W3:Y:S01]  /*3100*/  LD.E R6, desc[UR36][R8.64+0x8] ;  /* 0x0000082408067980 */ /* 0x008ee2000c101900 */
[----:B------:R-:W-:Y:S01]  /*3110*/  MOV R0, 0x0 ;  /* 0x0000000000007802 */ /* 0x000fe20000000f00 */
[----:B-1----:R-:W-:-:S02]  /*3120*/  HFMA2 R5, -RZ, RZ, 0, 0 ;  /* 0x00000000ff057431 */ /* 0x002fc400000001ff */
[----:B------:R-:W-:Y:S01]  /*3130*/  IMAD.MOV.U32 R4, RZ, RZ, 0x18 ;  /* 0x00000018ff047424 */ /* 0x000fe200078e00ff */
[----:B------:R-:W-:Y:S01]  /*3140*/  CS2R R46, SRZ ;  /* 0x00000000002e7805 */ /* 0x000fe2000001ff00 */
[----:B------:R0:W1:Y:S01]  /*3150*/  LDC.64 R12, c[0x4][R0] ;  /* 0x01000000000c7b82 */ /* 0x0000620000000a00 */
[----:B--2---:R-:W-:Y:S02]  /*3160*/  IMAD.MOV.U32 R45, RZ, RZ, RZ ;  /* 0x000000ffff2d7224 */ /* 0x004fe400078e00ff */
[----:B---3--:R-:W-:-:S05]  /*3170*/  FADD R11, R6, -R43 ;  /* 0x8000002b060b7221 */ /* 0x008fca0000000000 */
[----:B-1----:R0:W-:Y:S02]  /*3180*/  ST.E desc[UR36][R8.64+0x8], R11 ;  /* 0x0000080b08007985 */ /* 0x0021e4000c101924 */
[----:B------:R-:W-:-:S07]  /*3190*/  LEPC R20, `(.L_x_39) ;  /* 0x000000001014794e */ /* 0x000fce0000000000 */
[----:B0-----:R-:W-:Y:S05]  /*31a0*/  CALL.ABS.NOINC R12 ;  /* 0x000000000c007343 */ /* 0x001fea0003c00000 */
.L_x_39:
[----:B------:R-:W-:Y:S01]  /*31b0*/  BSSY.RECONVERGENT B1, `(.L_x_40) ;  /* 0x0000444000017945 */ /* 0x000fe20003800200 */
[----:B------:R-:W-:Y:S02]  /*31c0*/  CS2R R20, SRZ ;  /* 0x0000000000147805 */ /* 0x000fe4000001ff00 */
[----:B------:R-:W-:-:S07]  /*31d0*/  CS2R R8, SRZ ;  /* 0x0000000000087805 */ /* 0x000fce000001ff00 */
.L_x_103:
[----:B------:R-:W-:Y:S01]  /*31e0*/  DMUL R20, R20, R46 ;  /* 0x0000002e14147228 */ /* 0x000fe20000000000 */
[----:B------:R-:W-:-:S04]  /*31f0*/  IMAD.WIDE.U32 R6, R45, 0x8, R4 ;  /* 0x000000082d067825 */ /* 0x000fc800078e0004 */
[C---:B------:R-:W-:Y:S02]  /*3200*/  IMAD.WIDE.U32 R10, R45.reuse, 0x8, R26 ;  /* 0x000000082d0a7825 */ /* 0x040fe400078e001a */
[----:B------:R0:W-:Y:S04]  /*3210*/  ST.E.64 desc[UR36][R6.64], R20 ;  /* 0x0000001406007985 */ /* 0x0001e8000c101b24 */
[----:B-----5:R-:W2:Y:S01]  /*3220*/  LD.E.64 R48, desc[UR36][R10.64] ;  /* 0x000000240a307980 */ /* 0x020ea2000c101b00 */
[C---:B------:R-:W-:Y:S01]  /*3230*/  IADD3 R2, PT, PT, R45.reuse, 0x1, RZ ;  /* 0x000000012d027810 */ /* 0x040fe20007ffe0ff */
[----:B--2---:R-:W-:-:S05]  /*3240*/  IMAD.WIDE.U32 R48, R45, 0x4, R48 ;  /* 0x000000042d307825 */ /* 0x004fca00078e0030 */
[----:B------:R-:W2:Y:S01]  /*3250*/  LD.E R66, desc[UR36][R48.64] ;  /* 0x0000002430427980 */ /* 0x000ea2000c101900 */
[C---:B------:R-:W-:Y:S01]  /*3260*/  ISETP.NE.AND P0, PT, R2.reuse, 0xa, PT ;  /* 0x0000000a0200780c */ /* 0x040fe20003f05270 */
[----:B------:R-:W-:Y:S01]  /*3270*/  BSSY.RECONVERGENT B0, `(.L_x_41) ;  /* 0x0000043000007945 */ /* 0x000fe20003800200 */
[----:B------:R-:W-:Y:S01]  /*3280*/  IMAD.MOV.U32 R0, RZ, RZ, R45 ;  /* 0x000000ffff007224 */ /* 0x000fe200078e002d */
[----:B------:R-:W-:Y:S02]  /*3290*/  IADD3 R14, PT, PT, -R45, 0x2, RZ ;  /* 0x000000022d0e7810 */ /* 0x000fe40007ffe1ff */
[----:B------:R-:W-:Y:S02]  /*32a0*/  ISETP.NE.AND P1, PT, R2, 0x3, PT ;  /* 0x000000030200780c */ /* 0x000fe40003f25270 */
[----:B------:R-:W-:Y:S01]  /*32b0*/  MOV R45, R2 ;  /* 0x00000002002d7202 */ /* 0x000fe20000000f00 */
[----:B--2---:R0:W1:Y:S05]  /*32c0*/  F2F.F64.F32 R12, |R66| ;  /* 0x40000042000c7310 */ /* 0x00406a0000201800 */
[----:B------:R-:W-:Y:S05]  /*32d0*/  @!P0 BRA `(.L_x_42) ;  /* 0x0000000000f08947 */ /* 0x000fea0003800000 */
[----:B------:R-:W2:Y:S02]  /*32e0*/  LD.E.64 R2, desc[UR36][R10.64+0x8] ;  /* 0x000008240a027980 */ /* 0x000ea4000c101b00 */
[----:B--2---:R-:W-:-:S06]  /*32f0*/  IMAD.WIDE.U32 R2, R0, 0x4, R2 ;  /* 0x0000000400027825 */ /* 0x004fcc00078e0002 */
[----:B------:R-:W0:Y:S01]  /*3300*/  LD.E R2, desc[UR36][R2.64] ;  /* 0x0000002402027980 */ /* 0x000e22000c101900 */
[----:B------:R-:W-:Y:S01]  /*3310*/  ISETP.NE.AND P0, PT, R0, 0x8, PT ;  /* 0x000000080000780c */ /* 0x000fe20003f05270 */
[----:B0-----:R-:W1:Y:S02]  /*3320*/  F2F.F64.F32 R20, |R2| ;  /* 0x4000000200147310 */ /* 0x001e640000201800 */
[----:B-1----:R-:W-:-:S10]  /*3330*/  DADD R12, R12, R20 ;  /* 0x000000000c0c7229 */ /* 0x002fd40000000014 */
[----:B------:R-:W-:Y:S05]  /*3340*/  @!P0 BRA `(.L_x_42) ;  /* 0x0000000000d48947 */ /* 0x000fea0003800000 */
[----:B------:R-:W2:Y:S02]  /*3350*/  LD.E.64 R2, desc[UR36][R10.64+0x10] ;  /* 0x000010240a027980 */ /* 0x000ea4000c101b00 */
[----:B--2---:R-:W-:-:S06]  /*3360*/  IMAD.WIDE.U32 R2, R0, 0x4, R2 ;  /* 0x0000000400027825 */ /* 0x004fcc00078e0002 */
[----:B------:R-:W2:Y:S01]  /*3370*/  LD.E R2, desc[UR36][R2.64] ;  /* 0x0000002402027980 */ /* 0x000ea2000c101900 */
[----:B------:R-:W-:Y:S01]  /*3380*/  ISETP.NE.AND P0, PT, R0, 0x7, PT ;  /* 0x000000070000780c */ /* 0x000fe20003f05270 */
[----:B--2---:R-:W0:Y:S02]  /*3390*/  F2F.F64.F32 R20, |R2| ;  /* 0x4000000200147310 */ /* 0x004e240000201800 */
[----:B0-----:R-:W-:-:S10]  /*33a0*/  DADD R12, R12, R20 ;  /* 0x000000000c0c7229 */ /* 0x001fd40000000014 */
        /* <DEDUP_REMOVED lines=36> */
[----:B------:R-:W-:Y:S01]  /*35f0*/  ISETP.NE.AND P0, PT, R0, 0x1, PT ;  /* 0x000000010000780c */ /* 0x000fe20003f05270 */
[----:B------:R-:W2:-:S12]  /*3600*/  LD.E.64 R2, desc[UR36][R10.64+0x40] ;  /* 0x000040240a027980 */ /* 0x000e98000c101b00 */
[----:B------:R-:W3:Y:S01]  /*3610*/  @P0 LD.E.64 R20, desc[UR36][R10.64+0x48] ;  /* 0x000048240a140980 */ /* 0x000ee2000c101b00 */
[----:B--2---:R-:W-:-:S06]  /*3620*/  IMAD.WIDE.U32 R2, R0, 0x4, R2 ;  /* 0x0000000400027825 */ /* 0x004fcc00078e0002 */
[----:B------:R-:W2:Y:S01]  /*3630*/  LD.E R2, desc[UR36][R2.64] ;  /* 0x0000002402027980 */ /* 0x000ea2000c101900 */
[----:B---3--:R-:W-:-:S06]  /*3640*/  @P0 IMAD.WIDE.U32 R46, R0, 0x4, R20 ;  /* 0x00000004002e0825 */ /* 0x008fcc00078e0014 */
[----:B------:R-:W3:Y:S01]  /*3650*/  @P0 LD.E R46, desc[UR36][R46.64] ;  /* 0x000000242e2e0980 */ /* 0x000ee2000c101900 */
[----:B--2---:R-:W0:Y:S08]  /*3660*/  F2F.F64.F32 R20, |R2| ;  /* 0x4000000200147310 */ /* 0x004e300000201800 */
[----:B---3--:R-:W1:Y:S01]  /*3670*/  @P0 F2F.F64.F32 R50, |R46| ;  /* 0x4000002e00320310 */ /* 0x008e620000201800 */
[----:B0-----:R-:W-:-:S08]  /*3680*/  DADD R12, R12, R20 ;  /* 0x000000000c0c7229 */ /* 0x001fd00000000014 */
[----:B-1----:R-:W-:-:S11]  /*3690*/  @P0 DADD R12, R12, R50 ;  /* 0x000000000c0c0229 */ /* 0x002fd60000000032 */
.L_x_42:
[----:B------:R-:W-:Y:S05]  /*36a0*/  BSYNC.RECONVERGENT B0 ;  /* 0x0000000000007941 */ /* 0x000fea0003800200 */
.L_x_41:
[----:B-1----:R-:W-:Y:S01]  /*36b0*/  DSETP.NEU.AND P0, PT, R12, RZ, PT ;  /* 0x000000ff0c00722a */ /* 0x002fe20003f0d000 */
[----:B------:R-:W-:Y:S01]  /*36c0*/  BSSY.RECONVERGENT B2, `(.L_x_43) ;  /* 0x00002af000027945 */ /* 0x000fe20003800200 */
[----:B0-----:R-:W-:-:S12]  /*36d0*/  CS2R R20, SRZ ;  /* 0x0000000000147805 */ /* 0x001fd8000001ff00 */
[----:B------:R-:W-:Y:S05]  /*36e0*/  @!P0 BRA `(.L_x_44) ;  /* 0x0000002800b08947 */ /* 0x000fea0003800000 */
[----:B------:R-:W-:Y:S01]  /*36f0*/  VIADD R2, R0, 0xfffffffd ;  /* 0xfffffffd00027836 */ /* 0x000fe20000000000 */
[----:B------:R-:W-:Y:S01]  /*3700*/  BSSY.RECONVERGENT B3, `(.L_x_45) ;  /* 0x000010c000037945 */ /* 0x000fe20003800200 */
[----:B------:R-:W-:Y:S02]  /*3710*/  LOP3.LUT R15, R14, 0x7, RZ, 0xc0, !PT ;  /* 0x000000070e0f7812 */ /* 0x000fe400078ec0ff */
[----:B------:R-:W-:Y:S02]  /*3720*/  CS2R R46, SRZ ;  /* 0x00000000002e7805 */ /* 0x000fe4000001ff00 */
[----:B------:R-:W-:Y:S02]  /*3730*/  MOV R53, R0 ;  /* 0x0000000000357202 */ /* 0x000fe40000000f00 */
[----:B------:R-:W-:-:S13]  /*3740*/  ISETP.GE.U32.AND P0, PT, R2, 0x7, PT ;  /* 0x000000070200780c */ /* 0x000fda0003f06070 */
[----:B------:R-:W-:Y:S05]  /*3750*/  @!P0 BRA `(.L_x_46) ;  /* 0x0000001000188947 */ /* 0x000fea0003800000 */
[----:B------:R-:W0:Y:S01]  /*3760*/  MUFU.RCP64H R3, R13 ;  /* 0x0000000d00037308 */ /* 0x000e220000001800 */
[----:B------:R-:W-:Y:S01]  /*3770*/  IMAD.MOV.U32 R2, RZ, RZ, 0x1 ;  /* 0x00000001ff027424 */ /* 0x000fe200078e00ff */
[----:B------:R-:W-:Y:S06]  /*3780*/  BSSY.RECONVERGENT B4, `(.L_x_47) ;  /* 0x0000014000047945 */ /* 0x000fec0003800200 */
[----:B------:R-:W1:Y:S01]  /*3790*/  F2F.F64.F32 R66, R66 ;  /* 0x0000004200427310 */ /* 0x000e620000201800 */
[----:B0-----:R-:W-:Y:S01]  /*37a0*/  DFMA R20, R2, -R12, 1 ;  /* 0x3ff000000214742b */ /* 0x001fe2000000080c */
[----:B-1----:R-:W-:-:S07]  /*37b0*/  FSETP.GEU.AND P2, PT, |R67|, 6.5827683646048100446e-37, PT ;  /* 0x036000004300780b */ /* 0x002fce0003f4e200 */
[----:B------:R-:W-:-:S08]  /*37c0*/  DFMA R20, R20, R20, R20 ;  /* 0x000000141414722b */ /* 0x000fd00000000014 */
[----:B------:R-:W-:-:S08]  /*37d0*/  DFMA R20, R2, R20, R2 ;  /* 0x000000140214722b */ /* 0x000fd00000000002 */
[----:B------:R-:W-:-:S08]  /*37e0*/  DFMA R2, R20, -R12, 1 ;  /* 0x3ff000001402742b */ /* 0x000fd0000000080c */
[----:B------:R-:W-:-:S08]  /*37f0*/  DFMA R2, R20, R2, R20 ;  /* 0x000000021402722b */ /* 0x000fd00000000014 */
[----:B------:R-:W-:-:S08]  /*3800*/  DMUL R20, R66, R2 ;  /* 0x0000000242147228 */ /* 0x000fd00000000000 */
[----:B------:R-:W-:-:S08]  /*3810*/  DFMA R46, R20, -R12, R66 ;  /* 0x8000000c142e722b */ /* 0x000fd00000000042 */
[----:B------:R-:W-:-:S10]  /*3820*/  DFMA R2, R2, R46, R20 ;  /* 0x0000002e0202722b */ /* 0x000fd40000000014 */
[----:B------:R-:W-:-:S05]  /*3830*/  FFMA R20, RZ, R13, R3 ;  /* 0x0000000dff147223 */ /* 0x000fca0000000003 */
[----:B------:R-:W-:-:S13]  /*3840*/  FSETP.GT.AND P0, PT, |R20|, 1.469367938527859385e-39, PT ;  /* 0x001000001400780b */ /* 0x000fda0003f04200 */
[----:B------:R-:W-:Y:S05]  /*3850*/  @P0 BRA P2, `(.L_x_48) ;  /* 0x0000000000180947 */ /* 0x000fea0001000000 */
[----:B------:R-:W-:Y:S01]  /*3860*/  MOV R60, R12 ;  /* 0x0000000c003c7202 */ /* 0x000fe20000000f00 */
[----:B------:R-:W-:Y:S01]  /*3870*/  IMAD.MOV.U32 R61, RZ, RZ, R13 ;  /* 0x000000ffff3d7224 */ /* 0x000fe200078e000d */
[----:B------:R-:W-:-:S07]  /*3880*/  MOV R76, 0x38a0 ;  /* 0x000038a0004c7802 */ /* 0x000fce0000000f00 */
[----:B------:R-:W-:Y:S05]  /*3890*/  CALL.REL.NOINC `($__internal_1_$__cuda_sm20_div_rn_f64_full) ;  /* 0x000000ec00347944 */ /* 0x000fea0003c00000 */
[----:B------:R-:W-:Y:S01]  /*38a0*/  MOV R2, R68 ;  /* 0x0000004400027202 */ /* 0x000fe20000000f00 */
[----:B------:R-:W-:-:S07]  /*38b0*/  IMAD.MOV.U32 R3, RZ, RZ, R69 ;  /* 0x000000ffff037224 */ /* 0x000fce00078e0045 */
.L_x_48:
[----:B------:R-:W-:Y:S05]  /*38c0*/  BSYNC.RECONVERGENT B4 ;  /* 0x0000000000047941 */ /* 0x000fea0003800200 */
.L_x_47:
[----:B------:R-:W0:Y:S02]  /*38d0*/  F2F.F32.F64 R3, R2 ;  /* 0x0000000200037310 */ /* 0x000e240000301000 */
[----:B0-----:R0:W-:Y:S04]  /*38e0*/  ST.E desc[UR36][R48.64], R3 ;  /* 0x0000000330007985 */ /* 0x0011e8000c101924 */
[----:B------:R-:W2:Y:S04]  /*38f0*/  LD.E.64 R46, desc[UR36][R10.64+0x8] ;  /* 0x000008240a2e7980 */ /* 0x000ea8000c101b00 */
[----:B------:R-:W3:Y:S01]  /*3900*/  LD.E.64 R20, desc[UR36][R10.64] ;  /* 0x000000240a147980 */ /* 0x000ee2000c101b00 */
[----:B--2---:R-:W-:-:S05]  /*3910*/  IMAD.WIDE.U32 R50, R0, 0x4, R46 ;  /* 0x0000000400327825 */ /* 0x004fca00078e002e */
[----:B------:R-:W2:Y:S01]  /*3920*/  LD.E R66, desc[UR36][R50.64] ;  /* 0x0000002432427980 */ /* 0x000ea2000c101900 */
[----:B---3--:R-:W-:-:S06]  /*3930*/  IMAD.WIDE.U32 R20, R0, 0x4, R20 ;  /* 0x0000000400147825 */ /* 0x008fcc00078e0014 */
[----:B------:R-:W3:Y:S01]  /*3940*/  LD.E R20, desc[UR36][R20.64] ;  /* 0x0000002414147980 */ /* 0x000ee2000c101900 */
[----:B------:R-:W1:Y:S01]  /*3950*/  MUFU.RCP64H R47, R13 ;  /* 0x0000000d002f7308 */ /* 0x000e620000001800 */
[----:B------:R-:W-:Y:S01]  /*3960*/  HFMA2 R46, -RZ, RZ, 0, 5.9604644775390625e-08 ;  /* 0x00000001ff2e7431 */ /* 0x000fe200000001ff */
[----:B------:R-:W-:Y:S05]  /*3970*/  BSSY.RECONVERGENT B4, `(.L_x_49) ;  /* 0x0000015000047945 */ /* 0x000fea0003800200 */
[----:B-1----:R-:W-:-:S08]  /*3980*/  DFMA R52, R46, -R12, 1 ;  /* 0x3ff000002e34742b */ /* 0x002fd0000000080c */
[----:B------:R-:W-:-:S08]  /*3990*/  DFMA R52, R52, R52, R52 ;  /* 0x000000343434722b */ /* 0x000fd00000000034 */
[----:B------:R-:W-:-:S08]  /*39a0*/  DFMA R52, R46, R52, R46 ;  /* 0x000000342e34722b */ /* 0x000fd0000000002e */
[----:B0-----:R-:W-:-:S08]  /*39b0*/  DFMA R2, R52, -R12, 1 ;  /* 0x3ff000003402742b */ /* 0x001fd0000000080c */
[----:B------:R-:W-:Y:S01]  /*39c0*/  DFMA R52, R52, R2, R52 ;  /* 0x000000023434722b */ /* 0x000fe20000000034 */
[----:B--2---:R-:W0:Y:S08]  /*39d0*/  F2F.F64.F32 R66, R66 ;  /* 0x0000004200427310 */ /* 0x004e300000201800 */
[----:B---3--:R1:W2:Y:S01]  /*39e0*/  F2F.F64.F32 R48, R20 ;  /* 0x0000001400307310 */ /* 0x0082a20000201800 */
[----:B0-----:R-:W-:Y:S01]  /*39f0*/  DMUL R2, R52, R66 ;  /* 0x0000004234027228 */ /* 0x001fe20000000000 */
[----:B------:R-:W-:-:S07]  /*3a00*/  FSETP.GEU.AND P2, PT, |R67|, 6.5827683646048100446e-37, PT ;  /* 0x036000004300780b */ /* 0x000fce0003f4e200 */
[----:B------:R-:W-:-:S08]  /*3a10*/  DFMA R46, R2, -R12, R66 ;  /* 0x8000000c022e722b */ /* 0x000fd00000000042 */
[----:B------:R-:W-:-:S10]  /*3a20*/  DFMA R2, R52, R46, R2 ;  /* 0x0000002e3402722b */ /* 0x000fd40000000002 */
[----:B------:R-:W-:-:S05]  /*3a30*/  FFMA R21, RZ, R13, R3 ;  /* 0x0000000dff157223 */ /* 0x000fca0000000003 */
[----:B------:R-:W-:-:S13]  /*3a40*/  FSETP.GT.AND P0, PT, |R21|, 1.469367938527859385e-39, PT ;  /* 0x001000001500780b */ /* 0x000fda0003f04200 */
[----:B-12---:R-:W-:Y:S05]  /*3a50*/  @P0 BRA P2, `(.L_x_50) ;  /* 0x0000000000180947 */ /* 0x006fea0001000000 */
[----:B------:R-:W-:Y:S01]  /*3a60*/  IMAD.MOV.U32 R60, RZ, RZ, R12 ;  /* 0x000000ffff3c7224 */ /* 0x000fe200078e000c */
[----:B------:R-:W-:Y:S02]  /*3a70*/  MOV R61, R13 ;  /* 0x0000000d003d7202 */ /* 0x000fe40000000f00 */
[----:B------:R-:W-:-:S07]  /*3a80*/  MOV R76, 0x3aa0 ;  /* 0x00003aa0004c7802 */ /* 0x000fce0000000f00 */
[----:B------:R-:W-:Y:S05]  /*3a90*/  CALL.REL.NOINC `($__internal_1_$__cuda_sm20_div_rn_f64_full) ;  /* 0x000000e800b47944 */ /* 0x000fea0003c00000 */
[----:B------:R-:W-:Y:S01]  /*3aa0*/  IMAD.MOV.U32 R2, RZ, RZ, R68 ;  /* 0x000000ffff027224 */ /* 0x000fe200078e0044 */
[----:B------:R-:W-:-:S07]  /*3ab0*/  MOV R3, R69 ;  /* 0x0000004500037202 */ /* 0x000fce0000000f00 */
.L_x_50:
[----:B------:R-:W-:Y:S05]  /*3ac0*/  BSYNC.RECONVERGENT B4 ;  /* 0x0000000000047941 */ /* 0x000fea0003800200 */
.L_x_49:
[----:B------:R-:W0:Y:S02]  /*3ad0*/  F2F.F32.F64 R3, R2 ;  /* 0x0000000200037310 */ /* 0x000e240000301000 */
[----:B0-----:R0:W-:Y:S04]  /*3ae0*/  ST.E desc[UR36][R50.64], R3 ;  /* 0x0000000332007985 */ /* 0x0011e8000c101924 */
[----:B------:R-:W2:Y:S04]  /*3af0*/  LD.E.64 R46, desc[UR36][R10.64+0x10] ;  /* 0x000010240a2e7980 */ /* 0x000ea8000c101b00 */
[----:B------:R-:W3:Y:S01]  /*3b00*/  LD.E.64 R20, desc[UR36][R10.64+0x8] ;  /* 0x000008240a147980 */ /* 0x000ee2000c101b00 */
[----:B--2---:R-:W-:-:S05]  /*3b10*/  IMAD.WIDE.U32 R52, R0, 0x4, R46 ;  /* 0x0000000400347825 */ /* 0x004fca00078e002e */
[----:B------:R-:W2:Y:S01]  /*3b20*/  LD.E R66, desc[UR36][R52.64] ;  /* 0x0000002434427980 */ /* 0x000ea2000c101900 */
[----:B---3--:R-:W-:-:S05]  /*3b30*/  IMAD.WIDE.U32 R20, R0, 0x4, R20 ;  /* 0x0000000400147825 */ /* 0x008fca00078e0014 */
[----:B------:R-:W3:Y:S01]  /*3b40*/  LD.E R44, desc[UR36][R20.64] ;  /* 0x00000024142c7980 */ /* 0x000ee2000c101900 */
[----:B------:R-:W1:Y:S01]  /*3b50*/  MUFU.RCP64H R47, R13 ;  /* 0x0000000d002f7308 */ /* 0x000e620000001800 */
[----:B------:R-:W-:Y:S01]  /*3b60*/  IMAD.MOV.U32 R46, RZ, RZ, 0x1 ;  /* 0x00000001ff2e7424 */ /* 0x000fe200078e00ff */
[----:B------:R-:W-:Y:S05]  /*3b70*/  BSSY.RECONVERGENT B4, `(.L_x_51) ;  /* 0x0000017000047945 */ /* 0x000fea0003800200 */
[----:B-1----:R-:W-:-:S08]  /*3b80*/  DFMA R54, R46, -R12, 1 ;  /* 0x3ff000002e36742b */ /* 0x002fd0000000080c */
[----:B------:R-:W-:-:S08]  /*3b90*/  DFMA R54, R54, R54, R54 ;  /* 0x000000363636722b */ /* 0x000fd00000000036 */
[----:B------:R-:W-:-:S08]  /*3ba0*/  DFMA R54, R46, R54, R46 ;  /* 0x000000362e36722b */ /* 0x000fd0000000002e */
[----:B0-----:R-:W-:-:S08]  /*3bb0*/  DFMA R2, R54, -R12, 1 ;  /* 0x3ff000003602742b */ /* 0x001fd0000000080c */
[----:B------:R-:W-:Y:S01]  /*3bc0*/  DFMA R54, R54, R2, R54 ;  /* 0x000000023636722b */ /* 0x000fe20000000036 */
[----:B--2---:R-:W0:Y:S08]  /*3bd0*/  F2F.F64.F32 R66, R66 ;  /* 0x0000004200427310 */ /* 0x004e300000201800 */
[----:B---3--:R-:W1:Y:S01]  /*3be0*/  F2F.F64.F32 R20, R44 ;  /* 0x0000002c00147310 */ /* 0x008e620000201800 */
[----:B0-----:R-:W-:Y:S01]  /*3bf0*/  DMUL R2, R54, R66 ;  /* 0x0000004236027228 */ /* 0x001fe20000000000 */
[----:B------:R-:W-:-:S07]  /*3c00*/  FSETP.GEU.AND P2, PT, |R67|, 6.5827683646048100446e-37, PT ;  /* 0x036000004300780b */ /* 0x000fce0003f4e200 */
[----:B------:R-:W-:Y:S02]  /*3c10*/  DFMA R46, R2, -R12, R66 ;  /* 0x8000000c022e722b */ /* 0x000fe40000000042 */
[----:B-1----:R-:W-:-:S06]  /*3c20*/  DMUL R20, R20, R20 ;  /* 0x0000001414147228 */ /* 0x002fcc0000000000 */
[----:B------:R-:W-:Y:S02]  /*3c30*/  DFMA R2, R54, R46, R2 ;  /* 0x0000002e3602722b */ /* 0x000fe40000000002 */
[----:B------:R-:W-:-:S08]  /*3c40*/  DFMA R48, R48, R48, R20 ;  /* 0x000000303030722b */ /* 0x000fd00000000014 */
        /* <DEDUP_REMOVED lines=9> */
.L_x_52:
[----:B------:R-:W-:Y:S05]  /*3ce0*/  BSYNC.RECONVERGENT B4 ;  /* 0x0000000000047941 */ /* 0x000fea0003800200 */
.L_x_51:
        /* <DEDUP_REMOVED lines=21> */
[----:B-1----:R-:W-:-:S06]  /*3e40*/  DFMA R48, R20, R20, R48 ;  /* 0x000000141430722b */ /* 0x002fcc0000000030 */
[----:B------:R-:W-:-:S10]  /*3e50*/  DFMA R2, R54, R46, R2 ;  /* 0x0000002e3602722b */ /* 0x000fd40000000002 */
[----:B------:R-:W-:-:S05]  /*3e60*/  FFMA R44, RZ, R13, R3 ;  /* 0x0000000dff2c7223 */ /* 0x000fca0000000003 */
[----:B------:R-:W-:-:S13]  /*3e70*/  FSETP.GT.AND P0, PT, |R44|, 1.469367938527859385e-39, PT ;  /* 0x001000002c00780b */ /* 0x000fda0003f04200 */
[----:B------:R-:W-:Y:S05]  /*3e80*/  @P0 BRA P2, `(.L_x_54) ;  /* 0x0000000000180947 */ /* 0x000fea0001000000 */
[----:B------:R-:W-:Y:S01]  /*3e90*/  IMAD.MOV.U32 R60, RZ, RZ, R12 ;  /* 0x000000ffff3c7224 */ /* 0x000fe200078e000c */
[----:B------:R-:W-:Y:S02]  /*3ea0*/  MOV R61, R13 ;  /* 0x0000000d003d7202 */ /* 0x000fe40000000f00 */
[----:B------:R-:W-:-:S07]  /*3eb0*/  MOV R76, 0x3ed0 ;  /* 0x00003ed0004c7802 */ /* 0x000fce0000000f00 */
[----:B------:R-:W-:Y:S05]  /*3ec0*/  CALL.REL.NOINC `($__internal_1_$__cuda_sm20_div_rn_f64_full) ;  /* 0x000000e400a87944 */ /* 0x000fea0003c00000 */
[----:B------:R-:W-:Y:S01]  /*3ed0*/  IMAD.MOV.U32 R2, RZ, RZ, R68 ;  /* 0x000000ffff027224 */ /* 0x000fe200078e0044 */
[----:B------:R-:W-:-:S07]  /*3ee0*/  MOV R3, R69 ;  /* 0x0000004500037202 */ /* 0x000fce0000000f00 */
.L_x_54:
[----:B------:R-:W-:Y:S05]  /*3ef0*/  BSYNC.RECONVERGENT B4 ;  /* 0x0000000000047941 */ /* 0x000fea0003800200 */
.L_x_53:
        /* <DEDUP_REMOVED lines=32> */
.L_x_56:
[----:B------:R-:W-:Y:S05]  /*4100*/  BSYNC.RECONVERGENT B4 ;  /* 0x0000000000047941 */ /* 0x000fea0003800200 */
.L_x_55:
        /* <DEDUP_REMOVED lines=32> */
.L_x_58:
[----:B------:R-:W-:Y:S05]  /*4310*/  BSYNC.RECONVERGENT B4 ;  /* 0x0000000000047941 */ /* 0x000fea0003800200 */
.L_x_57:
        /* <DEDUP_REMOVED lines=32> */
.L_x_60:
[----:B------:R-:W-:Y:S05]  /*4520*/  BSYNC.RECONVERGENT B4 ;  /* 0x0000000000047941 */ /* 0x000fea0003800200 */
.L_x_59:
        /* <DEDUP_REMOVED lines=32> */
.L_x_62:
[----:B------:R-:W-:Y:S05]  /*4730*/  BSYNC.RECONVERGENT B4 ;  /* 0x0000000000047941 */ /* 0x000fea0003800200 */
.L_x_61:
[----:B------:R-:W0:Y:S02]  /*4740*/  F2F.F32.F64 R3, R2 ;  /* 0x0000000200037310 */ /* 0x000e240000301000 */
[----:B0-----:R0:W-:Y:S04]  /*4750*/  ST.E desc[UR36][R50.64], R3 ;  /* 0x0000000332007985 */ /* 0x0011e8000c101924 */
[----:B------:R-:W2:Y:S02]  /*4760*/  LD.E.64 R20, desc[UR36][R10.64+0x38] ;  /* 0x000038240a147980 */ /* 0x000ea4000c101b00 */
[----:B--2---:R-:W-:-:S06]  /*4770*/  IMAD.WIDE.U32 R20, R0, 0x4, R20 ;  /* 0x0000000400147825 */ /* 0x004fcc00078e0014 */
[----:B------:R-:W2:Y:S01]  /*4780*/  LD.E R20, desc[UR36][R20.64] ;  /* 0x0000002414147980 */ /* 0x000ea2000c101900 */
[----:B------:R-:W-:Y:S01]  /*4790*/  VIADD R53, R0, 0x8 ;  /* 0x0000000800357836 */ /* 0x000fe20000000000 */
[----:B--2---:R-:W1:Y:S02]  /*47a0*/  F2F.F64.F32 R46, R20 ;  /* 0x00000014002e7310 */ /* 0x004e640000201800 */
[----:B01----:R-:W-:-:S11]  /*47b0*/  DFMA R46, R46, R46, R48 ;  /* 0x0000002e2e2e722b */ /* 0x003fd60000000030 */
.L_x_46:
[----:B------:R-:W-:Y:S05]  /*47c0*/  BSYNC.RECONVERGENT B3 ;  /* 0x0000000000037941 */ /* 0x000fea0003800200 */
.L_x_45:
[----:B------:R-:W-:Y:S01]  /*47d0*/  ISETP.NE.AND P0, PT, R15, RZ, PT ;  /* 0x000000ff0f00720c */ /* 0x000fe20003f05270 */
[----:B------:R-:W-:-:S12]  /*47e0*/  BSSY.RECONVERGENT B3, `(.L_x_63) ;  /* 0x0000047000037945 */ /* 0x000fd80003800200 */
[----:B------:R-:W-:Y:S05]  /*47f0*/  @!P0 BRA `(.L_x_64) ;  /* 0x0000000400148947 */ /* 0x000fea0003800000 */
[----:B------:R-:W-:-:S05]  /*4800*/  IMAD.WIDE.U32 R50, R53, 0x8, R26 ;  /* 0x0000000835327825 */ /* 0x000fca00078e001a */
[----:B------:R-:W2:Y:S02]  /*4810*/  LD.E.64 R2, desc[UR36][R50.64] ;  /* 0x0000002432027980 */ /* 0x000ea4000c101b00 */
[----:B--2---:R-:W-:-:S05]  /*4820*/  IMAD.WIDE.U32 R52, R0, 0x4, R2 ;  /* 0x0000000400347825 */ /* 0x004fca00078e0002 */
[----:B------:R-:W2:Y:S01]  /*4830*/  LD.E R66, desc[UR36][R52.64] ;  /* 0x0000002434427980 */ /* 0x000ea2000c101900 */
[----:B------:R-:W0:Y:S01]  /*4840*/  MUFU.RCP64H R3, R13 ;  /* 0x0000000d00037308 */ /* 0x000e220000001800 */
[----:B------:R-:W-:Y:S01]  /*4850*/  MOV R2, 0x1 ;  /* 0x0000000100027802 */ /* 0x000fe20000000f00 */
[----:B------:R-:W-:Y:S05]  /*4860*/  BSSY.RECONVERGENT B4, `(.L_x_65) ;  /* 0x0000014000047945 */ /* 0x000fea0003800200 */
[----:B0-----:R-:W-:-:S08]  /*4870*/  DFMA R20, R2, -R12, 1 ;  /* 0x3ff000000214742b */ /* 0x001fd0000000080c */
[----:B------:R-:W-:-:S08]  /*4880*/  DFMA R20, R20, R20, R20 ;  /* 0x000000141414722b */ /* 0x000fd00000000014 */
[----:B------:R-:W-:-:S08]  /*4890*/  DFMA R20, R2, R20, R2 ;  /* 0x000000140214722b */ /* 0x000fd00000000002 */
[----:B------:R-:W-:-:S08]  /*48a0*/  DFMA R2, R20, -R12, 1 ;  /* 0x3ff000001402742b */ /* 0x000fd0000000080c */
[----:B------:R-:W-:Y:S01]  /*48b0*/  DFMA R48, R20, R2, R20 ;  /* 0x000000021430722b */ /* 0x000fe20000000014 */
[----:B--2---:R-:W0:Y:S07]  /*48c0*/  F2F.F64.F32 R66, R66 ;  /* 0x0000004200427310 */ /* 0x004e2e0000201800 */
[----:B0-----:R-:W-:Y:S01]  /*48d0*/  DMUL R2, R48, R66 ;  /* 0x0000004230027228 */ /* 0x001fe20000000000 */
[----:B------:R-:W-:-:S07]  /*48e0*/  FSETP.GEU.AND P2, PT, |R67|, 6.5827683646048100446e-37, PT ;  /* 0x036000004300780b */ /* 0x000fce0003f4e200 */
[----:B------:R-:W-:-:S08]  /*48f0*/  DFMA R20, R2, -R12, R66 ;  /* 0x8000000c0214722b */ /* 0x000fd00000000042 */
        /* <DEDUP_REMOVED lines=10> */
.L_x_66:
[----:B------:R-:W-:Y:S05]  /*49a0*/  BSYNC.RECONVERGENT B4 ;  /* 0x0000000000047941 */ /* 0x000fea0003800200 */
.L_x_65:
[----:B------:R-:W0:Y:S02]  /*49b0*/  F2F.F32.F64 R3, R2 ;  /* 0x0000000200037310 */ /* 0x000e240000301000 */
[----:B0-----:R0:W-:Y:S04]  /*49c0*/  ST.E desc[UR36][R52.64], R3 ;  /* 0x0000000334007985 */ /* 0x0011e8000c101924 */
[----:B------:R-:W2:Y:S02]  /*49d0*/  LD.E.64 R20, desc[UR36][R50.64] ;  /* 0x0000002432147980 */ /* 0x000ea4000c101b00 */
[----:B--2---:R-:W-:-:S06]  /*49e0*/  IMAD.WIDE.U32 R20, R0, 0x4, R20 ;  /* 0x0000000400147825 */ /* 0x004fcc00078e0014 */
[----:B------:R-:W2:Y:S01]  /*49f0*/  LD.E R20, desc[UR36][R20.64] ;  /* 0x0000002414147980 */ /* 0x000ea2000c101900 */
[----:B------:R-:W-:Y:S01]  /*4a00*/  ISETP.NE.AND P0, PT, R15, 0x1, PT ;  /* 0x000000010f00780c */ /* 0x000fe20003f05270 */
[----:B--2---:R-:W1:Y:S02]  /*4a10*/  F2F.F64.F32 R48, R20 ;  /* 0x0000001400307310 */ /* 0x004e640000201800 */
[----:B-1----:R-:W-:-:S10]  /*4a20*/  DFMA R46, R48, R48, R46 ;  /* 0x00000030302e722b */ /* 0x002fd4000000002e */
[----:B0-----:R-:W-:Y:S05]  /*4a30*/  @!P0 BRA `(.L_x_64) ;  /* 0x0000000000848947 */ /* 0x001fea0003800000 */
[----:B------:R-:W2:Y:S02]  /*4a40*/  LD.E.64 R2, desc[UR36][R50.64+0x8] ;  /* 0x0000082432027980 */ /* 0x000ea4000c101b00 */
[----:B--2---:R-:W-:-:S05]  /*4a50*/  IMAD.WIDE.U32 R52, R0, 0x4, R2 ;  /* 0x0000000400347825 */ /* 0x004fca00078e0002 */
[----:B------:R-:W2:Y:S01]  /*4a60*/  LD.E R66, desc[UR36][R52.64] ;  /* 0x0000002434427980 */ /* 0x000ea2000c101900 */
[----:B------:R-:W0:Y:S01]  /*4a70*/  MUFU.RCP64H R3, R13 ;  /* 0x0000000d00037308 */ /* 0x000e220000001800 */
[----:B------:R-:W-:Y:S01]  /*4a80*/  IMAD.MOV.U32 R2, RZ, RZ, 0x1 ;  /* 0x00000001ff027424 */ /* 0x000fe200078e00ff */
        /* <DEDUP_REMOVED lines=20> */
.L_x_68:
[----:B------:R-:W-:Y:S05]  /*4bd0*/  BSYNC.RECONVERGENT B4 ;  /* 0x0000000000047941 */ /* 0x000fea0003800200 */
.L_x_67:
[----:B------:R-:W0:Y:S02]  /*4be0*/  F2F.F32.F64 R3, R2 ;  /* 0x0000000200037310 */ /* 0x000e240000301000 */
[----:B0-----:R0:W-:Y:S04]  /*4bf0*/  ST.E desc[UR36][R52.64], R3 ;  /* 0x0000000334007985 */ /* 0x0011e8000c101924 */
[----:B------:R-:W2:Y:S02]  /*4c00*/  LD.E.64 R20, desc[UR36][R50.64+0x8] ;  /* 0x0000082432147980 */ /* 0x000ea4000c101b00 */
[----:B--2---:R-:W-:-:S06]  /*4c10*/  IMAD.WIDE.U32 R20, R0, 0x4, R20 ;  /* 0x0000000400147825 */ /* 0x004fcc00078e0014 */
[----:B------:R-:W2:Y:S02]  /*4c20*/  LD.E R20, desc[UR36][R20.64] ;  /* 0x0000002414147980 */ /* 0x000ea4000c101900 */
[----:B--2---:R-:W1:Y:S02]  /*4c30*/  F2F.F64.F32 R48, R20 ;  /* 0x0000001400307310 */ /* 0x004e640000201800 */
[----:B01----:R-:W-:-:S11]  /*4c40*/  DFMA R46, R48, R48, R46 ;  /* 0x00000030302e722b */ /* 0x003fd6000000002e */
.L_x_64:
[----:B------:R-:W-:Y:S05]  /*4c50*/  BSYNC.RECONVERGENT B3 ;  /* 0x0000000000037941 */ /* 0x000fea0003800200 */
.L_x_63:
[----:B------:R-:W2:Y:S01]  /*4c60*/  LD.E.64 R2, desc[UR36][R10.64] ;  /* 0x000000240a027980 */ /* 0x000ea2000c101b00 */
[----:B------:R-:W-:Y:S01]  /*4c70*/  IMAD.MOV.U32 R48, RZ, RZ, 0x0 ;  /* 0x00000000ff307424 */ /* 0x000fe200078e00ff */
[----:B------:R-:W-:Y:S01]  /*4c80*/  MOV R49, 0x3fd80000 ;  /* 0x3fd8000000317802 */ /* 0x000fe20000000f00 */
[----:B--2---:R-:W-:-:S05]  /*4c90*/  IMAD.WIDE.U32 R50, R0, 0x4, R2 ;  /* 0x0000000400327825 */ /* 0x004fca00078e0002 */
[----:B------:R-:W2:Y:S01]  /*4ca0*/  LD.E R15, desc[UR36][R50.64] ;  /* 0x00000024320f7980 */ /* 0x000ea2000c101900 */
[----:B------:R-:W0:Y:S01]  /*4cb0*/  MUFU.RSQ64H R3, R47 ;  /* 0x0000002f00037308 */ /* 0x000e220000001c00 */
[----:B------:R-:W-:Y:S01]  /*4cc0*/  IADD3 R2, PT, PT, R47, -0x3500000, RZ ;  /* 0xfcb000002f027810 */ /* 0x000fe20007ffe0ff */
[----:B------:R-:W-:Y:S03]  /*4cd0*/  BSSY.RECONVERGENT B3, `(.L_x_69) ;  /* 0x000001c000037945 */ /* 0x000fe60003800200 */
[----:B------:R-:W-:Y:S02]  /*4ce0*/  ISETP.GE.U32.AND P2, PT, R2, 0x7ca00000, PT ;  /* 0x7ca000000200780c */ /* 0x000fe40003f46070 */
[----:B0-----:R-:W-:-:S08]  /*4cf0*/  DMUL R20, R2, R2 ;  /* 0x0000000202147228 */ /* 0x001fd00000000000 */
[----:B------:R-:W-:-:S08]  /*4d00*/  DFMA R20, -R20, R46, 1 ;  /* 0x3ff000001414742b */ /* 0x000fd0000000012e */
[----:B------:R-:W-:Y:S02]  /*4d10*/  DFMA R48, R20, R48, 0.5 ;  /* 0x3fe000001430742b */ /* 0x000fe40000000030 */
[----:B------:R-:W-:-:S08]  /*4d20*/  DMUL R20, R2, R20 ;  /* 0x0000001402147228 */ /* 0x000fd00000000000 */
[----:B------:R-:W-:-:S08]  /*4d30*/  DFMA R54, R48, R20, R2 ;  /* 0x000000143036722b */ /* 0x000fd00000000002 */
[----:B------:R-:W-:Y:S02]  /*4d40*/  DMUL R56, R54, R46 ;  /* 0x0000002e36387228 */ /* 0x000fe40000000000 */
[----:B------:R-:W-:Y:S01]  /*4d50*/  VIADD R49, R55, 0xfff00000 ;  /* 0xfff0000037317836 */ /* 0x000fe20000000000 */
[----:B------:R-:W-:-:S05]  /*4d60*/  MOV R48, R54 ;  /* 0x0000003600307202 */ /* 0x000fca0000000f00 */
[----:B------:R-:W-:-:S08]  /*4d70*/  DFMA R58, R56, -R56, R46 ;  /* 0x80000038383a722b */ /* 0x000fd0000000002e */
[----:B------:R-:W-:Y:S01]  /*4d80*/  DFMA R20, R58, R48, R56 ;  /* 0x000000303a14722b */ /* 0x000fe20000000038 */
[----:B--2---:R0:W1:Y:S01]  /*4d90*/  F2F.F64.F32 R52, R15 ;  /* 0x0000000f00347310 */ /* 0x0040620000201800 */
[----:B------:R-:W-:Y:S01]  /*4da0*/  FSETP.GE.AND P0, PT, R15, RZ, PT ;  /* 0x000000ff0f00720b */ /* 0x000fe20003f06000 */
[----:B------:R-:W-:-:S12]  /*4db0*/  @!P2 BRA `(.L_x_70) ;  /* 0x000000000034a947 */ /* 0x000fd80003800000 */
[----:B------:R-:W-:Y:S01]  /*4dc0*/  IMAD.MOV.U32 R72, RZ, RZ, R54 ;  /* 0x000000ffff487224 */ /* 0x000fe200078e0036 */
[----:B------:R-:W-:Y:S01]  /*4dd0*/  MOV R70, R58 ;  /* 0x0000003a00467202 */ /* 0x000fe20000000f00 */
[----:B------:R-:W-:Y:S01]  /*4de0*/  IMAD.MOV.U32 R71, RZ, RZ, R59 ;  /* 0x000000ffff477224 */ /* 0x000fe200078e003b */
[----:B------:R-:W-:Y:S01]  /*4df0*/  MOV R66, R56 ;  /* 0x0000003800427202 */ /* 0x000fe20000000f00 */
[----:B------:R-:W-:Y:S01]  /*4e00*/  IMAD.MOV.U32 R67, RZ, RZ, R57 ;  /* 0x000000ffff437224 */ /* 0x000fe200078e0039 */
[----:B------:R-:W-:Y:S01]  /*4e10*/  MOV R60, R2 ;  /* 0x00000002003c7202 */ /* 0x000fe20000000f00 */
[----:B------:R-:W-:Y:S01]  /*4e20*/  IMAD.MOV.U32 R65, RZ, RZ, R49 ;  /* 0x000000ffff417224 */ /* 0x000fe200078e0031 */
[----:B------:R-:W-:Y:S01]  /*4e30*/  MOV R62, R46 ;  /* 0x0000002e003e7202 */ /* 0x000fe20000000f00 */
[----:B------:R-:W-:Y:S01]  /*4e40*/  IMAD.MOV.U32 R73, RZ, RZ, R47 ;  /* 0x000000ffff497224 */ /* 0x000fe200078e002f */
[----:B------:R-:W-:-:S07]  /*4e50*/  MOV R68, 0x4e70 ;  /* 0x00004e7000447802 */ /* 0x000fce0000000f00 */
[----:B01----:R-:W-:Y:S05]  /*4e60*/  CALL.REL.NOINC `($__internal_2_$__cuda_sm20_dsqrt_rn_f64_mediumpath_v1) ;  /* 0x000000dc00307944 */ /* 0x003fea0003c00000 */
[----:B------:R-:W-:Y:S01]  /*4e70*/  MOV R20, R78 ;  /* 0x0000004e00147202 */ /* 0x000fe20000000f00 */
[----:B------:R-:W-:-:S07]  /*4e80*/  IMAD.MOV.U32 R21, RZ, RZ, R79 ;  /* 0x000000ffff157224 */ /* 0x000fce00078e004f */
.L_x_70:
[----:B------:R-:W-:Y:S05]  /*4e90*/  BSYNC.RECONVERGENT B3 ;  /* 0x0000000000037941 */ /* 0x000fea0003800200 */
.L_x_69:
[--C-:B------:R-:W-:Y:S01]  /*4ea0*/  DADD R2, -RZ, -|R20|.reuse ;  /* 0x00000000ff027229 */ /* 0x100fe20000000d14 */
[----:B------:R-:W-:Y:S01]  /*4eb0*/  BSSY.RECONVERGENT B3, `(.L_x_71) ;  /* 0x00000d7000037945 */ /* 0x000fe20003800200 */
[----:B------:R-:W-:-:S10]  /*4ec0*/  DADD R20, -RZ, |R20| ;  /* 0x00000000ff147229 */ /* 0x000fd40000000514 */
[----:B------:R-:W-:Y:S02]  /*4ed0*/  FSEL R20, R2, R20, !P0 ;  /* 0x0000001402147208 */ /* 0x000fe40004000000 */
[----:B------:R-:W-:Y:S02]  /*4ee0*/  FSEL R21, R3, R21, !P0 ;  /* 0x0000001503157208 */ /* 0x000fe40004000000 */
[----:B------:R-:W-:-:S04]  /*4ef0*/  ISETP.GT.U32.AND P0, PT, R0, 0x1, PT ;  /* 0x000000010000780c */ /* 0x000fc80003f04070 */
[C---:B-1----:R-:W-:Y:S02]  /*4f00*/  DADD R2, R52.reuse, R20 ;  /* 0x0000000034027229 */ /* 0x042fe40000000014 */
[----:B------:R-:W-:Y:S02]  /*4f10*/  DFMA R46, R52, -R20, -R46 ;  /* 0x80000014342e722b */ /* 0x000fe4000000082e */
[----:B------:R-:W-:-:S06]  /*4f20*/  DADD R20, -RZ, -R20 ;  /* 0x00000000ff147229 */ /* 0x000fcc0000000914 */
[----:B------:R-:W1:Y:S02]  /*4f30*/  F2F.F32.F64 R3, R2 ;  /* 0x0000000200037310 */ /* 0x000e640000301000 */
[----:B-1----:R1:W-:Y:S01]  /*4f40*/  ST.E desc[UR36][R50.64], R3 ;  /* 0x0000000332007985 */ /* 0x0023e2000c101924 */
[----:B------:R-:W-:Y:S05]  /*4f50*/  @P0 BRA `(.L_x_72) ;  /* 0x0000000c00300947 */ /* 0x000fea0003800000 */
[----:B0-----:R-:W-:-:S07]  /*4f60*/  MOV R15, R45 ;  /* 0x0000002d000f7202 */ /* 0x001fce0000000f00 */
.L_x_77:
[----:B------:R-:W2:Y:S04]  /*4f70*/  LD.E.64 R48, desc[UR36][R10.64] ;  /* 0x000000240a307980 */ /* 0x000ea8000c101b00 */
[----:B-1----:R-:W3:Y:S04]  /*4f80*/  LD.E.64 R50, desc[UR36][R10.64+0x8] ;  /* 0x000008240a327980 */ /* 0x002ee8000c101b00 */
[----:B------:R-:W4:Y:S04]  /*4f90*/  LD.E.64 R56, desc[UR36][R10.64+0x10] ;  /* 0x000010240a387980 */ /* 0x000f28000c101b00 */
[----:B------:R-:W5:Y:S04]  /*4fa0*/  LD.E.64 R60, desc[UR36][R10.64+0x18] ;  /* 0x000018240a3c7980 */ /* 0x000f68000c101b00 */
[----:B------:R-:W5:Y:S04]  /*4fb0*/  LD.E.64 R62, desc[UR36][R10.64+0x20] ;  /* 0x000020240a3e7980 */ /* 0x000f68000c101b00 */
[----:B------:R-:W5:Y:S04]  /*4fc0*/  LD.E.64 R64, desc[UR36][R10.64+0x28] ;  /* 0x000028240a407980 */ /* 0x000f68000c101b00 */
[----:B------:R-:W5:Y:S01]  /*4fd0*/  LD.E.64 R66, desc[UR36][R10.64+0x30] ;  /* 0x000030240a427980 */ /* 0x000f62000c101b00 */
[----:B------:R-:W-:-:S03]  /*4fe0*/  ISETP.NE.AND P2, PT, R0, 0x1, PT ;  /* 0x000000010000780c */ /* 0x000fc60003f45270 */
[----:B------:R-:W5:Y:S04]  /*4ff0*/  LD.E.64 R68, desc[UR36][R10.64+0x38] ;  /* 0x000038240a447980 */ /* 0x000f68000c101b00 */
[----:B------:R-:W5:Y:S06]  /*5000*/  LD.E.64 R70, desc[UR36][R10.64+0x40] ;  /* 0x000040240a467980 */ /* 0x000f6c000c101b00 */
[----:B------:R-:W5:Y:S01]  /*5010*/  @P2 LD.E.64 R72, desc[UR36][R10.64+0x48] ;  /* 0x000048240a482980 */ /* 0x000f62000c101b00 */
[----:B--2---:R-:W-:-:S04]  /*5020*/  IMAD.WIDE.U32 R2, R0, 0x4, R48 ;  /* 0x0000000400027825 */ /* 0x004fc800078e0030 */
[----:B------:R-:W-:Y:S01]  /*5030*/  IMAD.WIDE.U32 R48, R15, 0x4, R48 ;  /* 0x000000040f307825 */ /* 0x000fe200078e0030 */
[----:B------:R-:W2:Y:S04]  /*5040*/  LD.E R74, desc[UR36][R2.64] ;  /* 0x00000024024a7980 */ /* 0x000ea8000c101900 */
[----:B------:R-:W2:Y:S01]  /*5050*/  LD.E R44, desc[UR36][R48.64] ;  /* 0x00000024302c7980 */ /* 0x000ea2000c101900 */
[----:B0--3--:R-:W-:-:S04]  /*5060*/  IMAD.WIDE.U32 R52, R0, 0x4, R50 ;  /* 0x0000000400347825 */ /* 0x009fc800078e0032 */
[----:B------:R-:W-:Y:S01]  /*5070*/  IMAD.WIDE.U32 R54, R15, 0x4, R50 ;  /* 0x000000040f367825 */ /* 0x000fe200078e0032 */
[----:B------:R-:W3:Y:S04]  /*5080*/  LD.E R75, desc[UR36][R52.64] ;  /* 0x00000024344b7980 */ /* 0x000ee8000c101900 */
[----:B------:R-:W3:Y:S01]  /*5090*/  LD.E R76, desc[UR36][R54.64] ;  /* 0x00000024364c7980 */ /* 0x000ee2000c101900 */
[----:B----4-:R-:W-:-:S04]  /*50a0*/  IMAD.WIDE.U32 R58, R0, 0x4, R56 ;  /* 0x00000004003a7825 */ /* 0x010fc800078e0038 */
[----:B------:R-:W-:Y:S01]  /*50b0*/  IMAD.WIDE.U32 R56, R15, 0x4, R56 ;  /* 0x000000040f387825 */ /* 0x000fe200078e0038 */
[----:B------:R-:W4:Y:S04]  /*50c0*/  LD.E R77, desc[UR36][R58.64] ;  /* 0x000000243a4d7980 */ /* 0x000f28000c101900 */
[----:B------:R5:W4:Y:S02]  /*50d0*/  LD.E R78, desc[UR36][R56.64] ;  /* 0x00000024384e7980 */ /* 0x000b24000c101900 */
[----:B-----5:R-:W-:-:S04]  /*50e0*/  IMAD.WIDE.U32 R56, R0, 0x4, R64 ;  /* 0x0000000400387825 */ /* 0x020fc800078e0040 */
[----:B------:R-:W-:Y:S01]  /*50f0*/  IMAD.WIDE.U32 R64, R15, 0x4, R64 ;  /* 0x000000040f407825 */ /* 0x000fe200078e0040 */
[----:B------:R-:W5:Y:S04]  /*5100*/  LD.E R80, desc[UR36][R56.64] ;  /* 0x0000002438507980 */ /* 0x000f68000c101900 */
[----:B------:R0:W5:Y:S01]  /*5110*/  LD.E R81, desc[UR36][R64.64] ;  /* 0x0000002440517980 */ /* 0x000162000c101900 */
[----:B------:R-:W-:-:S04]  /*5120*/  IMAD.WIDE.U32 R58, R0, 0x4, R66 ;  /* 0x00000004003a7825 */ /* 0x000fc800078e0042 */
[----:B------:R-:W-:Y:S01]  /*5130*/  IMAD.WIDE.U32 R66, R15, 0x4, R66 ;  /* 0x000000040f427825 */ /* 0x000fe200078e0042 */
[----:B------:R-:W5:Y:S04]  /*5140*/  LD.E R82, desc[UR36][R58.64] ;  /* 0x000000243a527980 */ /* 0x000f68000c101900 */
[----:B------:R-:W5:Y:S01]  /*5150*/  LD.E R83, desc[UR36][R66.64] ;  /* 0x0000002442537980 */ /* 0x000f62000c101900 */
[----:B0-----:R-:W-:-:S04]  /*5160*/  @P2 IMAD.WIDE.U32 R64, R0, 0x4, R72 ;  /* 0x0000000400402825 */ /* 0x001fc800078e0048 */
[----:B------:R-:W-:Y:S01]  /*5170*/  @P2 IMAD.WIDE.U32 R72, R15, 0x4, R72 ;  /* 0x000000040f482825 */ /* 0x000fe200078e0048 */
[----:B------:R-:W5:Y:S05]  /*5180*/  @P2 LD.E R86, desc[UR36][R64.64] ;  /* 0x0000002440562980 */ /* 0x000f6a000c101900 */
[----:B------:R-:W5:Y:S01]  /*5190*/  @P2 LD.E R72, desc[UR36][R72.64] ;  /* 0x0000002448482980 */ /* 0x000f62000c101900 */
[----:B--2---:R-:W-:Y:S08]  /*51a0*/  F2F.F64.F32 R50, R74 ;  /* 0x0000004a00327310 */ /* 0x004ff00000201800 */
[----:B------:R-:W0:Y:S08]  /*51b0*/  F2F.F64.F32 R2, R44 ;  /* 0x0000002c00027310 */ /* 0x000e300000201800 */
[----:B---3--:R-:W-:Y:S08]  /*51c0*/  F2F.F64.F32 R52, R75 ;  /* 0x0000004b00347310 */ /* 0x008ff00000201800 */
[----:B------:R-:W1:Y:S01]  /*51d0*/  F2F.F64.F32 R54, R76 ;  /* 0x0000004c00367310 */ /* 0x000e620000201800 */
[----:B0-----:R-:W-:-:S08]  /*51e0*/  DFMA R2, R50, R2, RZ ;  /* 0x000000023202722b */ /* 0x001fd000000000ff */
[----:B-1----:R-:W-:Y:S01]  /*51f0*/  DFMA R2, R52, R54, R2 ;  /* 0x000000363402722b */ /* 0x002fe20000000002 */
[----:B------:R-:W-:-:S04]  /*5200*/  IMAD.WIDE.U32 R52, R0, 0x4, R60 ;  /* 0x0000000400347825 */ /* 0x000fc800078e003c */
[----:B------:R-:W-:Y:S01]  /*5210*/  IMAD.WIDE.U32 R60, R15, 0x4, R60 ;  /* 0x000000040f3c7825 */ /* 0x000fe200078e003c */
[----:B------:R-:W2:Y:S04]  /*5220*/  LD.E R74, desc[UR36][R52.64] ;  /* 0x00000024344a7980 */ /* 0x000ea8000c101900 */
[----:B------:R0:W3:Y:S01]  /*5230*/  LD.E R75, desc[UR36][R60.64] ;  /* 0x000000243c4b7980 */ /* 0x0000e2000c101900 */
[----:B------:R-:W-:-:S04]  /*5240*/  IMAD.WIDE.U32 R54, R0, 0x4, R62 ;  /* 0x0000000400367825 */ /* 0x000fc800078e003e */
[----:B------:R-:W-:Y:S01]  /*5250*/  IMAD.WIDE.U32 R62, R15, 0x4, R62 ;  /* 0x000000040f3e7825 */ /* 0x000fe200078e003e */
[----:B------:R-:W3:Y:S04]  /*5260*/  LD.E R79, desc[UR36][R54.64] ;  /* 0x00000024364f7980 */ /* 0x000ee8000c101900 */
[----:B------:R1:W3:Y:S01]  /*5270*/  LD.E R76, desc[UR36][R62.64] ;  /* 0x000000243e4c7980 */ /* 0x0002e2000c101900 */
[----:B0-----:R-:W-:-:S04]  /*5280*/  IMAD.WIDE.U32 R60, R0, 0x4, R68 ;  /* 0x00000004003c7825 */ /* 0x001fc800078e0044 */
[C---:B------:R-:W-:Y:S01]  /*5290*/  IMAD.WIDE.U32 R68, R15.reuse, 0x4, R68 ;  /* 0x000000040f447825 */ /* 0x040fe200078e0044 */
[----:B------:R5:W3:Y:S03]  /*52a0*/  LD.E R84, desc[UR36][R60.64] ;  /* 0x000000243c547980 */ /* 0x000ae6000c101900 */
[--C-:B-1----:R-:W-:Y:S02]  /*52b0*/  IMAD.WIDE.U32 R62, R0, 0x4, R70.reuse ;  /* 0x00000004003e7825 */ /* 0x102fe400078e0046 */
[----:B------:R-:W3:Y:S02]  /*52c0*/  LD.E R68, desc[UR36][R68.64] ;  /* 0x0000002444447980 */ /* 0x000ee4000c101900 */
[----:B------:R-:W-:Y:S02]  /*52d0*/  IMAD.WIDE.U32 R70, R15, 0x4, R70 ;  /* 0x000000040f467825 */ /* 0x000fe400078e0046 */
[----:B------:R0:W3:Y:S04]  /*52e0*/  LD.E R85, desc[UR36][R62.64] ;  /* 0x000000243e557980 */ /* 0x0000e8000c101900 */
[----:B------:R-:W3:Y:S01]  /*52f0*/  LD.E R70, desc[UR36][R70.64] ;  /* 0x0000002446467980 */ /* 0x000ee2000c101900 */
[----:B----4-:R-:W-:Y:S08]  /*5300*/  F2F.F64.F32 R52, R77 ;  /* 0x0000004d00347310 */ /* 0x010ff00000201800 */
[----:B------:R-:W1:Y:S02]  /*5310*/  F2F.F64.F32 R54, R78 ;  /* 0x0000004e00367310 */ /* 0x000e640000201800 */
[----:B-1----:R-:W-:-:S06]  /*5320*/  DFMA R2, R52, R54, R2 ;  /* 0x000000363402722b */ /* 0x002fcc0000000002 */
[----:B------:R-:W1:Y:S01]  /*5330*/  MUFU.RCP64H R67, R47 ;  /* 0x0000002f00437308 */ /* 0x000e620000001800 */
[----:B------:R-:W-:-:S07]  /*5340*/  IMAD.MOV.U32 R66, RZ, RZ, 0x1 ;  /* 0x00000001ff427424 */ /* 0x000fce00078e00ff */
[----:B-----5:R-:W-:Y:S01]  /*5350*/  F2F.F64.F32 R60, R82 ;  /* 0x00000052003c7310 */ /* 0x020fe20000201800 */
[----:B-1----:R-:W-:-:S08]  /*5360*/  DFMA R64, -R46, R66, 1 ;  /* 0x3ff000002e40742b */ /* 0x002fd00000000142 */
[----:B------:R-:W-:-:S08]  /*5370*/  DFMA R64, R64, R64, R64 ;  /* 0x000000404040722b */ /* 0x000fd00000000040 */
[----:B------:R-:W-:Y:S01]  /*5380*/  DFMA R64, R66, R64, R66 ;  /* 0x000000404240722b */ /* 0x000fe20000000042 */
[----:B------:R-:W-:Y:S01]  /*5390*/  BSSY.RECONVERGENT B4, `(.L_x_73) ;  /* 0x0000024000047945 */ /* 0x000fe20003800200 */
[----:B--2---:R-:W-:Y:S08]  /*53a0*/  F2F.F64.F32 R52, R74 ;  /* 0x0000004a00347310 */ /* 0x004ff00000201800 */
[----:B---3--:R-:W1:Y:S08]  /*53b0*/  F2F.F64.F32 R54, R75 ;  /* 0x0000004b00367310 */ /* 0x008e700000201800 */
[----:B------:R-:W-:Y:S08]  /*53c0*/  F2F.F64.F32 R56, R79 ;  /* 0x0000004f00387310 */ /* 0x000ff00000201800 */
[----:B------:R-:W2:Y:S01]  /*53d0*/  F2F.F64.F32 R58, R76 ;  /* 0x0000004c003a7310 */ /* 0x000ea20000201800 */
[----:B-1----:R-:W-:-:S07]  /*53e0*/  DFMA R2, R52, R54, R2 ;  /* 0x000000363402722b */ /* 0x002fce0000000002 */
[----:B------:R-:W-:Y:S08]  /*53f0*/  F2F.F64.F32 R52, R80 ;  /* 0x0000005000347310 */ /* 0x000ff00000201800 */
[----:B------:R-:W1:Y:S01]  /*5400*/  F2F.F64.F32 R54, R81 ;  /* 0x0000005100367310 */ /* 0x000e620000201800 */
[----:B--2---:R-:W-:-:S07]  /*5410*/  DFMA R2, R56, R58, R2 ;  /* 0x0000003a3802722b */ /* 0x004fce0000000002 */
[----:B------:R-:W2:Y:S01]  /*5420*/  F2F.F64.F32 R56, R83 ;  /* 0x0000005300387310 */ /* 0x000ea20000201800 */
[----:B-1----:R-:W-:-:S07]  /*5430*/  DFMA R2, R52, R54, R2 ;  /* 0x000000363402722b */ /* 0x002fce0000000002 */
[----:B------:R-:W-:Y:S08]  /*5440*/  F2F.F64.F32 R58, R84 ;  /* 0x00000054003a7310 */ /* 0x000ff00000201800 */
[----:B0-----:R-:W0:Y:S01]  /*5450*/  F2F.F64.F32 R62, R68 ;  /* 0x00000044003e7310 */ /* 0x001e220000201800 */
[----:B--2---:R-:W-:-:S07]  /*5460*/  DFMA R2, R60, R56, R2 ;  /* 0x000000383c02722b */ /* 0x004fce0000000002 */
[----:B------:R-:W-:Y:S08]  /*5470*/  F2F.F64.F32 R52, R85 ;  /* 0x0000005500347310 */ /* 0x000ff00000201800 */
[----:B------:R-:W1:Y:S01]  /*5480*/  F2F.F64.F32 R54, R70 ;  /* 0x0000004600367310 */ /* 0x000e620000201800 */
[----:B0-----:R-:W-:-:S07]  /*5490*/  DFMA R2, R58, R62, R2 ;  /* 0x0000003e3a02722b */ /* 0x001fce0000000002 */
[----:B------:R-:W-:Y:S01]  /*54a0*/  @P2 F2F.F64.F32 R56, R86 ;  /* 0x0000005600382310 */ /* 0x000fe20000201800 */
[----:B------:R-:W-:-:S07]  /*54b0*/  DFMA R60, -R46, R64, 1 ;  /* 0x3ff000002e3c742b */ /* 0x000fce0000000140 */
[----:B------:R-:W0:Y:S01]  /*54c0*/  @P2 F2F.F64.F32 R58, R72 ;  /* 0x00000048003a2310 */ /* 0x000e220000201800 */
[----:B-1----:R-:W-:Y:S02]  /*54d0*/  DFMA R66, R52, R54, R2 ;  /* 0x000000363442722b */ /* 0x002fe40000000002 */
[----:B------:R-:W-:-:S06]  /*54e0*/  DFMA R60, R64, R60, R64 ;  /* 0x0000003c403c722b */ /* 0x000fcc0000000040 */
[----:B0-----:R-:W-:-:S08]  /*54f0*/  @P2 DFMA R66, R56, R58, R66 ;  /* 0x0000003a3842222b */ /* 0x001fd00000000042 */
[----:B------:R-:W-:-:S08]  /*5500*/  DMUL R2, R60, R66 ;  /* 0x000000423c027228 */ /* 0x000fd00000000000 */
[----:B------:R-:W-:-:S08]  /*5510*/  DFMA R52, -R46, R2, R66 ;  /* 0x000000022e34722b */ /* 0x000fd00000000142 */
[----:B------:R-:W-:Y:S01]  /*5520*/  DFMA R2, R60, R52, R2 ;  /* 0x000000343c02722b */ /* 0x000fe20000000002 */
[----:B------:R-:W-:-:S09]  /*5530*/  FSETP.GEU.AND P3, PT, |R67|, 6.5827683646048100446e-37, PT ;  /* 0x036000004300780b */ /* 0x000fd20003f6e200 */
        /* <DEDUP_REMOVED lines=9> */
.L_x_74:
[----:B------:R-:W-:Y:S05]  /*55d0*/  BSYNC.RECONVERGENT B4 ;  /* 0x0000000000047941 */ /* 0x000fea0003800200 */
.L_x_73:
[----:B------:R-:W-:-:S10]  /*55e0*/  DMUL R50, R50, R2 ;  /* 0x0000000232327228 */ /* 0x000fd40000000000 */
[----:B------:R-:W0:Y:S02]  /*55f0*/  F2F.F32.F64 R51, R50 ;  /* 0x0000003200337310 */ /* 0x000e240000301000 */
[----:B0-----:R-:W-:-:S05]  /*5600*/  FADD R59, R44, R51 ;  /* 0x000000332c3b7221 */ /* 0x001fca0000000000 */
[----:B------:R0:W-:Y:S04]  /*5610*/  ST.E desc[UR36][R48.64], R59 ;  /* 0x0000003b30007985 */ /* 0x0001e8000c101924 */
[----:B------:R-:W2:Y:S02]  /*5620*/  LD.E.64 R52, desc[UR36][R10.64+0x8] ;  /* 0x000008240a347980 */ /* 0x000ea4000c101b00 */
[----:B--2---:R-:W-:-:S05]  /*5630*/  IMAD.WIDE.U32 R54, R0, 0x4, R52 ;  /* 0x0000000400367825 */ /* 0x004fca00078e0034 */
[----:B------:R-:W2:Y:S01]  /*5640*/  LD.E R44, desc[UR36][R54.64] ;  /* 0x00000024362c7980 */ /* 0x000ea2000c101900 */
[----:B------:R-:W-:-:S05]  /*5650*/  IMAD.WIDE.U32 R56, R15, 0x4, R52 ;  /* 0x000000040f387825 */ /* 0x000fca00078e0034 */
[----:B------:R-:W3:Y:S01]  /*5660*/  LD.E R61, desc[UR36][R56.64] ;  /* 0x00000024383d7980 */ /* 0x000ee2000c101900 */
[----:B--2---:R-:W1:Y:S02]  /*5670*/  F2F.F64.F32 R52, R44 ;  /* 0x0000002c00347310 */ /* 0x004e640000201800 */
[----:B-1----:R-:W-:-:S10]  /*5680*/  DMUL R52, R52, R2 ;  /* 0x0000000234347228 */ /* 0x002fd40000000000 */
[----:B------:R-:W3:Y:S02]  /*5690*/  F2F.F32.F64 R52, R52 ;  /* 0x0000003400347310 */ /* 0x000ee40000301000 */
[----:B---3--:R-:W-:-:S05]  /*56a0*/  FADD R61, R52, R61 ;  /* 0x0000003d343d7221 */ /* 0x008fca0000000000 */
[----:B------:R1:W-:Y:S04]  /*56b0*/  ST.E desc[UR36][R56.64], R61 ;  /* 0x0000003d38007985 */ /* 0x0003e8000c101924 */
[----:B0-----:R-:W2:Y:S02]  /*56c0*/  LD.E.64 R48, desc[UR36][R10.64+0x10] ;  /* 0x000010240a307980 */ /* 0x001ea4000c101b00 */
[----:B--2---:R-:W-:-:S05]  /*56d0*/  IMAD.WIDE.U32 R50, R0, 0x4, R48 ;  /* 0x0000000400327825 */ /* 0x004fca00078e0030 */
[----:B------:R-:W2:Y:S01]  /*56e0*/  LD.E R58, desc[UR36][R50.64] ;  /* 0x00000024323a7980 */ /* 0x000ea2000c101900 */
[----:B------:R-:W-:-:S05]  /*56f0*/  IMAD.WIDE.U32 R54, R15, 0x4, R48 ;  /* 0x000000040f367825 */ /* 0x000fca00078e0030 */
[----:B------:R-:W3:Y:S01]  /*5700*/  LD.E R59, desc[UR36][R54.64] ;  /* 0x00000024363b7980 */ /* 0x000ee2000c101900 */
[----:B--2---:R-:W0:Y:S02]  /*5710*/  F2F.F64.F32 R48, R58 ;  /* 0x0000003a00307310 */ /* 0x004e240000201800 */
[----:B0-----:R-:W-:-:S10]  /*5720*/  DMUL R48, R48, R2 ;  /* 0x0000000230307228 */ /* 0x001fd40000000000 */
[----:B------:R-:W3:Y:S02]  /*5730*/  F2F.F32.F64 R48, R48 ;  /* 0x0000003000307310 */ /* 0x000ee40000301000 */
[----:B---3--:R-:W-:-:S05]  /*5740*/  FADD R59, R48, R59 ;  /* 0x0000003b303b7221 */ /* 0x008fca0000000000 */
[----:B------:R0:W-:Y:S04]  /*5750*/  ST.E desc[UR36][R54.64], R59 ;  /* 0x0000003b36007985 */ /* 0x0001e8000c101924 */
[----:B------:R-:W1:Y:S02]  /*5760*/  LD.E.64 R52, desc[UR36][R10.64+0x18] ;  /* 0x000018240a347980 */ /* 0x000e64000c101b00 */
[----:B-1----:R-:W-:-:S05]  /*5770*/  IMAD.WIDE.U32 R56, R0, 0x4, R52 ;  /* 0x0000000400387825 */ /* 0x002fca00078e0034 */
        /* <DEDUP_REMOVED lines=8> */
[----:B------:R-:W0:Y:S02]  /*5800*/  LD.E.64 R48, desc[UR36][R10.64+0x20] ;  /* 0x000020240a307980 */ /* 0x000e24000c101b00 */
[----:B0-----:R-:W-:-:S05]  /*5810*/  IMAD.WIDE.U32 R54, R0, 0x4, R48 ;  /* 0x0000000400367825 */ /* 0x001fca00078e0030 */
        /* <DEDUP_REMOVED lines=39> */
[----:B0-----:R-:W-:-:S06]  /*5a90*/  IMAD.WIDE.U32 R52, R0, 0x4, R48 ;  /* 0x0000000400347825 */ /* 0x001fcc00078e0030 */
[----:B------:R-:W2:Y:S01]  /*5aa0*/  LD.E R52, desc[UR36][R52.64] ;  /* 0x0000002434347980 */ /* 0x000ea2000c101900 */
[----:B------:R-:W-:-:S05]  /*5ab0*/  IMAD.WIDE.U32 R54, R15, 0x4, R48 ;  /* 0x000000040f367825 */ /* 0x000fca00078e0030 */
[----:B------:R-:W3:Y:S01]  /*5ac0*/  LD.E R59, desc[UR36][R54.64] ;  /* 0x00000024363b7980 */ /* 0x000ee2000c101900 */
[----:B------:R-:W-:Y:S01]  /*5ad0*/  BSSY.RECONVERGENT B0, `(.L_x_75) ;  /* 0x0000011000007945 */ /* 0x000fe20003800200 */
[----:B--2---:R-:W0:Y:S02]  /*5ae0*/  F2F.F64.F32 R48, R52 ;  /* 0x0000003400307310 */ /* 0x004e240000201800 */
[----:B0-----:R-:W-:-:S10]  /*5af0*/  DMUL R48, R48, R2 ;  /* 0x0000000230307228 */ /* 0x001fd40000000000 */
[----:B------:R-:W3:Y:S02]  /*5b00*/  F2F.F32.F64 R48, R48 ;  /* 0x0000003000307310 */ /* 0x000ee40000301000 */
[----:B---3--:R-:W-:-:S05]  /*5b10*/  FADD R59, R48, R59 ;  /* 0x0000003b303b7221 */ /* 0x008fca0000000000 */
[----:B------:R1:W-:Y:S01]  /*5b20*/  ST.E desc[UR36][R54.64], R59 ;  /* 0x0000003b36007985 */ /* 0x0003e2000c101924 */
[----:B------:R-:W-:Y:S05]  /*5b30*/  @!P2 BRA `(.L_x_76) ;  /* 0x000000000028a947 */ /* 0x000fea0003800000 */
[----:B------:R-:W2:Y:S02]  /*5b40*/  LD.E.64 R48, desc[UR36][R10.64+0x48] ;  /* 0x000048240a307980 */ /* 0x000ea4000c101b00 */
[----:B--2---:R-:W-:-:S06]  /*5b50*/  IMAD.WIDE.U32 R50, R0, 0x4, R48 ;  /* 0x0000000400327825 */ /* 0x004fcc00078e0030 */
[----:B------:R-:W2:Y:S01]  /*5b60*/  LD.E R50, desc[UR36][R50.64] ;  /* 0x0000002432327980 */ /* 0x000ea2000c101900 */
[----:B------:R-:W-:-:S05]  /*5b70*/  IMAD.WIDE.U32 R52, R15, 0x4, R48 ;  /* 0x000000040f347825 */ /* 0x000fca00078e0030 */
[----:B-1----:R-:W3:Y:S01]  /*5b80*/  LD.E R55, desc[UR36][R52.64] ;  /* 0x0000002434377980 */ /* 0x002ee2000c101900 */
[----:B--2---:R-:W0:Y:S02]  /*5b90*/  F2F.F64.F32 R48, R50 ;  /* 0x0000003200307310 */ /* 0x004e240000201800 */
[----:B0-----:R-:W-:-:S10]  /*5ba0*/  DMUL R48, R48, R2 ;  /* 0x0000000230307228 */ /* 0x001fd40000000000 */
[----:B------:R-:W3:Y:S02]  /*5bb0*/  F2F.F32.F64 R48, R48 ;  /* 0x0000003000307310 */ /* 0x000ee40000301000 */
[----:B---3--:R-:W-:-:S05]  /*5bc0*/  FADD R55, R48, R55 ;  /* 0x0000003730377221 */ /* 0x008fca0000000000 */
[----:B------:R0:W-:Y:S02]  /*5bd0*/  ST.E desc[UR36][R52.64], R55 ;  /* 0x0000003734007985 */ /* 0x0001e4000c101924 */
.L_x_76:
[----:B------:R-:W-:Y:S05]  /*5be0*/  BSYNC.RECONVERGENT B0 ;  /* 0x0000000000007941 */ /* 0x000fea0003800200 */
.L_x_75:
[----:B------:R-:W-:-:S04]  /*5bf0*/  IADD3 R15, PT, PT, R15, 0x1, RZ ;  /* 0x000000010f0f7810 */ /* 0x000fc80007ffe0ff */
[----:B------:R-:W-:-:S13]  /*5c00*/  ISETP.NE.AND P0, PT, R15, 0x3, PT ;  /* 0x000000030f00780c */ /* 0x000fda0003f05270 */
[----:B------:R-:W-:Y:S05]  /*5c10*/  @P0 BRA `(.L_x_77) ;  /* 0xfffffff000d40947 */ /* 0x000fea000383ffff */
.L_x_72:
[----:B------:R-:W-:Y:S05]  /*5c20*/  BSYNC.RECONVERGENT B3 ;  /* 0x0000000000037941 */ /* 0x000fea0003800200 */
.L_x_71:
[----:B-1----:R-:W2:Y:S02]  /*5c30*/  LD.E.64 R2, desc[UR36][R10.64] ;  /* 0x000000240a027980 */ /* 0x002ea4000c101b00 */
[----:B--2---:R-:W-:-:S05]  /*5c40*/  IMAD.WIDE.U32 R2, R0, 0x4, R2 ;  /* 0x0000000400027825 */ /* 0x004fca00078e0002 */
[----:B0-----:R-:W2:Y:S01]  /*5c50*/  LD.E R15, desc[UR36][R2.64] ;  /* 0x00000024020f7980 */ /* 0x001ea2000c101900 */
[----:B------:R-:W-:Y:S01]  /*5c60*/  ISETP.NE.AND P0, PT, R45, 0xa, PT ;  /* 0x0000000a2d00780c */ /* 0x000fe20003f05270 */
[----:B--2---:R-:W0:Y:S02]  /*5c70*/  F2F.F64.F32 R46, R15 ;  /* 0x0000000f002e7310 */ /* 0x004e240000201800 */
[----:B0-----:R-:W-:-:S10]  /*5c80*/  DMUL R46, R46, R12 ;  /* 0x0000000c2e2e7228 */ /* 0x001fd40000000000 */
[----:B------:R-:W0:Y:S02]  /*5c90*/  F2F.F32.F64 R47, R46 ;  /* 0x0000002e002f7310 */ /* 0x000e240000301000 */
[----:B0-----:R0:W-:Y:S01]  /*5ca0*/  ST.E desc[UR36][R2.64], R47 ;  /* 0x0000002f02007985 */ /* 0x0011e2000c101924 */
[----:B------:R-:W-:Y:S05]  /*5cb0*/  @!P0 BRA `(.L_x_44) ;  /* 0x00000004003c8947 */ /* 0x000fea0003800000 */
[----:B0-----:R-:W2:Y:S02]  /*5cc0*/  LD.E.64 R2, desc[UR36][R10.64+0x8] ;  /* 0x000008240a027980 */ /* 0x001ea4000c101b00 */
[----:B--2---:R-:W-:-:S05]  /*5cd0*/  IMAD.WIDE.U32 R2, R0, 0x4, R2 ;  /* 0x0000000400027825 */ /* 0x004fca00078e0002 */
[----:B------:R-:W2:Y:S01]  /*5ce0*/  LD.E R15, desc[UR36][R2.64] ;  /* 0x00000024020f7980 */ /* 0x000ea2000c101900 */
[----:B------:R-:W-:Y:S01]  /*5cf0*/  ISETP.NE.AND P0, PT, R0, 0x8, PT ;  /* 0x000000080000780c */ /* 0x000fe20003f05270 */
[----:B--2---:R-:W0:Y:S02]  /*5d00*/  F2F.F64.F32 R46, R15 ;  /* 0x0000000f002e7310 */ /* 0x004e240000201800 */
[----:B0-----:R-:W-:-:S10]  /*5d10*/  DMUL R46, R46, R12 ;  /* 0x0000000c2e2e7228 */ /* 0x001fd40000000000 */
[----:B------:R-:W0:Y:S02]  /*5d20*/  F2F.F32.F64 R47, R46 ;  /* 0x0000002e002f7310 */ /* 0x000e240000301000 */
[----:B0-----:R1:W-:Y:S01]  /*5d30*/  ST.E desc[UR36][R2.64], R47 ;  /* 0x0000002f02007985 */ /* 0x0013e2000c101924 */
[----:B------:R-:W-:Y:S05]  /*5d40*/  @!P0 BRA `(.L_x_44) ;  /* 0x0000000400188947 */ /* 0x000fea0003800000 */
[----:B-1----:R-:W2:Y:S02]  /*5d50*/  LD.E.64 R2, desc[UR36][R10.64+0x10] ;  /* 0x000010240a027980 */ /* 0x002ea4000c101b00 */
        /* <DEDUP_REMOVED lines=8> */
[----:B--2---:R-:W2:Y:S02]  /*5de0*/  LD.E.64 R2, desc[UR36][R10.64+0x18] ;  /* 0x000018240a027980 */ /* 0x004ea4000c101b00 */
        /* <DEDUP_REMOVED lines=8> */
[----:B---3--:R-:W2:Y:S02]  /*5e70*/  LD.E.64 R2, desc[UR36][R10.64+0x20] ;  /* 0x000020240a027980 */ /* 0x008ea4000c101b00 */
        /* <DEDUP_REMOVED lines=8> */
[----:B----4-:R-:W2:Y:S02]  /*5f00*/  LD.E.64 R2, desc[UR36][R10.64+0x28] ;  /* 0x000028240a027980 */ /* 0x010ea4000c101b00 */
        /* <DEDUP_REMOVED lines=37> */
[----:B------:R-:W2:Y:S02]  /*6160*/  LD.E R15, desc[UR36][R2.64] ;  /* 0x00000024020f7980 */ /* 0x000ea4000c101900 */
[----:B--2---:R-:W0:Y:S02]  /*6170*/  F2F.F64.F32 R46, R15 ;  /* 0x0000000f002e7310 */ /* 0x004e240000201800 */
[----:B0-----:R-:W-:-:S10]  /*6180*/  DMUL R46, R46, R12 ;  /* 0x0000000c2e2e7228 */ /* 0x001fd40000000000 */
[----:B------:R-:W0:Y:S02]  /*6190*/  F2F.F32.F64 R47, R46 ;  /* 0x0000002e002f7310 */ /* 0x000e240000301000 */
[----:B0-----:R0:W-:Y:S02]  /*61a0*/  ST.E desc[UR36][R2.64], R47 ;  /* 0x0000002f02007985 */ /* 0x0011e4000c101924 */
.L_x_44:
[----:B------:R-:W-:Y:S05]  /*61b0*/  BSYNC.RECONVERGENT B2 ;  /* 0x0000000000027941 */ /* 0x000fea0003800200 */
.L_x_43:
[----:B------:R-:W-:Y:S01]  /*61c0*/  DMUL R12, R20, R12 ;  /* 0x0000000c140c7228 */ /* 0x000fe20000000000 */
[C---:B01234-:R-:W-:Y:S01]  /*61d0*/  IMAD R3, R0.reuse, 0x4, R1 ;  /* 0x0000000400037824 */ /* 0x05ffe200078e0201 */
[----:B------:R-:W-:Y:S01]  /*61e0*/  ISETP.NE.AND P0, PT, R0, 0x2, PT ;  /* 0x000000020000780c */ /* 0x000fe20003f05270 */
[----:B------:R-:W-:Y:S01]  /*61f0*/  BSSY.RECONVERGENT B2, `(.L_x_78) ;  /* 0x0000138000027945 */ /* 0x000fe20003800200 */
[----:B------:R-:W-:Y:S02]  /*6200*/  CS2R R20, SRZ ;  /* 0x0000000000147805 */ /* 0x000fe4000001ff00 */
[----:B------:R-:W-:-:S04]  /*6210*/  CS2R R46, SRZ ;  /* 0x00000000002e7805 */ /* 0x000fc8000001ff00 */
[----:B------:R-:W0:Y:S02]  /*6220*/  F2F.F32.F64 R12, R12 ;  /* 0x0000000c000c7310 */ /* 0x000e240000301000 */
[----:B0-----:R0:W-:Y:S03]  /*6230*/  STL [R3+0x50], R12 ;  /* 0x0000500c03007387 */ /* 0x0011e60000100800 */
[----:B------:R-:W-:Y:S05]  /*6240*/  @!P0 BRA `(.L_x_79) ;  /* 0x0000001000c88947 */ /* 0x000fea0003800000 */
[----:B------:R1:W5:Y:S01]  /*6250*/  LD.E.64 R48, desc[UR36][R10.64] ;  /* 0x000000240a307980 */ /* 0x000362000c101b00 */
[----:B------:R-:W-:Y:S01]  /*6260*/  ISETP.GE.U32.AND P0, PT, R0, 0x2, PT ;  /* 0x000000020000780c */ /* 0x000fe20003f06070 */
[----:B------:R-:W-:Y:S01]  /*6270*/  BSSY.RECONVERGENT B0, `(.L_x_80) ;  /* 0x000003f000007945 */ /* 0x000fe20003800200 */
[----:B------:R-:W-:Y:S02]  /*6280*/  LOP3.LUT R66, R14, 0xf, RZ, 0xc0, !PT ;  /* 0x0000000f0e427812 */ /* 0x000fe400078ec0ff */
[----:B------:R-:W-:Y:S02]  /*6290*/  CS2R R46, SRZ ;  /* 0x00000000002e7805 */ /* 0x000fe4000001ff00 */
[----:B------:R-:W-:Y:S02]  /*62a0*/  MOV R13, R45 ;  /* 0x0000002d000d7202 */ /* 0x000fe40000000f00 */
[----:B------:R-:W-:-:S05]  /*62b0*/  ISETP.NE.AND P2, PT, R66, RZ, PT ;  /* 0x000000ff4200720c */ /* 0x000fca0003f45270 */
[----:B-1----:R-:W-:Y:S08]  /*62c0*/  @!P0 BRA `(.L_x_81) ;  /* 0x0000000000e48947 */ /* 0x002ff00003800000 */
[----:B------:R-:W-:Y:S01]  /*62d0*/  LOP3.LUT R67, R14, 0xfffffff0, RZ, 0xc0, !PT ;  /* 0xfffffff00e437812 */ /* 0x000fe200078ec0ff */
[----:B------:R-:W-:Y:S01]  /*62e0*/  IMAD.MOV.U32 R44, RZ, RZ, RZ ;  /* 0x000000ffff2c7224 */ /* 0x000fe200078e00ff */
[----:B------:R-:W-:Y:S02]  /*62f0*/  MOV R13, R45 ;  /* 0x0000002d000d7202 */ /* 0x000fe40000000f00 */
[----:B------:R-:W-:-:S07]  /*6300*/  CS2R R46, SRZ ;  /* 0x00000000002e7805 */ /* 0x000fce000001ff00 */
.L_x_82:
[----:B0----5:R-:W-:-:S05]  /*6310*/  IMAD.WIDE.U32 R2, R13, 0x4, R48 ;  /* 0x000000040d027825 */ /* 0x021fca00078e0030 */
[----:B------:R-:W2:Y:S04]  /*6320*/  LD.E R50, desc[UR36][R2.64] ;  /* 0x0000002402327980 */ /* 0x000ea8000c101900 */
[----:B------:R-:W3:Y:S04]  /*6330*/  LD.E R51, desc[UR36][R2.64+0x4] ;  /* 0x0000042402337980 */ /* 0x000ee8000c101900 */
[----:B------:R-:W4:Y:S04]  /*6340*/  LD.E R52, desc[UR36][R2.64+0x8] ;  /* 0x0000082402347980 */ /* 0x000f28000c101900 */
        /* <DEDUP_REMOVED lines=12> */
[----:B------:R0:W4:Y:S01]  /*6410*/  LD.E R65, desc[UR36][R2.64+0x3c] ;  /* 0x00003c2402417980 */ /* 0x000122000c101900 */
[----:B------:R-:W-:Y:S01]  /*6420*/  VIADD R44, R44, 0x10 ;  /* 0x000000102c2c7836 */ /* 0x000fe20000000000 */
[----:B------:R-:W-:-:S04]  /*6430*/  IADD3 R13, PT, PT, R13, 0x10, RZ ;  /* 0x000000100d0d7810 */ /* 0x000fc80007ffe0ff */
[----:B------:R-:W-:Y:S01]  /*6440*/  ISETP.NE.AND P0, PT, R44, R67, PT ;  /* 0x000000432c00720c */ /* 0x000fe20003f05270 */
[----:B--2---:R-:W1:Y:S08]  /*6450*/  F2F.F64.F32 R14, |R50| ;  /* 0x40000032000e7310 */ /* 0x004e700000201800 */
[----:B---3--:R-:W2:Y:S01]  /*6460*/  F2F.F64.F32 R20, |R51| ;  /* 0x4000003300147310 */ /* 0x008ea20000201800 */
[----:B-1----:R-:W-:-:S07]  /*6470*/  DADD R14, R14, R46 ;  /* 0x000000000e0e7229 */ /* 0x002fce000000002e */
[----:B----4-:R-:W1:Y:S01]  /*6480*/  F2F.F64.F32 R46, |R52| ;  /* 0x40000034002e7310 */ /* 0x010e620000201800 */
[----:B--2---:R-:W-:-:S07]  /*6490*/  DADD R14, R14, R20 ;  /* 0x000000000e0e7229 */ /* 0x004fce0000000014 */
[----:B------:R-:W2:Y:S01]  /*64a0*/  F2F.F64.F32 R20, |R53| ;  /* 0x4000003500147310 */ /* 0x000ea20000201800 */
[----:B-1----:R-:W-:-:S07]  /*64b0*/  DADD R14, R14, R46 ;  /* 0x000000000e0e7229 */ /* 0x002fce000000002e */
[----:B0-----:R-:W-:Y:S01]  /*64c0*/  F2F.F64.F32 R2, |R56| ;  /* 0x4000003800027310 */ /* 0x001fe20000201800 */
[----:B--2---:R-:W-:-:S07]  /*64d0*/  DADD R14, R14, R20 ;  /* 0x000000000e0e7229 */ /* 0x004fce0000000014 */
[----:B------:R-:W0:Y:S08]  /*64e0*/  F2F.F64.F32 R46, |R54| ;  /* 0x40000036002e7310 */ /* 0x000e300000201800 */
[----:B------:R-:W1:Y:S01]  /*64f0*/  F2F.F64.F32 R20, |R55| ;  /* 0x4000003700147310 */ /* 0x000e620000201800 */
[----:B0-----:R-:W-:-:S07]  /*6500*/  DADD R14, R14, R46 ;  /* 0x000000000e0e7229 */ /* 0x001fce000000002e */
[----:B------:R-:W-:Y:S01]  /*6510*/  F2F.F64.F32 R46, |R65| ;  /* 0x40000041002e7310 */ /* 0x000fe20000201800 */
[----:B-1----:R-:W-:-:S07]  /*6520*/  DADD R14, R14, R20 ;  /* 0x000000000e0e7229 */ /* 0x002fce0000000014 */
[----:B------:R-:W0:Y:S01]  /*6530*/  F2F.F64.F32 R20, |R57| ;  /* 0x4000003900147310 */ /* 0x000e220000201800 */
[----:B------:R-:W-:-:S07]  /*6540*/  DADD R2, R14, R2 ;  /* 0x000000000e027229 */ /* 0x000fce0000000002 */
[----:B------:R-:W1:Y:S01]  /*6550*/  F2F.F64.F32 R14, |R58| ;  /* 0x4000003a000e7310 */ /* 0x000e620000201800 */
[----:B0-----:R-:W-:-:S07]  /*6560*/  DADD R2, R2, R20 ;  /* 0x0000000002027229 */ /* 0x001fce0000000014 */
[----:B------:R-:W0:Y:S01]  /*6570*/  F2F.F64.F32 R20, |R59| ;  /* 0x4000003b00147310 */ /* 0x000e220000201800 */
[----:B-1----:R-:W-:-:S07]  /*6580*/  DADD R2, R2, R14 ;  /* 0x0000000002027229 */ /* 0x002fce000000000e */
        /* <DEDUP_REMOVED lines=9> */
[----:B0-----:R-:W-:-:S08]  /*6620*/  DADD R2, R2, R20 ;  /* 0x0000000002027229 */ /* 0x001fd00000000014 */
[----:B-1----:R-:W-:-:S08]  /*6630*/  DADD R2, R2, R14 ;  /* 0x0000000002027229 */ /* 0x002fd0000000000e */
[----:B------:R-:W-:Y:S01]  /*6640*/  DADD R46, R2, R46 ;  /* 0x00000000022e7229 */ /* 0x000fe2000000002e */
[----:B------:R-:W-:Y:S10]  /*6650*/  @P0 BRA `(.L_x_82) ;  /* 0xfffffffc002c0947 */ /* 0x000ff4000383ffff */
.L_x_81:
[----:B------:R-:W-:Y:S05]  /*6660*/  BSYNC.RECONVERGENT B0 ;  /* 0x0000000000007941 */ /* 0x000fea0003800200 */
.L_x_80:
[----:B------:R-:W-:Y:S04]  /*6670*/  BSSY.RECONVERGENT B0, `(.L_x_83) ;  /* 0x000000a000007945 */ /* 0x000fe80003800200 */
[----:B------:R-:W-:Y:S05]  /*6680*/  @!P2 BRA `(.L_x_84) ;  /* 0x000000000020a947 */ /* 0x000fea0003800000 */
[----:B------:R-:W-:Y:S01]  /*6690*/  ISETP.NE.AND P0, PT, R66, 0x1, PT ;  /* 0x000000014200780c */ /* 0x000fe20003f05270 */
[----:B-----5:R-:W-:-:S05]  /*66a0*/  IMAD.WIDE.U32 R20, R13, 0x4, R48 ;  /* 0x000000040d147825 */ /* 0x020fca00078e0030 */
[----:B------:R-:W0:Y:S07]  /*66b0*/  LD.E R2, desc[UR36][R20.64] ;  /* 0x0000002414027980 */ /* 0x000e2e000c101900 */
[----:B------:R-:W2:Y:S01]  /*66c0*/  @P0 LD.E R14, desc[UR36][R20.64+0x4] ;  /* 0x00000424140e0980 */ /* 0x000ea2000c101900 */
[----:B0-----:R-:W0:Y:S08]  /*66d0*/  F2F.F64.F32 R2, |R2| ;  /* 0x4000000200027310 */ /* 0x001e300000201800 */
[----:B--2---:R-:W1:Y:S01]  /*66e0*/  @P0 F2F.F64.F32 R14, |R14| ;  /* 0x4000000e000e0310 */ /* 0x004e620000201800 */
[----:B0-----:R-:W-:-:S08]  /*66f0*/  DADD R46, R46, R2 ;  /* 0x000000002e2e7229 */ /* 0x001fd00000000002 */
[----:B-1----:R-:W-:-:S11]  /*6700*/  @P0 DADD R46, R46, R14 ;  /* 0x000000002e2e0229 */ /* 0x002fd6000000000e */
.L_x_84:
[----:B------:R-:W-:Y:S05]  /*6710*/  BSYNC.RECONVERGENT B0 ;  /* 0x0000000000007941 */ /* 0x000fea0003800200 */
.L_x_83:
[----:B------:R-:W-:Y:S01]  /*6720*/  DSETP.NEU.AND P0, PT, R46, RZ, PT ;  /* 0x000000ff2e00722a */ /* 0x000fe20003f0d000 */
[----:B------:R-:W-:-:S13]  /*6730*/  CS2R R20, SRZ ;  /* 0x0000000000147805 */ /* 0x000fda000001ff00 */
[----:B------:R-:W-:Y:S05]  /*6740*/  @!P0 BRA `(.L_x_79) ;  /* 0x0000000c00888947 */ /* 0x000fea0003800000 */
[----:B------:R-:W-:Y:S01]  /*6750*/  ISETP.GT.U32.AND P2, PT, R0, 0x1, PT ;  /* 0x000000010000780c */ /* 0x000fe20003f44070 */
[----:B------:R-:W-:Y:S01]  /*6760*/  BSSY.RECONVERGENT B3, `(.L_x_85) ;  /* 0x0000044000037945 */ /* 0x000fe20003800200 */
[----:B------:R-:W-:-:S11]  /*6770*/  CS2R R14, SRZ ;  /* 0x00000000000e7805 */ /* 0x000fd6000001ff00 */
[----:B------:R-:W-:Y:S05]  /*6780*/  @P2 BRA `(.L_x_86) ;  /* 0x0000000400042947 */ /* 0x000fea0003800000 */
[----:B-----5:R-:W-:-:S05]  /*6790*/  IMAD.WIDE.U32 R50, R0, 0x4, R48 ;  /* 0x0000000400327825 */ /* 0x020fca00078e0030 */
[----:B------:R-:W2:Y:S01]  /*67a0*/  LD.E R66, desc[UR36][R50.64+0x4] ;  /* 0x0000042432427980 */ /* 0x000ea2000c101900 */
[----:B0-----:R-:W0:Y:S01]  /*67b0*/  MUFU.RCP64H R3, R47 ;  /* 0x0000002f00037308 */ /* 0x001e220000001800 */
[----:B------:R-:W-:Y:S01]  /*67c0*/  IMAD.MOV.U32 R2, RZ, RZ, 0x1 ;  /* 0x00000001ff027424 */ /* 0x000fe200078e00ff */
[----:B------:R-:W-:Y:S05]  /*67d0*/  BSSY.RECONVERGENT B4, `(.L_x_87) ;  /* 0x0000014000047945 */ /* 0x000fea0003800200 */
[----:B0-----:R-:W-:-:S08]  /*67e0*/  DFMA R14, -R46, R2, 1 ;  /* 0x3ff000002e0e742b */ /* 0x001fd00000000102 */
[----:B------:R-:W-:-:S08]  /*67f0*/  DFMA R14, R14, R14, R14 ;  /* 0x0000000e0e0e722b */ /* 0x000fd0000000000e */
[----:B------:R-:W-:-:S08]  /*6800*/  DFMA R14, R2, R14, R2 ;  /* 0x0000000e020e722b */ /* 0x000fd00000000002 */
[----:B------:R-:W-:-:S08]  /*6810*/  DFMA R2, -R46, R14, 1 ;  /* 0x3ff000002e02742b */ /* 0x000fd0000000010e */
[----:B------:R-:W-:Y:S01]  /*6820*/  DFMA R2, R14, R2, R14 ;  /* 0x000000020e02722b */ /* 0x000fe2000000000e */
[----:B--2---:R-:W0:Y:S07]  /*6830*/  F2F.F64.F32 R66, R66 ;  /* 0x0000004200427310 */ /* 0x004e2e0000201800 */
[----:B0-----:R-:W-:Y:S01]  /*6840*/  DMUL R14, R66, R2 ;  /* 0x00000002420e7228 */ /* 0x001fe20000000000 */
[----:B------:R-:W-:-:S07]  /*6850*/  FSETP.GEU.AND P3, PT, |R67|, 6.5827683646048100446e-37, PT ;  /* 0x036000004300780b */ /* 0x000fce0003f6e200 */
[----:B------:R-:W-:-:S08]  /*6860*/  DFMA R20, -R46, R14, R66 ;  /* 0x0000000e2e14722b */ /* 0x000fd00000000142 */
        /* <DEDUP_REMOVED lines=10> */
.L_x_88:
[----:B------:R-:W-:Y:S05]  /*6910*/  BSYNC.RECONVERGENT B4 ;  /* 0x0000000000047941 */ /* 0x000fea0003800200 */
.L_x_87:
[----:B------:R-:W0:Y:S02]  /*6920*/  F2F.F32.F64 R3, R2 ;  /* 0x0000000200037310 */ /* 0x000e240000301000 */
[----:B0-----:R1:W-:Y:S04]  /*6930*/  ST.E desc[UR36][R50.64+0x4], R3 ;  /* 0x0000040332007985 */ /* 0x0013e8000c101924 */
[----:B------:R-:W2:Y:S02]  /*6940*/  LD.E.64 R48, desc[UR36][R10.64] ;  /* 0x000000240a307980 */ /* 0x000ea4000c101b00 */
[----:B--2---:R-:W-:-:S05]  /*6950*/  IMAD.WIDE.U32 R52, R0, 0x4, R48 ;  /* 0x0000000400347825 */ /* 0x004fca00078e0030 */
[----:B------:R-:W2:Y:S01]  /*6960*/  LD.E R13, desc[UR36][R52.64+0x4] ;  /* 0x00000424340d7980 */ /* 0x000ea2000c101900 */
[----:B------:R-:W-:Y:S01]  /*6970*/  ISETP.NE.AND P0, PT, R0, 0x1, PT ;  /* 0x000000010000780c */ /* 0x000fe20003f05270 */
[----:B--2---:R-:W0:Y:S02]  /*6980*/  F2F.F64.F32 R14, R13 ;  /* 0x0000000d000e7310 */ /* 0x004e240000201800 */
[----:B0-----:R-:W-:-:S10]  /*6990*/  DMUL R14, R14, R14 ;  /* 0x0000000e0e0e7228 */ /* 0x001fd40000000000 */
[----:B-1----:R-:W-:Y:S05]  /*69a0*/  @!P0 BRA `(.L_x_86) ;  /* 0x00000000007c8947 */ /* 0x002fea0003800000 */
[----:B------:R-:W2:Y:S01]  /*69b0*/  LD.E R66, desc[UR36][R52.64+0x8] ;  /* 0x0000082434427980 */ /* 0x000ea2000c101900 */
[----:B------:R-:W0:Y:S01]  /*69c0*/  MUFU.RCP64H R3, R47 ;  /* 0x0000002f00037308 */ /* 0x000e220000001800 */
[----:B------:R-:W-:Y:S01]  /*69d0*/  MOV R2, 0x1 ;  /* 0x0000000100027802 */ /* 0x000fe20000000f00 */
        /* <DEDUP_REMOVED lines=20> */
.L_x_90:
[----:B------:R-:W-:Y:S05]  /*6b20*/  BSYNC.RECONVERGENT B4 ;  /* 0x0000000000047941 */ /* 0x000fea0003800200 */
.L_x_89:
[----:B------:R-:W0:Y:S02]  /*6b30*/  F2F.F32.F64 R3, R2 ;  /* 0x0000000200037310 */ /* 0x000e240000301000 */
[----:B0-----:R1:W-:Y:S04]  /*6b40*/  ST.E desc[UR36][R52.64+0x8], R3 ;  /* 0x0000080334007985 */ /* 0x0013e8000c101924 */
[----:B------:R-:W2:Y:S02]  /*6b50*/  LD.E.64 R48, desc[UR36][R10.64] ;  /* 0x000000240a307980 */ /* 0x000ea4000c101b00 */
[----:B--2---:R-:W-:-:S06]  /*6b60*/  IMAD.WIDE.U32 R20, R0, 0x4, R48 ;  /* 0x0000000400147825 */ /* 0x004fcc00078e0030 */
[----:B------:R-:W2:Y:S02]  /*6b70*/  LD.E R20, desc[UR36][R20.64+0x8] ;  /* 0x0000082414147980 */ /* 0x000ea4000c101900 */
[----:B--2---:R-:W0:Y:S02]  /*6b80*/  F2F.F64.F32 R50, R20 ;  /* 0x0000001400327310 */ /* 0x004e240000201800 */
[----:B01----:R-:W-:-:S11]  /*6b90*/  DFMA R14, R50, R50, R14 ;  /* 0x00000032320e722b */ /* 0x003fd6000000000e */
.L_x_86:
[----:B------:R-:W-:Y:S05]  /*6ba0*/  BSYNC.RECONVERGENT B3 ;  /* 0x0000000000037941 */ /* 0x000fea0003800200 */
.L_x_85:
[----:B-----5:R-:W-:-:S05]  /*6bb0*/  IMAD.WIDE.U32 R50, R0, 0x4, R48 ;  /* 0x0000000400327825 */ /* 0x020fca00078e0030 */
[----:B------:R-:W2:Y:S01]  /*6bc0*/  LD.E R13, desc[UR36][R50.64+0x4] ;  /* 0x00000424320d7980 */ /* 0x000ea2000c101900 */
[----:B0-----:R-:W0:Y:S01]  /*6bd0*/  MUFU.RSQ64H R3, R15 ;  /* 0x0000000f00037308 */ /* 0x001e220000001c00 */
[----:B------:R-:W-:Y:S01]  /*6be0*/  VIADD R2, R15, 0xfcb00000 ;  /* 0xfcb000000f027836 */ /* 0x000fe20000000000 */
[----:B------:R-:W-:Y:S01]  /*6bf0*/  MOV R48, 0x0 ;  /* 0x0000000000307802 */ /* 0x000fe20000000f00 */
[----:B------:R-:W-:Y:S01]  /*6c00*/  IMAD.MOV.U32 R49, RZ, RZ, 0x3fd80000 ;  /* 0x3fd80000ff317424 */ /* 0x000fe200078e00ff */
[----:B------:R-:W-:Y:S02]  /*6c10*/  BSSY.RECONVERGENT B3, `(.L_x_91) ;  /* 0x000001c000037945 */ /* 0x000fe40003800200 */
[----:B------:R-:W-:Y:S01]  /*6c20*/  ISETP.GE.U32.AND P3, PT, R2, 0x7ca00000, PT ;  /* 0x7ca000000200780c */ /* 0x000fe20003f66070 */
[----:B0-----:R-:W-:-:S08]  /*6c30*/  DMUL R20, R2, R2 ;  /* 0x0000000202147228 */ /* 0x001fd00000000000 */
[----:B------:R-:W-:-:S08]  /*6c40*/  DFMA R20, -R20, R14, 1 ;  /* 0x3ff000001414742b */ /* 0x000fd0000000010e */
[----:B------:R-:W-:Y:S02]  /*6c50*/  DFMA R48, R20, R48, 0.5 ;  /* 0x3fe000001430742b */ /* 0x000fe40000000030 */
[----:B------:R-:W-:-:S08]  /*6c60*/  DMUL R20, R2, R20 ;  /* 0x0000001402147228 */ /* 0x000fd00000000000 */
[----:B------:R-:W-:-:S08]  /*6c70*/  DFMA R54, R48, R20, R2 ;  /* 0x000000143036722b */ /* 0x000fd00000000002 */
[----:B------:R-:W-:Y:S02]  /*6c80*/  DMUL R56, R54, R14 ;  /* 0x0000000e36387228 */ /* 0x000fe40000000000 */
[----:B------:R-:W-:Y:S01]  /*6c90*/  IADD3 R49, PT, PT, R55, -0x100000, RZ ;  /* 0xfff0000037317810 */ /* 0x000fe20007ffe0ff */
[----:B------:R-:W-:-:S05]  /*6ca0*/  IMAD.MOV.U32 R48, RZ, RZ, R54 ;  /* 0x000000ffff307224 */ /* 0x000fca00078e0036 */
[----:B------:R-:W-:-:S08]  /*6cb0*/  DFMA R58, R56, -R56, R14 ;  /* 0x80000038383a722b */ /* 0x000fd0000000000e */
[----:B------:R-:W-:Y:S01]  /*6cc0*/  DFMA R20, R58, R48, R56 ;  /* 0x000000303a14722b */ /* 0x000fe20000000038 */
[----:B--2---:R0:W1:Y:S01]  /*6cd0*/  F2F.F64.F32 R52, R13 ;  /* 0x0000000d00347310 */ /* 0x0040620000201800 */
[----:B------:R-:W-:Y:S01]  /*6ce0*/  FSETP.GE.AND P0, PT, R13, RZ, PT ;  /* 0x000000ff0d00720b */ /* 0x000fe20003f06000 */
[----:B------:R-:W-:-:S12]  /*6cf0*/  @!P3 BRA `(.L_x_92) ;  /* 0x000000000034b947 */ /* 0x000fd80003800000 */
        /* <DEDUP_REMOVED lines=8> */
[----:B------:R-:W-:Y:S02]  /*6d80*/  MOV R73, R15 ;  /* 0x0000000f00497202 */ /* 0x000fe40000000f00 */
[----:B------:R-:W-:-:S07]  /*6d90*/  MOV R68, 0x6db0 ;  /* 0x00006db000447802 */ /* 0x000fce0000000f00 */
[----:B01----:R-:W-:Y:S05]  /*6da0*/  CALL.REL.NOINC `($__internal_2_$__cuda_sm20_dsqrt_rn_f64_mediumpath_v1) ;  /* 0x000000bc00607944 */ /* 0x003fea0003c00000 */
[----:B------:R-:W-:Y:S01]  /*6db0*/  IMAD.MOV.U32 R20, RZ, RZ, R78 ;  /* 0x000000ffff147224 */ /* 0x000fe200078e004e */
[----:B------:R-:W-:-:S07]  /*6dc0*/  MOV R21, R79 ;  /* 0x0000004f00157202 */ /* 0x000fce0000000f00 */
.L_x_92:
[----:B------:R-:W-:Y:S05]  /*6dd0*/  BSYNC.RECONVERGENT B3 ;  /* 0x0000000000037941 */ /* 0x000fea0003800200 */
.L_x_91:
[--C-:B------:R-:W-:Y:S02]  /*6de0*/  DADD R2, -RZ, -|R20|.reuse ;  /* 0x00000000ff027229 */ /* 0x100fe40000000d14 */
[----:B------:R-:W-:-:S10]  /*6df0*/  DADD R20, -RZ, |R20| ;  /* 0x00000000ff147229 */ /* 0x000fd40000000514 */
[----:B------:R-:W-:Y:S02]  /*6e00*/  FSEL R20, R2, R20, !P0 ;  /* 0x0000001402147208 */ /* 0x000fe40004000000 */
[----:B------:R-:W-:-:S06]  /*6e10*/  FSEL R21, R3, R21, !P0 ;  /* 0x0000001503157208 */ /* 0x000fcc0004000000 */
[C---:B-1----:R-:W-:Y:S02]  /*6e20*/  DADD R2, R52.reuse, R20 ;  /* 0x0000000034027229 */ /* 0x042fe40000000014 */
[----:B------:R-:W-:Y:S02]  /*6e30*/  DFMA R52, R52, -R20, -R14 ;  /* 0x800000143434722b */ /* 0x000fe4000000080e */
[----:B------:R-:W-:-:S06]  /*6e40*/  DADD R20, -RZ, -R20 ;  /* 0x00000000ff147229 */ /* 0x000fcc0000000914 */
[----:B------:R-:W1:Y:S02]  /*6e50*/  F2F.F32.F64 R3, R2 ;  /* 0x0000000200037310 */ /* 0x000e640000301000 */
[----:B-1----:R1:W-:Y:S01]  /*6e60*/  ST.E desc[UR36][R50.64+0x4], R3 ;  /* 0x0000040332007985 */ /* 0x0023e2000c101924 */
[----:B------:R-:W-:Y:S05]  /*6e70*/  @P2 BRA `(.L_x_79) ;  /* 0x0000000400bc2947 */ /* 0x000fea0003800000 */
[----:B-1----:R-:W2:Y:S01]  /*6e80*/  LD.E.64 R2, desc[UR36][R10.64] ;  /* 0x000000240a027980 */ /* 0x002ea2000c101b00 */
[----:B------:R-:W1:Y:S01]  /*6e90*/  MUFU.RCP64H R15, R53 ;  /* 0x00000035000f7308 */ /* 0x000e620000001800 */
[----:B------:R-:W-:-:S06]  /*6ea0*/  IMAD.MOV.U32 R14, RZ, RZ, 0x1 ;  /* 0x00000001ff0e7424 */ /* 0x000fcc00078e00ff */
[----:B-1----:R-:W-:Y:S01]  /*6eb0*/  DFMA R48, -R52, R14, 1 ;  /* 0x3ff000003430742b */ /* 0x002fe2000000010e */
[----:B--2---:R-:W-:-:S05]  /*6ec0*/  IMAD.WIDE.U32 R2, R0, 0x4, R2 ;  /* 0x0000000400027825 */ /* 0x004fca00078e0002 */
[----:B------:R-:W2:Y:S02]  /*6ed0*/  LD.E R66, desc[UR36][R2.64+0x4] ;  /* 0x0000042402427980 */ /* 0x000ea4000c101900 */
[----:B------:R-:W-:Y:S01]  /*6ee0*/  DFMA R48, R48, R48, R48 ;  /* 0x000000303030722b */ /* 0x000fe20000000030 */
[----:B------:R-:W-:Y:S07]  /*6ef0*/  BSSY.RECONVERGENT B3, `(.L_x_93) ;  /* 0x0000012000037945 */ /* 0x000fee0003800200 */
[----:B------:R-:W-:-:S08]  /*6f00*/  DFMA R48, R14, R48, R14 ;  /* 0x000000300e30722b */ /* 0x000fd0000000000e */
[----:B------:R-:W-:-:S08]  /*6f10*/  DFMA R14, -R52, R48, 1 ;  /* 0x3ff00000340e742b */ /* 0x000fd00000000130 */
[----:B------:R-:W-:Y:S01]  /*6f20*/  DFMA R14, R48, R14, R48 ;  /* 0x0000000e300e722b */ /* 0x000fe20000000030 */
[----:B--2---:R-:W1:Y:S07]  /*6f30*/  F2F.F64.F32 R66, R66 ;  /* 0x0000004200427310 */ /* 0x004e6e0000201800 */
[----:B-1----:R-:W-:Y:S01]  /*6f40*/  DMUL R48, R66, R14 ;  /* 0x0000000e42307228 */ /* 0x002fe20000000000 */
[----:B------:R-:W-:-:S07]  /*6f50*/  FSETP.GEU.AND P2, PT, |R67|, 6.5827683646048100446e-37, PT ;  /* 0x036000004300780b */ /* 0x000fce0003f4e200 */
[----:B------:R-:W-:-:S08]  /*6f60*/  DFMA R50, -R52, R48, R66 ;  /* 0x000000303432722b */ /* 0x000fd00000000142 */
[----:B------:R-:W-:-:S10]  /*6f70*/  DFMA R2, R14, R50, R48 ;  /* 0x000000320e02722b */ /* 0x000fd40000000030 */
[----:B0-----:R-:W-:-:S05]  /*6f80*/  FFMA R13, RZ, R53, R3 ;  /* 0x00000035ff0d7223 */ /* 0x001fca0000000003 */
        /* <DEDUP_REMOVED lines=8> */
.L_x_94:
[----:B------:R-:W-:Y:S05]  /*7010*/  BSYNC.RECONVERGENT B3 ;  /* 0x0000000000037941 */ /* 0x000fea0003800200 */
.L_x_93:
[----:B------:R0:W-:Y:S01]  /*7020*/  ST.E.64 desc[UR36][R6.64+0x8], R2 ;  /* 0x0000080206007985 */ /* 0x0001e2000c101b24 */
[----:B------:R-:W-:Y:S01]  /*7030*/  ISETP.NE.AND P0, PT, R0, 0x1, PT ;  /* 0x000000010000780c */ /* 0x000fe20003f05270 */
[----:B------:R-:W-:-:S12]  /*7040*/  BSSY.RECONVERGENT B3, `(.L_x_95) ;  /* 0x000001d000037945 */ /* 0x000fd80003800200 */
[----:B0-----:R-:W-:Y:S05]  /*7050*/  @!P0 BRA `(.L_x_96) ;  /* 0x00000000006c8947 */ /* 0x001fea0003800000 */
[----:B------:R-:W2:Y:S01]  /*7060*/  LD.E.64 R2, desc[UR36][R10.64] ;  /* 0x000000240a027980 */ /* 0x000ea2000c101b00 */
[----:B------:R-:W0:Y:S01]  /*7070*/  MUFU.RCP64H R15, R53 ;  /* 0x00000035000f7308 */ /* 0x000e220000001800 */
[----:B------:R-:W-:-:S06]  /*7080*/  HFMA2 R14, -RZ, RZ, 0, 5.9604644775390625e-08 ;  /* 0x00000001ff0e7431 */ /* 0x000fcc00000001ff */
[----:B0-----:R-:W-:Y:S01]  /*7090*/  DFMA R48, -R52, R14, 1 ;  /* 0x3ff000003430742b */ /* 0x001fe2000000010e */
[----:B--2---:R-:W-:-:S05]  /*70a0*/  IMAD.WIDE.U32 R2, R0, 0x4, R2 ;  /* 0x0000000400027825 */ /* 0x004fca00078e0002 */
[----:B------:R-:W2:Y:S02]  /*70b0*/  LD.E R66, desc[UR36][R2.64+0x8] ;  /* 0x0000082402427980 */ /* 0x000ea4000c101900 */
[----:B------:R-:W-:Y:S01]  /*70c0*/  DFMA R48, R48, R48, R48 ;  /* 0x000000303030722b */ /* 0x000fe20000000030 */
[----:B------:R-:W-:Y:S07]  /*70d0*/  BSSY.RECONVERGENT B4, `(.L_x_97) ;  /* 0x0000012000047945 */ /* 0x000fee0003800200 */
        /* <DEDUP_REMOVED lines=17> */
.L_x_98:
[----:B------:R-:W-:Y:S05]  /*71f0*/  BSYNC.RECONVERGENT B4 ;  /* 0x0000000000047941 */ /* 0x000fea0003800200 */
.L_x_97:
[----:B------:R0:W-:Y:S02]  /*7200*/  ST.E.64 desc[UR36][R6.64+0x10], R2 ;  /* 0x0000100206007985 */ /* 0x0001e4000c101b24 */
.L_x_96:
[----:B------:R-:W-:Y:S05]  /*7210*/  BSYNC.RECONVERGENT B3 ;  /* 0x0000000000037941 */ /* 0x000fea0003800200 */
.L_x_95:
[----:B------:R-:W-:Y:S01]  /*7220*/  BSSY.RECONVERGENT B0, `(.L_x_99) ;  /* 0x0000025000007945 */ /* 0x000fe20003800200 */
[----:B------:R-:W-:Y:S01]  /*7230*/  ISETP.NE.AND P2, PT, R0, 0x1, PT ;  /* 0x000000010000780c */ /* 0x000fe20003f45270 */
[----:B------:R-:W-:-:S12]  /*7240*/  IMAD.MOV.U32 R13, RZ, RZ, R45 ;  /* 0x000000ffff0d7224 */ /* 0x000fd800078e002d */
.L_x_102:
[----:B------:R-:W-:Y:S01]  /*7250*/  IMAD.WIDE.U32 R54, R13, 0x8, R26 ;  /* 0x000000080d367825 */ /* 0x000fe200078e001a */
[----:B0-----:R-:W2:Y:S04]  /*7260*/  LD.E.64 R14, desc[UR36][R10.64] ;  /* 0x000000240a0e7980 */ /* 0x001ea8000c101b00 */
[----:B0-----:R-:W3:Y:S04]  /*7270*/  LD.E.64 R2, desc[UR36][R54.64] ;  /* 0x0000002436027980 */ /* 0x001ee8000c101b00 */
[----:B------:R-:W4:Y:S01]  /*7280*/  LD.E.64 R52, desc[UR36][R6.64+0x8] ;  /* 0x0000082406347980 */ /* 0x000f22000c101b00 */
[----:B--2---:R-:W-:-:S04]  /*7290*/  IMAD.WIDE.U32 R58, R0, 0x4, R14 ;  /* 0x00000004003a7825 */ /* 0x004fc800078e000e */
[----:B---3--:R-:W-:Y:S01]  /*72a0*/  IMAD.WIDE.U32 R56, R0, 0x4, R2 ;  /* 0x0000000400387825 */ /* 0x008fe200078e0002 */
[----:B------:R-:W2:Y:S04]  /*72b0*/  LD.E R14, desc[UR36][R58.64+0x4] ;  /* 0x000004243a0e7980 */ /* 0x000ea8000c101900 */
[----:B------:R-:W3:Y:S04]  /*72c0*/  LD.E R61, desc[UR36][R56.64+0x4] ;  /* 0x00000424383d7980 */ /* 0x000ee8000c101900 */
[----:B------:R-:W5:Y:S04]  /*72d0*/  @P2 LD.E R50, desc[UR36][R58.64+0x8] ;  /* 0x000008243a322980 */ /* 0x000f68000c101900 */
[----:B-1----:R-:W4:Y:S01]  /*72e0*/  @P2 LD.E R48, desc[UR36][R56.64+0x8] ;  /* 0x0000082438302980 */ /* 0x002f22000c101900 */
[----:B------:R-:W-:Y:S01]  /*72f0*/  IADD3 R13, PT, PT, R13, 0x1, RZ ;  /* 0x000000010d0d7810 */ /* 0x000fe20007ffe0ff */
[----:B------:R-:W-:Y:S03]  /*7300*/  BSSY.RECONVERGENT B3, `(.L_x_100) ;  /* 0x0000015000037945 */ /* 0x000fe60003800200 */
[----:B------:R-:W-:Y:S01]  /*7310*/  ISETP.NE.AND P0, PT, R13, 0xa, PT ;  /* 0x0000000a0d00780c */ /* 0x000fe20003f05270 */
[----:B--2---:R-:W-:Y:S08]  /*7320*/  F2F.F64.F32 R14, R14 ;  /* 0x0000000e000e7310 */ /* 0x004ff00000201800 */
[----:B---3--:R-:W0:Y:S08]  /*7330*/  F2F.F64.F32 R2, R61 ;  /* 0x0000003d00027310 */ /* 0x008e300000201800 */
[----:B-----5:R-:W-:Y:S08]  /*7340*/  @P2 F2F.F64.F32 R50, R50 ;  /* 0x0000003200322310 */ /* 0x020ff00000201800 */
[----:B----4-:R-:W1:Y:S01]  /*7350*/  @P2 F2F.F64.F32 R48, R48 ;  /* 0x0000003000302310 */ /* 0x010e620000201800 */
[----:B0-----:R-:W-:-:S08]  /*7360*/  DFMA R2, R2, R14, RZ ;  /* 0x0000000e0202722b */ /* 0x001fd000000000ff */
[----:B-1----:R-:W-:-:S08]  /*7370*/  @P2 DFMA R2, R48, R50, R2 ;  /* 0x000000323002222b */ /* 0x002fd00000000002 */
[----:B------:R-:W-:-:S10]  /*7380*/  DMUL R52, R52, R2 ;  /* 0x0000000234347228 */ /* 0x000fd40000000000 */
[----:B------:R-:W0:Y:S02]  /*7390*/  F2F.F32.F64 R52, R52 ;  /* 0x0000003400347310 */ /* 0x000e240000301000 */
[----:B0-----:R-:W-:-:S05]  /*73a0*/  FADD R15, R61, R52 ;  /* 0x000000343d0f7221 */ /* 0x001fca0000000000 */
[----:B------:R0:W-:Y:S01]  /*73b0*/  ST.E desc[UR36][R56.64+0x4], R15 ;  /* 0x0000040f38007985 */ /* 0x0001e2000c101924 */
[----:B------:R-:W-:Y:S05]  /*73c0*/  @!P2 BRA `(.L_x_101) ;  /* 0x000000000020a947 */ /* 0x000fea0003800000 */
[----:B------:R-:W2:Y:S04]  /*73d0*/  LD.E.64 R48, desc[UR36][R54.64] ;  /* 0x0000002436307980 */ /* 0x000ea8000c101b00 */
[----:B0-----:R-:W3:Y:S01]  /*73e0*/  LD.E.64 R14, desc[UR36][R6.64+0x10] ;  /* 0x00001024060e7980 */ /* 0x001ee2000c101b00 */
[----:B--2---:R-:W-:-:S05]  /*73f0*/  IMAD.WIDE.U32 R48, R0, 0x4, R48 ;  /* 0x0000000400307825 */ /* 0x004fca00078e0030 */
[----:B------:R-:W2:Y:S01]  /*7400*/  LD.E R51, desc[UR36][R48.64+0x8] ;  /* 0x0000082430337980 */ /* 0x000ea2000c101900 */
[----:B---3--:R-:W-:-:S10]  /*7410*/  DMUL R14, R14, R2 ;  /* 0x000000020e0e7228 */ /* 0x008fd40000000000 */
[----:B------:R-:W2:Y:S02]  /*7420*/  F2F.F32.F64 R14, R14 ;  /* 0x0000000e000e7310 */ /* 0x000ea40000301000 */
[----:B--2---:R-:W-:-:S05]  /*7430*/  FADD R51, R14, R51 ;  /* 0x000000330e337221 */ /* 0x004fca0000000000 */
[----:B------:R1:W-:Y:S02]  /*7440*/  ST.E desc[UR36][R48.64+0x8], R51 ;  /* 0x0000083330007985 */ /* 0x0003e4000c101924 */
.L_x_101:
[----:B------:R-:W-:Y:S05]  /*7450*/  BSYNC.RECONVERGENT B3 ;  /* 0x0000000000037941 */ /* 0x000fea0003800200 */
.L_x_100:
[----:B------:R-:W-:Y:S05]  /*7460*/  @P0 BRA `(.L_x_102) ;  /* 0xfffffffc00780947 */ /* 0x000fea000383ffff */
[----:B------:R-:W-:Y:S05]  /*7470*/  BSYNC.RECONVERGENT B0 ;  /* 0x0000000000007941 */ /* 0x000fea0003800200 */
.L_x_99:
[----:B------:R-:W2:Y:S02]  /*7480*/  LD.E.64 R2, desc[UR36][R10.64] ;  /* 0x000000240a027980 */ /* 0x000ea4000c101b00 */
[----:B--2---:R-:W-:-:S05]  /*7490*/  IMAD.WIDE.U32 R2, R0, 0x4, R2 ;  /* 0x0000000400027825 */ /* 0x004fca00078e0002 */
[----:B------:R-:W0:Y:S01]  /*74a0*/  LD.E R13, desc[UR36][R2.64+0x4] ;  /* 0x00000424020d7980 */ /* 0x000e22000c101900 */
[----:B------:R-:W-:Y:S01]  /*74b0*/  ISETP.NE.AND P0, PT, R0, 0x1, PT ;  /* 0x000000010000780c */ /* 0x000fe20003f05270 */
[----:B0-----:R-:W0:Y:S02]  /*74c0*/  F2F.F64.F32 R14, R13 ;  /* 0x0000000d000e7310 */ /* 0x001e240000201800 */
[----:B0-----:R-:W-:-:S10]  /*74d0*/  DMUL R14, R46, R14 ;  /* 0x0000000e2e0e7228 */ /* 0x001fd40000000000 */
[----:B------:R-:W0:Y:S02]  /*74e0*/  F2F.F32.F64 R15, R14 ;  /* 0x0000000e000f7310 */ /* 0x000e240000301000 */
[----:B0-----:R2:W-:Y:S04]  /*74f0*/  ST.E desc[UR36][R2.64+0x4], R15 ;  /* 0x0000040f02007985 */ /* 0x0015e8000c101924 */
[----:B-1----:R-:W3:Y:S02]  /*7500*/  @P0 LD.E.64 R48, desc[UR36][R10.64] ;  /* 0x000000240a300980 */ /* 0x002ee4000c101b00 */
[----:B---3--:R-:W-:-:S05]  /*7510*/  @P0 IMAD.WIDE.U32 R48, R0, 0x4, R48 ;  /* 0x0000000400300825 */ /* 0x008fca00078e0030 */
[----:B------:R-:W3:Y:S02]  /*7520*/  @P0 LD.E R0, desc[UR36][R48.64+0x8] ;  /* 0x0000082430000980 */ /* 0x000ee4000c101900 */
[----:B---3--:R-:W0:Y:S02]  /*7530*/  @P0 F2F.F64.F32 R50, R0 ;  /* 0x0000000000320310 */ /* 0x008e240000201800 */
[----:B0-----:R-:W-:-:S10]  /*7540*/  @P0 DMUL R50, R46, R50 ;  /* 0x000000322e320228 */ /* 0x001fd40000000000 */
[----:B------:R-:W0:Y:S02]  /*7550*/  @P0 F2F.F32.F64 R51, R50 ;  /* 0x0000003200330310 */ /* 0x000e240000301000 */
[----:B0-----:R2:W-:Y:S02]  /*7560*/  @P0 ST.E desc[UR36][R48.64+0x8], R51 ;  /* 0x0000083330000985 */ /* 0x0015e4000c101924 */
.L_x_79:
[----:B------:R-:W-:Y:S05]  /*7570*/  BSYNC.RECONVERGENT B2 ;  /* 0x0000000000027941 */ /* 0x000fea0003800200 */
.L_x_78:
[----:B------:R-:W1:Y:S01]  /*7580*/  LD.E.64 R6, desc[UR36][R6.64] ;  /* 0x0000002406067980 */ /* 0x000e62000c101b00 */
[----:B0-----:R-:W1:Y:S02]  /*7590*/  F2F.F64.F32 R12, |R12| ;  /* 0x4000000c000c7310 */ /* 0x001e640000201800 */
[----:B-12---:R-:W-:-:S08]  /*75a0*/  DADD R2, R12, |R6| ;  /* 0x000000000c027229 */ /* 0x006fd00000000406 */
[----:B------:R-:W-:-:S06]  /*75b0*/  DSETP.GT.AND P0, PT, R8, R2, PT ;  /* 0x000000020800722a */ /* 0x000fcc0003f04000 */
[----:B------:R-:W-:Y:S02]  /*75c0*/  FSEL R8, R8, R2, P0 ;  /* 0x0000000208087208 */ /* 0x000fe40000000000 */
[----:B------:R-:W-:Y:S01]  /*75d0*/  FSEL R9, R9, R3, P0 ;  /* 0x0000000309097208 */ /* 0x000fe20000000000 */
[----:B------:R-:W-:Y:S06]  /*75e0*/  @P1 BRA `(.L_x_103) ;  /* 0xffffffb800fc1947 */ /* 0x000fec000383ffff */
[----:B------:R-:W-:Y:S05]  /*75f0*/  BSYNC.RECONVERGENT B1 ;  /* 0x0000000000017941 */ /* 0x000fea0003800200 */
.L_x_40:
[----:B------:R-:W-:Y:S01]  /*7600*/  BSSY.RECONVERGENT B4, `(.L_x_104) ;  /* 0x00003c0000047945 */ /* 0x000fe20003800200 */
[----:B------:R-:W-:Y:S01]  /*7610*/  IMAD.MOV.U32 R13, RZ, RZ, 0x3 ;  /* 0x00000003ff0d7424 */ /* 0x000fe200078e00ff */
[----:B------:R-:W-:Y:S01]  /*7620*/  MOV R10, 0x2 ;  /* 0x00000002000a7802 */ /* 0x000fe20000000f00 */
[----:B------:R-:W-:-:S07]  /*7630*/  IMAD.MOV.U32 R0, RZ, RZ, RZ ;  /* 0x000000ffff007224 */ /* 0x000fce00078e00ff */
.L_x_168:
[----:B------:R-:W-:Y:S01]  /*7640*/  ISETP.GT.U32.AND P0, PT, R13, 0x2, PT ;  /* 0x000000020d00780c */ /* 0x000fe20003f04070 */
[----:B------:R-:W-:Y:S01]  /*7650*/  BSSY.RECONVERGENT B3, `(.L_x_105) ;  /* 0x00003af000037945 */ /* 0x000fe20003800200 */
[----:B------:R-:W-:Y:S01]  /*7660*/  MOV R15, R13 ;  /* 0x0000000d000f7202 */ /* 0x000fe20000000f00 */
[----:B------:R-:W-:-:S10]  /*7670*/  IMAD.MOV.U32 R13, RZ, RZ, R10 ;  /* 0x000000ffff0d7224 */ /* 0x000fd400078e000a */
[----:B0----5:R-:W-:Y:S05]  /*7680*/  @P0 BRA `(.L_x_106) ;  /* 0x0000003800ac0947 */ /* 0x021fea0003800000 */
[----:B------:R-:W-:Y:S01]  /*7690*/  DSETP.NEU.AND P0, PT, R20, RZ, PT ;  /* 0x000000ff1400722a */ /* 0x000fe20003f0d000 */
[----:B------:R-:W-:Y:S01]  /*76a0*/  BSSY.RECONVERGENT B2, `(.L_x_107) ;  /* 0x000032c000027945 */ /* 0x000fe20003800200 */
[----:B------:R-:W-:-:S12]  /*76b0*/  IADD3 R14, PT, PT, R0, -0x1, RZ ;  /* 0xffffffff000e7810 */ /* 0x000fd80007ffe0ff */
[----:B------:R-:W-:Y:S05]  /*76c0*/  @!P0 BRA `(.L_x_108) ;  /* 0x0000003000a48947 */ /* 0x000fea0003800000 */
[----:B------:R-:W-:Y:S01]  /*76d0*/  ISETP.GE.U32.AND P0, PT, R14, 0x7, PT ;  /* 0x000000070e00780c */ /* 0x000fe20003f06070 */
[----:B------:R-:W-:Y:S01]  /*76e0*/  BSSY.RECONVERGENT B1, `(.L_x_109) ;  /* 0x00001d5000017945 */ /* 0x000fe20003800200 */
[----:B------:R-:W-:Y:S01]  /*76f0*/  LOP3.LUT R44, R0, 0x7, RZ, 0xc0, !PT ;  /* 0x00000007002c7812 */ /* 0x000fe200078ec0ff */
[----:B------:R-:W-:Y:S02]  /*7700*/  IMAD.MOV.U32 R45, RZ, RZ, R15 ;  /* 0x000000ffff2d7224 */ /* 0x000fe400078e000f */
[----:B------:R-:W-:-:S08]  /*7710*/  IMAD.WIDE R10, R13, 0x8, R26 ;  /* 0x000000080d0a7825 */ /* 0x000fd000078e021a */
[----:B------:R-:W-:Y:S05]  /*7720*/  @!P0 BRA `(.L_x_110) ;  /* 0x0000001c00408947 */ /* 0x000fea0003800000 */
[----:B------:R-:W-:Y:S01]  /*7730*/  LOP3.LUT R12, R0, 0xfffffff8, RZ, 0xc0, !PT ;  /* 0xfffffff8000c7812 */ /* 0x000fe200078ec0ff */
[----:B------:R-:W-:Y:S01]  /*7740*/  IMAD.MOV.U32 R45, RZ, RZ, R15 ;  /* 0x000000ffff2d7224 */ /* 0x000fe200078e000f */
[----:B------:R-:W-:-:S07]  /*7750*/  MOV R47, RZ ;  /* 0x000000ff002f7202 */ /* 0x000fce0000000f00 */
.L_x_143:
[----:B0-----:R-:W2:Y:S02]  /*7760*/  LD.E.64 R2, desc[UR36][R10.64] ;  /* 0x000000240a027980 */ /* 0x001ea4000c101b00 */
[----:B--2---:R-:W-:-:S05]  /*7770*/  IMAD.WIDE.U32 R6, R15, 0x4, R2 ;  /* 0x000000040f067825 */ /* 0x004fca00078e0002 */
[----:B------:R-:W2:Y:S01]  /*7780*/  LD.E R52, desc[UR36][R6.64] ;  /* 0x0000002406347980 */ /* 0x000ea2000c101900 */
[----:B------:R-:W-:-:S05]  /*7790*/  IMAD.WIDE.U32 R2, R45, 0x4, R2 ;  /* 0x000000042d027825 */ /* 0x000fca00078e0002 */
[----:B------:R-:W3:Y:S01]  /*77a0*/  LD.E R66, desc[UR36][R2.64] ;  /* 0x0000002402427980 */ /* 0x000ee2000c101900 */
[----:B-----5:R-:W-:Y:S01]  /*77b0*/  HFMA2 R48, -RZ, RZ, 0, 5.9604644775390625e-08 ;  /* 0x00000001ff307431 */ /* 0x020fe200000001ff */
[----:B------:R-:W-:Y:S01]  /*77c0*/  BSSY.RECONVERGENT B5, `(.L_x_111) ;  /* 0x0000016000057945 */ /* 0x000fe20003800200 */
[----:B--2---:R-:W0:Y:S08]  /*77d0*/  F2F.F64.F32 R52, R52 ;  /* 0x0000003400347310 */ /* 0x004e300000201800 */
[----:B---3--:R-:W1:Y:S08]  /*77e0*/  F2F.F64.F32 R66, R66 ;  /* 0x0000004200427310 */ /* 0x008e700000201800 */
[----:B0-----:R-:W0:Y:S01]  /*77f0*/  MUFU.RCP64H R49, R53 ;  /* 0x0000003500317308 */ /* 0x001e220000001800 */
[----:B-1----:R-:W-:Y:S01]  /*7800*/  FSETP.GEU.AND P1, PT, |R67|, 6.5827683646048100446e-37, PT ;  /* 0x036000004300780b */ /* 0x002fe20003f2e200 */
[----:B0-----:R-:W-:-:S08]  /*7810*/  DFMA R50, -R52, R48, 1 ;  /* 0x3ff000003432742b */ /* 0x001fd00000000130 */
[----:B------:R-:W-:-:S08]  /*7820*/  DFMA R50, R50, R50, R50 ;  /* 0x000000323232722b */ /* 0x000fd00000000032 */
[----:B------:R-:W-:-:S08]  /*7830*/  DFMA R50, R48, R50, R48 ;  /* 0x000000323032722b */ /* 0x000fd00000000030 */
[----:B------:R-:W-:-:S08]  /*7840*/  DFMA R48, -R52, R50, 1 ;  /* 0x3ff000003430742b */ /* 0x000fd00000000132 */
[----:B------:R-:W-:-:S08]  /*7850*/  DFMA R48, R50, R48, R50 ;  /* 0x000000303230722b */ /* 0x000fd00000000032 */
[----:B------:R-:W-:-:S08]  /*7860*/  DMUL R6, R66, R48 ;  /* 0x0000003042067228 */ /* 0x000fd00000000000 */
        /* <DEDUP_REMOVED lines=11> */
.L_x_112:
[----:B------:R-:W-:Y:S05]  /*7920*/  BSYNC.RECONVERGENT B5 ;  /* 0x0000000000057941 */ /* 0x000fea0003800200 */
.L_x_111:
[----:B------:R-:W0:Y:S01]  /*7930*/  MUFU.RCP64H R7, R21 ;  /* 0x0000001500077308 */ /* 0x000e220000001800 */
[----:B------:R-:W-:Y:S01]  /*7940*/  IMAD.MOV.U32 R6, RZ, RZ, 0x1 ;  /* 0x00000001ff067424 */ /* 0x000fe200078e00ff */
[----:B------:R-:W-:Y:S01]  /*7950*/  FSETP.GEU.AND P1, PT, |R3|, 6.5827683646048100446e-37, PT ;  /* 0x036000000300780b */ /* 0x000fe20003f2e200 */
[----:B------:R-:W-:Y:S04]  /*7960*/  BSSY.RECONVERGENT B5, `(.L_x_113) ;  /* 0x0000014000057945 */ /* 0x000fe80003800200 */
[----:B0-----:R-:W-:-:S08]  /*7970*/  DFMA R48, R6, -R20, 1 ;  /* 0x3ff000000630742b */ /* 0x001fd00000000814 */
        /* <DEDUP_REMOVED lines=12> */
[----:B------:R-:W-:Y:S01]  /*7a40*/  MOV R60, R20 ;  /* 0x00000014003c7202 */ /* 0x000fe20000000f00 */
[----:B------:R-:W-:Y:S01]  /*7a50*/  IMAD.MOV.U32 R61, RZ, RZ, R21 ;  /* 0x000000ffff3d7224 */ /* 0x000fe200078e0015 */
[----:B------:R-:W-:-:S07]  /*7a60*/  MOV R76, 0x7a80 ;  /* 0x00007a80004c7802 */ /* 0x000fce0000000f00 */
[----:B------:R-:W-:Y:S05]  /*7a70*/  CALL.REL.NOINC `($__internal_1_$__cuda_sm20_div_rn_f64_full) ;  /* 0x000000a800bc7944 */ /* 0x000fea0003c00000 */
[----:B------:R-:W-:Y:S01]  /*7a80*/  MOV R6, R68 ;  /* 0x0000004400067202 */ /* 0x000fe20000000f00 */
[----:B------:R-:W-:-:S07]  /*7a90*/  IMAD.MOV.U32 R7, RZ, RZ, R69 ;  /* 0x000000ffff077224 */ /* 0x000fce00078e0045 */
.L_x_114:
[----:B------:R-:W-:Y:S05]  /*7aa0*/  BSYNC.RECONVERGENT B5 ;  /* 0x0000000000057941 */ /* 0x000fea0003800200 */
.L_x_113:
[----:B------:R-:W-:-:S05]  /*7ab0*/  IMAD.WIDE.U32 R48, R45, 0x8, R28 ;  /* 0x000000082d307825 */ /* 0x000fca00078e001c */
[----:B------:R-:W2:Y:S01]  /*7ac0*/  LD.E.64 R2, desc[UR36][R48.64] ;  /* 0x0000002430027980 */ /* 0x000ea2000c101b00 */
[----:B------:R-:W0:Y:S01]  /*7ad0*/  F2F.F32.F64 R59, R6 ;  /* 0x00000006003b7310 */ /* 0x000e220000301000 */
[----:B--2---:R-:W-:-:S05]  /*7ae0*/  IMAD.WIDE R2, R13, 0x4, R2 ;  /* 0x000000040d027825 */ /* 0x004fca00078e0202 */
[----:B0-----:R0:W-:Y:S04]  /*7af0*/  ST.E desc[UR36][R2.64], R59 ;  /* 0x0000003b02007985 */ /* 0x0011e8000c101924 */
[----:B------:R-:W2:Y:S02]  /*7b00*/  LD.E.64 R50, desc[UR36][R10.64] ;  /* 0x000000240a327980 */ /* 0x000ea4000c101b00 */
[----:B--2---:R-:W-:-:S06]  /*7b10*/  IMAD.WIDE.U32 R52, R15, 0x4, R50 ;  /* 0x000000040f347825 */ /* 0x004fcc00078e0032 */
[----:B------:R-:W2:Y:S01]  /*7b20*/  LD.E R52, desc[UR36][R52.64] ;  /* 0x0000002434347980 */ /* 0x000ea2000c101900 */
[----:B------:R-:W-:-:S05]  /*7b30*/  IMAD.WIDE.U32 R50, R45, 0x4, R50 ;  /* 0x000000042d327825 */ /* 0x000fca00078e0032 */
[----:B------:R-:W3:Y:S01]  /*7b40*/  LD.E R66, desc[UR36][R50.64+0x4] ;  /* 0x0000042432427980 */ /* 0x000ee2000c101900 */
[----:B------:R-:W-:Y:S01]  /*7b50*/  HFMA2 R54, -RZ, RZ, 0, 5.9604644775390625e-08 ;  /* 0x00000001ff367431 */ /* 0x000fe200000001ff */
[----:B------:R-:W-:Y:S01]  /*7b60*/  BSSY.RECONVERGENT B5, `(.L_x_115) ;  /* 0x0000016000057945 */ /* 0x000fe20003800200 */
[----:B--2---:R-:W1:Y:S08]  /*7b70*/  F2F.F64.F32 R56, R52 ;  /* 0x0000003400387310 */ /* 0x004e700000201800 */
[----:B---3--:R-:W2:Y:S08]  /*7b80*/  F2F.F64.F32 R66, R66 ;  /* 0x0000004200427310 */ /* 0x008eb00000201800 */
[----:B-1----:R-:W1:Y:S01]  /*7b90*/  MUFU.RCP64H R55, R57 ;  /* 0x0000003900377308 */ /* 0x002e620000001800 */
[----:B--2---:R-:W-:Y:S01]  /*7ba0*/  FSETP.GEU.AND P1, PT, |R67|, 6.5827683646048100446e-37, PT ;  /* 0x036000004300780b */ /* 0x004fe20003f2e200 */
[----:B-1----:R-:W-:-:S08]  /*7bb0*/  DFMA R6, -R56, R54, 1 ;  /* 0x3ff000003806742b */ /* 0x002fd00000000136 */
[----:B------:R-:W-:-:S08]  /*7bc0*/  DFMA R6, R6, R6, R6 ;  /* 0x000000060606722b */ /* 0x000fd00000000006 */
[----:B------:R-:W-:-:S08]  /*7bd0*/  DFMA R6, R54, R6, R54 ;  /* 0x000000063606722b */ /* 0x000fd00000000036 */
[----:B0-----:R-:W-:-:S08]  /*7be0*/  DFMA R2, -R56, R6, 1 ;  /* 0x3ff000003802742b */ /* 0x001fd00000000106 */
        /* <DEDUP_REMOVED lines=13> */
.L_x_116:
[----:B------:R-:W-:Y:S05]  /*7cc0*/  BSYNC.RECONVERGENT B5 ;  /* 0x0000000000057941 */ /* 0x000fea0003800200 */
.L_x_115:
        /* <DEDUP_REMOVED lines=23> */
.L_x_118:
[----:B------:R-:W-:Y:S05]  /*7e40*/  BSYNC.RECONVERGENT B5 ;  /* 0x0000000000057941 */ /* 0x000fea0003800200 */
.L_x_117:
        /* <DEDUP_REMOVED lines=32> */
.L_x_120:
[----:B------:R-:W-:Y:S05]  /*8050*/  BSYNC.RECONVERGENT B5 ;  /* 0x0000000000057941 */ /* 0x000fea0003800200 */
.L_x_119:
        /* <DEDUP_REMOVED lines=23> */
.L_x_122:
[----:B------:R-:W-:Y:S05]  /*81d0*/  BSYNC.RECONVERGENT B5 ;  /* 0x0000000000057941 */ /* 0x000fea0003800200 */
.L_x_121:
        /* <DEDUP_REMOVED lines=32> */
.L_x_124:
[----:B------:R-:W-:Y:S05]  /*83e0*/  BSYNC.RECONVERGENT B5 ;  /* 0x0000000000057941 */ /* 0x000fea0003800200 */
.L_x_123:
        /* <DEDUP_REMOVED lines=23> */
.L_x_126:
[----:B------:R-:W-:Y:S05]  /*8560*/  BSYNC.RECONVERGENT B5 ;  /* 0x0000000000057941 */ /* 0x000fea0003800200 */
.L_x_125:
        /* <DEDUP_REMOVED lines=32> */
.L_x_128:
[----:B------:R-:W-:Y:S05]  /*8770*/  BSYNC.RECONVERGENT B5 ;  /* 0x0000000000057941 */ /* 0x000fea0003800200 */
.L_x_127:
        /* <DEDUP_REMOVED lines=23> */
.L_x_130:
[----:B------:R-:W-:Y:S05]  /*88f0*/  BSYNC.RECONVERGENT B5 ;  /* 0x0000000000057941 */ /* 0x000fea0003800200 */
.L_x_129:
        /* <DEDUP_REMOVED lines=32> */
.L_x_132:
[----:B------:R-:W-:Y:S05]  /*8b00*/  BSYNC.RECONVERGENT B5 ;  /* 0x0000000000057941 */ /* 0x000fea0003800200 */
.L_x_131:
        /* <DEDUP_REMOVED lines=23> */
.L_x_134:
[----:B------:R-:W-:Y:S05]  /*8c80*/  BSYNC.RECONVERGENT B5 ;  /* 0x0000000000057941 */ /* 0x000fea0003800200 */
.L_x_133:
        /* <DEDUP_REMOVED lines=32> */
.L_x_136:
[----:B------:R-:W-:Y:S05]  /*8e90*/  BSYNC.RECONVERGENT B5 ;  /* 0x0000000000057941 */ /* 0x000fea0003800200 */
.L_x_135:
        /* <DEDUP_REMOVED lines=23> */
.L_x_138:
[----:B------:R-:W-:Y:S05]  /*9010*/  BSYNC.RECONVERGENT B5 ;  /* 0x0000000000057941 */ /* 0x000fea0003800200 */
.L_x_137:
        /* <DEDUP_REMOVED lines=32> */
.L_x_140:
[----:B------:R-:W-:Y:S05]  /*9220*/  BSYNC.RECONVERGENT B5 ;  /* 0x0000000000057941 */ /* 0x000fea0003800200 */
.L_x_139:
        /* <DEDUP_REMOVED lines=23> */
.L_x_142:
[----:B------:R-:W-:Y:S05]  /*93a0*/  BSYNC.RECONVERGENT B5 ;  /* 0x0000000000057941 */ /* 0x000fea0003800200 */
.L_x_141:
[----:B------:R-:W2:Y:S01]  /*93b0*/  LD.E.64 R48, desc[UR36][R48.64+0x38] ;  /* 0x0000382430307980 */ /* 0x000ea2000c101b00 */
[----:B------:R-:W0:Y:S01]  /*93c0*/  F2F.F32.F64 R7, R6 ;  /* 0x0000000600077310 */ /* 0x000e220000301000 */
[----:B------:R-:W-:Y:S01]  /*93d0*/  IADD3 R47, PT, PT, R47, 0x8, RZ ;  /* 0x000000082f2f7810 */ /* 0x000fe20007ffe0ff */
[----:B------:R-:W-:-:S03]  /*93e0*/  VIADD R45, R45, 0x8 ;  /* 0x000000082d2d7836 */ /* 0x000fc60000000000 */
[----:B------:R-:W-:Y:S01]  /*93f0*/  ISETP.NE.AND P0, PT, R47, R12, PT ;  /* 0x0000000c2f00720c */ /* 0x000fe20003f05270 */
[----:B--2---:R-:W-:-:S05]  /*9400*/  IMAD.WIDE R2, R13, 0x4, R48 ;  /* 0x000000040d027825 */ /* 0x004fca00078e0230 */
[----:B0-----:R0:W-:Y:S07]  /*9410*/  ST.E desc[UR36][R2.64], R7 ;  /* 0x0000000702007985 */ /* 0x0011ee000c101924 */
[----:B------:R-:W-:Y:S05]  /*9420*/  @P0 BRA `(.L_x_143) ;  /* 0xffffffe000cc0947 */ /* 0x000fea000383ffff */
.L_x_110:
[----:B------:R-:W-:Y:S05]  /*9430*/  BSYNC.RECONVERGENT B1 ;  /* 0x0000000000017941 */ /* 0x000fea0003800200 */
.L_x_109:
[----:B------:R-:W-:Y:S01]  /*9440*/  ISETP.NE.AND P0, PT, R44, RZ, PT ;  /* 0x000000ff2c00720c */ /* 0x000fe20003f05270 */
[----:B------:R-:W-:-:S12]  /*9450*/  BSSY.RECONVERGENT B1, `(.L_x_144) ;  /* 0x0000077000017945 */ /* 0x000fd80003800200 */
[----:B------:R-:W-:Y:S05]  /*9460*/  @!P0 BRA `(.L_x_145) ;  /* 0x0000000400d48947 */ /* 0x000fea0003800000 */
[----:B0-----:R-:W2:Y:S02]  /*9470*/  LD.E.64 R2, desc[UR36][R10.64] ;  /* 0x000000240a027980 */ /* 0x001ea4000c101b00 */
[----:B--2---:R-:W-:-:S05]  /*9480*/  IMAD.WIDE.U32 R6, R15, 0x4, R2 ;  /* 0x000000040f067825 */ /* 0x004fca00078e0002 */
[----:B------:R-:W2:Y:S01]  /*9490*/  LD.E R50, desc[UR36][R6.64] ;  /* 0x0000002406327980 */ /* 0x000ea2000c101900 */
[----:B------:R-:W-:-:S05]  /*94a0*/  IMAD.WIDE R2, R45, 0x4, R2 ;  /* 0x000000042d027825 */ /* 0x000fca00078e0202 */
[----:B------:R-:W3:Y:S01]  /*94b0*/  LD.E R66, desc[UR36][R2.64] ;  /* 0x0000002402427980 */ /* 0x000ee2000c101900 */
[----:B------:R-:W-:Y:S01]  /*94c0*/  HFMA2 R46, -RZ, RZ, 0, 5.9604644775390625e-08 ;  /* 0x00000001ff2e7431 */ /* 0x000fe200000001ff */
[----:B------:R-:W-:Y:S01]  /*94d0*/  BSSY.RECONVERGENT B5, `(.L_x_146) ;  /* 0x0000016000057945 */ /* 0x000fe20003800200 */
[----:B--2---:R-:W0:Y:S08]  /*94e0*/  F2F.F64.F32 R50, R50 ;  /* 0x0000003200327310 */ /* 0x004e300000201800 */
[----:B---3--:R-:W1:Y:S08]  /*94f0*/  F2F.F64.F32 R66, R66 ;  /* 0x0000004200427310 */ /* 0x008e700000201800 */
[----:B0-----:R-:W0:Y:S01]  /*9500*/  MUFU.RCP64H R47, R51 ;  /* 0x00000033002f7308 */ /* 0x001e220000001800 */
[----:B-1----:R-:W-:Y:S01]  /*9510*/  FSETP.GEU.AND P1, PT, |R67|, 6.5827683646048100446e-37, PT ;  /* 0x036000004300780b */ /* 0x002fe20003f2e200 */
[----:B0----5:R-:W-:-:S08]  /*9520*/  DFMA R48, -R50, R46, 1 ;  /* 0x3ff000003230742b */ /* 0x021fd0000000012e */
        /* <DEDUP_REMOVED lines=16> */
.L_x_147:
[----:B------:R-:W-:Y:S05]  /*9630*/  BSYNC.RECONVERGENT B5 ;  /* 0x0000000000057941 */ /* 0x000fea0003800200 */
.L_x_146:
        /* <DEDUP_REMOVED lines=23> */
.L_x_149:
[----:B------:R-:W-:Y:S05]  /*97b0*/  BSYNC.RECONVERGENT B5 ;  /* 0x0000000000057941 */ /* 0x000fea0003800200 */
.L_x_148:
[----:B------:R-:W-:-:S05]  /*97c0*/  IMAD.WIDE R50, R45, 0x8, R28 ;  /* 0x000000082d327825 */ /* 0x000fca00078e021c */
[----:B------:R-:W2:Y:S01]  /*97d0*/  LD.E.64 R2, desc[UR36][R50.64] ;  /* 0x0000002432027980 */ /* 0x000ea2000c101b00 */
[----:B------:R-:W0:Y:S01]  /*97e0*/  F2F.F32.F64 R7, R6 ;  /* 0x0000000600077310 */ /* 0x000e220000301000 */
[----:B------:R-:W-:Y:S01]  /*97f0*/  ISETP.NE.AND P0, PT, R44, 0x1, PT ;  /* 0x000000012c00780c */ /* 0x000fe20003f05270 */
[----:B--2---:R-:W-:-:S05]  /*9800*/  IMAD.WIDE R2, R13, 0x4, R2 ;  /* 0x000000040d027825 */ /* 0x004fca00078e0202 */
[----:B0-----:R1:W-:Y:S07]  /*9810*/  ST.E desc[UR36][R2.64], R7 ;  /* 0x0000000702007985 */ /* 0x0013ee000c101924 */
[----:B------:R-:W-:Y:S05]  /*9820*/  @!P0 BRA `(.L_x_145) ;  /* 0x0000000000e48947 */ /* 0x000fea0003800000 */
[----:B-1----:R-:W2:Y:S02]  /*9830*/  LD.E.64 R2, desc[UR36][R10.64] ;  /* 0x000000240a027980 */ /* 0x002ea4000c101b00 */
        /* <DEDUP_REMOVED lines=27> */
.L_x_151:
[----:B------:R-:W-:Y:S05]  /*99f0*/  BSYNC.RECONVERGENT B5 ;  /* 0x0000000000057941 */ /* 0x000fea0003800200 */
.L_x_150:
        /* <DEDUP_REMOVED lines=23> */
.L_x_153:
[----:B------:R-:W-:Y:S05]  /*9b70*/  BSYNC.RECONVERGENT B5 ;  /* 0x0000000000057941 */ /* 0x000fea0003800200 */
.L_x_152:
[----:B------:R-:W2:Y:S01]  /*9b80*/  LD.E.64 R2, desc[UR36][R50.64+0x8] ;  /* 0x0000082432027980 */ /* 0x000ea2000c101b00 */
[----:B------:R-:W0:Y:S01]  /*9b90*/  F2F.F32.F64 R7, R6 ;  /* 0x0000000600077310 */ /* 0x000e220000301000 */
[----:B--2---:R-:W-:-:S05]  /*9ba0*/  IMAD.WIDE R2, R13, 0x4, R2 ;  /* 0x000000040d027825 */ /* 0x004fca00078e0202 */
[----:B0-----:R2:W-:Y:S02]  /*9bb0*/  ST.E desc[UR36][R2.64], R7 ;  /* 0x0000000702007985 */ /* 0x0015e4000c101924 */
.L_x_145:
[----:B------:R-:W-:Y:S05]  /*9bc0*/  BSYNC.RECONVERGENT B1 ;  /* 0x0000000000017941 */ /* 0x000fea0003800200 */
.L_x_144:
[----:B012---:R-:W-:Y:S02]  /*9bd0*/  LOP3.LUT R2, R0, 0xfffffff8, RZ, 0xc0, !PT ;  /* 0xfffffff800027812 */ /* 0x007fe400078ec0ff */
[----:B------:R-:W-:-:S07]  /*9be0*/  MOV R3, R15 ;  /* 0x0000000f00037202 */ /* 0x000fce0000000f00 */
.L_x_164:
[----:B0----5:R0:W5:Y:S01]  /*9bf0*/  LD.E.64 R64, desc[UR36][R10.64] ;  /* 0x000000240a407980 */ /* 0x021162000c101b00 */
[----:B------:R-:W-:Y:S01]  /*9c00*/  ISETP.GE.U32.AND P0, PT, R14, 0x7, PT ;  /* 0x000000070e00780c */ /* 0x000fe20003f06070 */
[----:B------:R-:W-:Y:S01]  /*9c10*/  BSSY.RECONVERGENT B0, `(.L_x_154) ;  /* 0x0000048000007945 */ /* 0x000fe20003800200 */
[----:B------:R-:W-:Y:S01]  /*9c20*/  ISETP.NE.AND P1, PT, R44, RZ, PT ;  /* 0x000000ff2c00720c */ /* 0x000fe20003f25270 */
[----:B-12---:R-:W-:Y:S01]  /*9c30*/  IMAD.MOV.U32 R45, RZ, RZ, R15 ;  /* 0x000000ffff2d7224 */ /* 0x006fe200078e000f */
[----:B------:R-:W-:Y:S02]  /*9c40*/  ISETP.GE.U32.AND P2, PT, R14, 0x7, PT ;  /* 0x000000070e00780c */ /* 0x000fe40003f46070 */
[----:B------:R-:W-:Y:S02]  /*9c50*/  CS2R R6, SRZ ;  /* 0x0000000000067805 */ /* 0x000fe4000001ff00 */
[----:B------:R-:W-:-:S05]  /*9c60*/  ISETP.NE.AND P3, PT, R44, RZ, PT ;  /* 0x000000ff2c00720c */ /* 0x000fca0003f65270 */
[----:B0-----:R-:W-:Y:S08]  /*9c70*/  @!P0 BRA `(.L_x_155) ;  /* 0x0000000400048947 */ /* 0x001ff00003800000 */
[----:B------:R-:W-:Y:S02]  /*9c80*/  HFMA2 R67, -RZ, RZ, 0, 0 ;  /* 0x00000000ff437431 */ /* 0x000fe400000001ff */
[----:B------:R-:W-:Y:S01]  /*9c90*/  IMAD.MOV.U32 R45, RZ, RZ, R15 ;  /* 0x000000ffff2d7224 */ /* 0x000fe200078e000f */
[----:B------:R-:W-:-:S07]  /*9ca0*/  CS2R R6, SRZ ;  /* 0x0000000000067805 */ /* 0x000fce000001ff00 */
.L_x_156:
[----:B------:R-:W-:-:S05]  /*9cb0*/  IMAD.WIDE.U32 R46, R45, 0x8, R28 ;  /* 0x000000082d2e7825 */ /* 0x000fca00078e001c */
[----:B------:R-:W2:Y:S04]  /*9cc0*/  LD.E.64 R48, desc[UR36][R46.64] ;  /* 0x000000242e307980 */ /* 0x000ea8000c101b00 */
[----:B------:R-:W3:Y:S04]  /*9cd0*/  LD.E.64 R50, desc[UR36][R46.64+0x8] ;  /* 0x000008242e327980 */ /* 0x000ee8000c101b00 */
[----:B------:R-:W4:Y:S04]  /*9ce0*/  LD.E.64 R52, desc[UR36][R46.64+0x10] ;  /* 0x000010242e347980 */ /* 0x000f28000c101b00 */
[----:B------:R-:W4:Y:S04]  /*9cf0*/  LD.E.64 R54, desc[UR36][R46.64+0x18] ;  /* 0x000018242e367980 */ /* 0x000f28000c101b00 */
[----:B------:R-:W4:Y:S04]  /*9d00*/  LD.E.64 R56, desc[UR36][R46.64+0x20] ;  /* 0x000020242e387980 */ /* 0x000f28000c101b00 */
[----:B------:R-:W4:Y:S04]  /*9d10*/  LD.E.64 R58, desc[UR36][R46.64+0x28] ;  /* 0x000028242e3a7980 */ /* 0x000f28000c101b00 */
[----:B------:R-:W4:Y:S04]  /*9d20*/  LD.E.64 R60, desc[UR36][R46.64+0x30] ;  /* 0x000030242e3c7980 */ /* 0x000f28000c101b00 */
[----:B------:R-:W4:Y:S01]  /*9d30*/  LD.E.64 R62, desc[UR36][R46.64+0x38] ;  /* 0x000038242e3e7980 */ /* 0x000f22000c101b00 */
[----:B-----5:R-:W-:-:S05]  /*9d40*/  IMAD.WIDE.U32 R20, R45, 0x4, R64 ;  /* 0x000000042d147825 */ /* 0x020fca00078e0040 */
        /* <DEDUP_REMOVED lines=8> */
[----:B--2---:R-:W-:-:S05]  /*9dd0*/  IMAD.WIDE.U32 R48, R3, 0x4, R48 ;  /* 0x0000000403307825 */ /* 0x004fca00078e0030 */
[----:B------:R1:W2:Y:S01]  /*9de0*/  LD.E R66, desc[UR36][R48.64] ;  /* 0x0000002430427980 */ /* 0x0002a2000c101900 */
[----:B---3--:R-:W-:-:S05]  /*9df0*/  IMAD.WIDE.U32 R50, R3, 0x4, R50 ;  /* 0x0000000403327825 */ /* 0x008fca00078e0032 */
[----:B------:R3:W2:Y:S01]  /*9e00*/  LD.E R69, desc[UR36][R50.64] ;  /* 0x0000002432457980 */ /* 0x0006a2000c101900 */
[----:B----4-:R-:W-:-:S05]  /*9e10*/  IMAD.WIDE.U32 R52, R3, 0x4, R52 ;  /* 0x0000000403347825 */ /* 0x010fca00078e0034 */
[----:B------:R4:W2:Y:S01]  /*9e20*/  LD.E R71, desc[UR36][R52.64] ;  /* 0x0000002434477980 */ /* 0x0008a2000c101900 */
[----:B------:R-:W-:-:S05]  /*9e30*/  IMAD.WIDE.U32 R54, R3, 0x4, R54 ;  /* 0x0000000403367825 */ /* 0x000fca00078e0036 */
[----:B------:R4:W2:Y:S01]  /*9e40*/  LD.E R73, desc[UR36][R54.64] ;  /* 0x0000002436497980 */ /* 0x0008a2000c101900 */
[----:B------:R-:W-:-:S05]  /*9e50*/  IMAD.WIDE.U32 R56, R3, 0x4, R56 ;  /* 0x0000000403387825 */ /* 0x000fca00078e0038 */
[----:B------:R4:W2:Y:S01]  /*9e60*/  LD.E R75, desc[UR36][R56.64] ;  /* 0x00000024384b7980 */ /* 0x0008a2000c101900 */
[----:B------:R-:W-:-:S05]  /*9e70*/  IMAD.WIDE.U32 R58, R3, 0x4, R58 ;  /* 0x00000004033a7825 */ /* 0x000fca00078e003a */
[----:B------:R4:W2:Y:S01]  /*9e80*/  LD.E R77, desc[UR36][R58.64] ;  /* 0x000000243a4d7980 */ /* 0x0008a2000c101900 */
[----:B------:R-:W-:-:S05]  /*9e90*/  IMAD.WIDE.U32 R60, R3, 0x4, R60 ;  /* 0x00000004033c7825 */ /* 0x000fca00078e003c */
[----:B------:R4:W2:Y:S01]  /*9ea0*/  LD.E R79, desc[UR36][R60.64] ;  /* 0x000000243c4f7980 */ /* 0x0008a2000c101900 */
[----:B------:R-:W-:-:S06]  /*9eb0*/  IMAD.WIDE.U32 R62, R3, 0x4, R62 ;  /* 0x00000004033e7825 */ /* 0x000fcc00078e003e */
[----:B------:R-:W2:Y:S01]  /*9ec0*/  LD.E R62, desc[UR36][R62.64] ;  /* 0x000000243e3e7980 */ /* 0x000ea2000c101900 */
[----:B0-----:R-:W-:Y:S08]  /*9ed0*/  F2F.F64.F32 R20, R12 ;  /* 0x0000000c00147310 */ /* 0x001ff00000201800 */
[----:B-1----:R-:W-:Y:S08]  /*9ee0*/  F2F.F64.F32 R48, R68 ;  /* 0x0000004400307310 */ /* 0x002ff00000201800 */
[----:B---3--:R-:W-:Y:S08]  /*9ef0*/  F2F.F64.F32 R50, R70 ;  /* 0x0000004600327310 */ /* 0x008ff00000201800 */
[----:B----4-:R-:W-:Y:S08]  /*9f00*/  F2F.F64.F32 R52, R72 ;  /* 0x0000004800347310 */ /* 0x010ff00000201800 */
[----:B------:R-:W-:Y:S08]  /*9f10*/  F2F.F64.F32 R54, R74 ;  /* 0x0000004a00367310 */ /* 0x000ff00000201800 */
[----:B------:R-:W-:Y:S01]  /*9f20*/  F2F.F64.F32 R56, R76 ;  /* 0x0000004c00387310 */ /* 0x000fe20000201800 */
[----:B------:R-:W-:-:S07]  /*9f30*/  IADD3 R67, PT, PT, R67, 0x8, RZ ;  /* 0x0000000843437810 */ /* 0x000fce0007ffe0ff */
[----:B------:R-:W-:Y:S01]  /*9f40*/  F2F.F64.F32 R58, R78 ;  /* 0x0000004e003a7310 */ /* 0x000fe20000201800 */
[----:B------:R-:W-:-:S07]  /*9f50*/  ISETP.NE.AND P0, PT, R67, R2, PT ;  /* 0x000000024300720c */ /* 0x000fce0003f05270 */
[----:B------:R-:W-:Y:S01]  /*9f60*/  F2F.F64.F32 R60, R80 ;  /* 0x00000050003c7310 */ /* 0x000fe20000201800 */
[----:B------:R-:W-:-:S07]  /*9f70*/  VIADD R45, R45, 0x8 ;  /* 0x000000082d2d7836 */ /* 0x000fce0000000000 */
[----:B--2---:R-:W0:Y:S02]  /*9f80*/  F2F.F64.F32 R46, R66 ;  /* 0x00000042002e7310 */ /* 0x004e240000201800 */
[----:B0-----:R-:W-:-:S06]  /*9f90*/  DFMA R20, R20, R46, R6 ;  /* 0x0000002e1414722b */ /* 0x001fcc0000000006 */
[----:B------:R-:W0:Y:S08]  /*9fa0*/  F2F.F64.F32 R6, R69 ;  /* 0x0000004500067310 */ /* 0x000e300000201800 */
[----:B------:R-:W1:Y:S01]  /*9fb0*/  F2F.F64.F32 R46, R71 ;  /* 0x00000047002e7310 */ /* 0x000e620000201800 */
[----:B0-----:R-:W-:-:S07]  /*9fc0*/  DFMA R6, R48, R6, R20 ;  /* 0x000000063006722b */ /* 0x001fce0000000014 */
[----:B------:R-:W0:Y:S01]  /*9fd0*/  F2F.F64.F32 R20, R73 ;  /* 0x0000004900147310 */ /* 0x000e220000201800 */
[----:B-1----:R-:W-:-:S07]  /*9fe0*/  DFMA R6, R50, R46, R6 ;  /* 0x0000002e3206722b */ /* 0x002fce0000000006 */
[----:B------:R-:W1:Y:S01]  /*9ff0*/  F2F.F64.F32 R46, R75 ;  /* 0x0000004b002e7310 */ /* 0x000e620000201800 */
[----:B0-----:R-:W-:-:S07]  /*a000*/  DFMA R6, R52, R20, R6 ;  /* 0x000000143406722b */ /* 0x001fce0000000006 */
[----:B------:R-:W0:Y:S01]  /*a010*/  F2F.F64.F32 R20, R77 ;  /* 0x0000004d00147310 */ /* 0x000e220000201800 */
[----:B-1----:R-:W-:-:S07]  /*a020*/  DFMA R6, R54, R46, R6 ;  /* 0x0000002e3606722b */ /* 0x002fce0000000006 */
[----:B------:R-:W1:Y:S01]  /*a030*/  F2F.F64.F32 R46, R79 ;  /* 0x0000004f002e7310 */ /* 0x000e620000201800 */
[----:B0-----:R-:W-:-:S07]  /*a040*/  DFMA R6, R56, R20, R6 ;  /* 0x000000143806722b */ /* 0x001fce0000000006 */
[----:B------:R-:W0:Y:S01]  /*a050*/  F2F.F64.F32 R20, R62 ;  /* 0x0000003e00147310 */ /* 0x000e220000201800 */
[----:B-1----:R-:W-:-:S08]  /*a060*/  DFMA R6, R58, R46, R6 ;  /* 0x0000002e3a06722b */ /* 0x002fd00000000006 */
[----:B0-----:R-:W-:Y:S01]  /*a070*/  DFMA R6, R60, R20, R6 ;  /* 0x000000143c06722b */ /* 0x001fe20000000006 */
[----:B------:R-:W-:Y:S10]  /*a080*/  @P0 BRA `(.L_x_156) ;  /* 0xfffffffc00080947 */ /* 0x000ff4000383ffff */
.L_x_155:
[----:B------:R-:W-:Y:S05]  /*a090*/  BSYNC.RECONVERGENT B0 ;  /* 0x0000000000007941 */ /* 0x000fea0003800200 */
.L_x_154:
[----:B------:R-:W-:Y:S04]  /*a0a0*/  BSSY.RECONVERGENT B0, `(.L_x_157) ;  /* 0x0000013000007945 */ /* 0x000fe80003800200 */
[----:B------:R-:W-:Y:S05]  /*a0b0*/  @!P1 BRA `(.L_x_158) ;  /* 0x0000000000449947 */ /* 0x000fea0003800000 */
[----:B------:R-:W-:Y:S01]  /*a0c0*/  ISETP.NE.AND P0, PT, R44, 0x1, PT ;  /* 0x000000012c00780c */ /* 0x000fe20003f05270 */
[----:B------:R-:W-:-:S05]  /*a0d0*/  IMAD.WIDE R54, R45, 0x8, R28 ;  /* 0x000000082d367825 */ /* 0x000fca00078e021c */
[----:B------:R-:W2:Y:S07]  /*a0e0*/  LD.E.64 R20, desc[UR36][R54.64] ;  /* 0x0000002436147980 */ /* 0x000eae000c101b00 */
[----:B------:R-:W3:Y:S01]  /*a0f0*/  @P0 LD.E.64 R48, desc[UR36][R54.64+0x8] ;  /* 0x0000082436300980 */ /* 0x000ee2000c101b00 */
[----:B-----5:R-:W-:-:S05]  /*a100*/  IMAD.WIDE R64, R45, 0x4, R64 ;  /* 0x000000042d407825 */ /* 0x020fca00078e0240 */
[----:B------:R-:W4:Y:S01]  /*a110*/  @P0 LD.E R50, desc[UR36][R64.64+0x4] ;  /* 0x0000042440320980 */ /* 0x000f22000c101900 */
[----:B--2---:R-:W-:-:S03]  /*a120*/  IMAD.WIDE.U32 R46, R3, 0x4, R20 ;  /* 0x00000004032e7825 */ /* 0x004fc600078e0014 */
[----:B------:R-:W2:Y:S04]  /*a130*/  LD.E R20, desc[UR36][R64.64] ;  /* 0x0000002440147980 */ /* 0x000ea8000c101900 */
[----:B------:R-:W2:Y:S01]  /*a140*/  LD.E R46, desc[UR36][R46.64] ;  /* 0x000000242e2e7980 */ /* 0x000ea2000c101900 */
[----:B---3--:R-:W-:-:S06]  /*a150*/  @P0 IMAD.WIDE.U32 R52, R3, 0x4, R48 ;  /* 0x0000000403340825 */ /* 0x008fcc00078e0030 */
[----:B------:R-:W3:Y:S01]  /*a160*/  @P0 LD.E R52, desc[UR36][R52.64] ;  /* 0x0000002434340980 */ /* 0x000ee2000c101900 */
[----:B----4-:R-:W-:Y:S08]  /*a170*/  @P0 F2F.F64.F32 R50, R50 ;  /* 0x0000003200320310 */ /* 0x010ff00000201800 */
[----:B--2---:R-:W-:Y:S08]  /*a180*/  F2F.F64.F32 R20, R20 ;  /* 0x0000001400147310 */ /* 0x004ff00000201800 */
[----:B------:R-:W0:Y:S08]  /*a190*/  F2F.F64.F32 R48, R46 ;  /* 0x0000002e00307310 */ /* 0x000e300000201800 */
[----:B---3--:R-:W1:Y:S01]  /*a1a0*/  @P0 F2F.F64.F32 R54, R52 ;  /* 0x0000003400360310 */ /* 0x008e620000201800 */
[----:B0-----:R-:W-:-:S08]  /*a1b0*/  DFMA R6, R20, R48, R6 ;  /* 0x000000301406722b */ /* 0x001fd00000000006 */
[----:B-1----:R-:W-:-:S11]  /*a1c0*/  @P0 DFMA R6, R50, R54, R6 ;  /* 0x000000363206022b */ /* 0x002fd60000000006 */
.L_x_158:
[----:B------:R-:W-:Y:S05]  /*a1d0*/  BSYNC.RECONVERGENT B0 ;  /* 0x0000000000007941 */ /* 0x000fea0003800200 */
.L_x_157:
[----:B------:R-:W-:Y:S01]  /*a1e0*/  BSSY.RECONVERGENT B0, `(.L_x_159) ;  /* 0x000005a000007945 */ /* 0x000fe20003800200 */
[----:B------:R-:W-:-:S03]  /*a1f0*/  MOV R45, R15 ;  /* 0x0000000f002d7202 */ /* 0x000fc60000000f00 */
[----:B------:R-:W-:Y:S05]  /*a200*/  @!P2 BRA `(.L_x_160) ;  /* 0x00000004005ca947 */ /* 0x000fea0003800000 */
[----:B------:R-:W-:Y:S01]  /*a210*/  IMAD.MOV.U32 R57, RZ, RZ, RZ ;  /* 0x000000ffff397224 */ /* 0x000fe200078e00ff */
[----:B------:R-:W-:-:S07]  /*a220*/  MOV R45, R15 ;  /* 0x0000000f002d7202 */ /* 0x000fce0000000f00 */
.L_x_161:
[----:B------:R-:W-:-:S05]  /*a230*/  IMAD.WIDE.U32 R20, R45, 0x8, R28 ;  /* 0x000000082d147825 */ /* 0x000fca00078e001c */
[----:B------:R-:W2:Y:S02]  /*a240*/  LD.E.64 R46, desc[UR36][R20.64] ;  /* 0x00000024142e7980 */ /* 0x000ea4000c101b00 */
[----:B--2---:R-:W-:-:S05]  /*a250*/  IMAD.WIDE R48, R13, 0x4, R46 ;  /* 0x000000040d307825 */ /* 0x004fca00078e022e */
[----:B------:R-:W2:Y:S01]  /*a260*/  LD.E R12, desc[UR36][R48.64] ;  /* 0x00000024300c7980 */ /* 0x000ea2000c101900 */
[----:B0-----:R-:W-:-:S05]  /*a270*/  IMAD.WIDE.U32 R50, R3, 0x4, R46 ;  /* 0x0000000403327825 */ /* 0x001fca00078e002e */
[----:B------:R-:W3:Y:S01]  /*a280*/  LD.E R53, desc[UR36][R50.64] ;  /* 0x0000002432357980 */ /* 0x000ee2000c101900 */
[----:B--2---:R-:W0:Y:S02]  /*a290*/  F2F.F64.F32 R46, R12 ;  /* 0x0000000c002e7310 */ /* 0x004e240000201800 */
[----:B0-----:R-:W-:-:S10]  /*a2a0*/  DMUL R46, R46, R6 ;  /* 0x000000062e2e7228 */ /* 0x001fd40000000000 */
[----:B------:R-:W3:Y:S02]  /*a2b0*/  F2F.F32.F64 R46, R46 ;  /* 0x0000002e002e7310 */ /* 0x000ee40000301000 */
[----:B---3--:R-:W-:-:S05]  /*a2c0*/  FADD R59, R46, R53 ;  /* 0x000000352e3b7221 */ /* 0x008fca0000000000 */
[----:B------:R0:W-:Y:S04]  /*a2d0*/  ST.E desc[UR36][R50.64], R59 ;  /* 0x0000003b32007985 */ /* 0x0001e8000c101924 */
[----:B------:R-:W2:Y:S02]  /*a2e0*/  LD.E.64 R52, desc[UR36][R20.64+0x8] ;  /* 0x0000082414347980 */ /* 0x000ea4000c101b00 */
[----:B--2---:R-:W-:-:S05]  /*a2f0*/  IMAD.WIDE R54, R13, 0x4, R52 ;  /* 0x000000040d367825 */ /* 0x004fca00078e0234 */
        /* <DEDUP_REMOVED lines=9> */
[----:B0-----:R-:W-:-:S05]  /*a390*/  IMAD.WIDE R50, R13, 0x4, R46 ;  /* 0x000000040d327825 */ /* 0x001fca00078e022e */
        /* <DEDUP_REMOVED lines=9> */
[----:B-1----:R-:W-:-:S05]  /*a430*/  IMAD.WIDE R52, R13, 0x4, R48 ;  /* 0x000000040d347825 */ /* 0x002fca00078e0230 */
        /* <DEDUP_REMOVED lines=39> */
[----:B-1----:R-:W-:-:S06]  /*a6b0*/  IMAD.WIDE R54, R13, 0x4, R48 ;  /* 0x000000040d367825 */ /* 0x002fcc00078e0230 */
[----:B------:R-:W2:Y:S01]  /*a6c0*/  LD.E R54, desc[UR36][R54.64] ;  /* 0x0000002436367980 */ /* 0x000ea2000c101900 */
[----:B------:R-:W-:-:S05]  /*a6d0*/  IMAD.WIDE.U32 R52, R3, 0x4, R48 ;  /* 0x0000000403347825 */ /* 0x000fca00078e0030 */
[----:B------:R-:W3:Y:S01]  /*a6e0*/  LD.E R61, desc[UR36][R52.64] ;  /* 0x00000024343d7980 */ /* 0x000ee2000c101900 */
[----:B------:R-:W-:Y:S01]  /*a6f0*/  VIADD R57, R57, 0x8 ;  /* 0x0000000839397836 */ /* 0x000fe20000000000 */
[----:B------:R-:W-:-:S04]  /*a700*/  IADD3 R45, PT, PT, R45, 0x8, RZ ;  /* 0x000000082d2d7810 */ /* 0x000fc80007ffe0ff */
[----:B------:R-:W-:Y:S01]  /*a710*/  ISETP.NE.AND P0, PT, R57, R2, PT ;  /* 0x000000023900720c */ /* 0x000fe20003f05270 */
[----:B--2---:R-:W1:Y:S02]  /*a720*/  F2F.F64.F32 R48, R54 ;  /* 0x0000003600307310 */ /* 0x004e640000201800 */
[----:B-1----:R-:W-:-:S10]  /*a730*/  DMUL R48, R48, R6 ;  /* 0x0000000630307228 */ /* 0x002fd40000000000 */
[----:B------:R-:W3:Y:S02]  /*a740*/  F2F.F32.F64 R48, R48 ;  /* 0x0000003000307310 */ /* 0x000ee40000301000 */
[----:B---3--:R-:W-:-:S05]  /*a750*/  FADD R61, R48, R61 ;  /* 0x0000003d303d7221 */ /* 0x008fca0000000000 */
[----:B------:R0:W-:Y:S01]  /*a760*/  ST.E desc[UR36][R52.64], R61 ;  /* 0x0000003d34007985 */ /* 0x0001e2000c101924 */
[----:B------:R-:W-:Y:S05]  /*a770*/  @P0 BRA `(.L_x_161) ;  /* 0xfffffff800ac0947 */ /* 0x000fea000383ffff */
.L_x_160:
[----:B------:R-:W-:Y:S05]  /*a780*/  BSYNC.RECONVERGENT B0 ;  /* 0x0000000000007941 */ /* 0x000fea0003800200 */
.L_x_159:
[----:B------:R-:W-:Y:S04]  /*a790*/  BSSY.RECONVERGENT B0, `(.L_x_162) ;  /* 0x0000019000007945 */ /* 0x000fe80003800200 */
[----:B------:R-:W-:Y:S05]  /*a7a0*/  @!P3 BRA `(.L_x_163) ;  /* 0x00000000005cb947 */ /* 0x000fea0003800000 */
[----:B0-----:R-:W-:-:S05]  /*a7b0*/  IMAD.WIDE R50, R45, 0x8, R28 ;  /* 0x000000082d327825 */ /* 0x001fca00078e021c */
[----:B------:R-:W2:Y:S02]  /*a7c0*/  LD.E.64 R20, desc[UR36][R50.64] ;  /* 0x0000002432147980 */ /* 0x000ea4000c101b00 */
[----:B--2---:R-:W-:-:S06]  /*a7d0*/  IMAD.WIDE R46, R13, 0x4, R20 ;  /* 0x000000040d2e7825 */ /* 0x004fcc00078e0214 */
[----:B------:R-:W2:Y:S01]  /*a7e0*/  LD.E R46, desc[UR36][R46.64] ;  /* 0x000000242e2e7980 */ /* 0x000ea2000c101900 */
[----:B------:R-:W-:-:S05]  /*a7f0*/  IMAD.WIDE.U32 R48, R3, 0x4, R20 ;  /* 0x0000000403307825 */ /* 0x000fca00078e0014 */
[----:B------:R-:W3:Y:S01]  /*a800*/  LD.E R45, desc[UR36][R48.64] ;  /* 0x00000024302d7980 */ /* 0x000ee2000c101900 */
[----:B------:R-:W-:Y:S01]  /*a810*/  ISETP.NE.AND P0, PT, R44, 0x1, PT ;  /* 0x000000012c00780c */ /* 0x000fe20003f05270 */
[----:B--2---:R-:W0:Y:S02]  /*a820*/  F2F.F64.F32 R20, R46 ;  /* 0x0000002e00147310 */ /* 0x004e240000201800 */
[----:B0-----:R-:W-:-:S10]  /*a830*/  DMUL R20, R20, R6 ;  /* 0x0000000614147228 */ /* 0x001fd40000000000 */
[----:B------:R-:W3:Y:S02]  /*a840*/  F2F.F32.F64 R20, R20 ;  /* 0x0000001400147310 */ /* 0x000ee40000301000 */
[----:B---3--:R-:W-:-:S05]  /*a850*/  FADD R45, R20, R45 ;  /* 0x0000002d142d7221 */ /* 0x008fca0000000000 */
[----:B------:R1:W-:Y:S01]  /*a860*/  ST.E desc[UR36][R48.64], R45 ;  /* 0x0000002d30007985 */ /* 0x0003e2000c101924 */
[----:B------:R-:W-:Y:S05]  /*a870*/  @!P0 BRA `(.L_x_163) ;  /* 0x0000000000288947 */ /* 0x000fea0003800000 */
[----:B------:R-:W2:Y:S02]  /*a880*/  LD.E.64 R20, desc[UR36][R50.64+0x8] ;  /* 0x0000082432147980 */ /* 0x000ea4000c101b00 */
[----:B--2---:R-:W-:-:S06]  /*a890*/  IMAD.WIDE R46, R13, 0x4, R20 ;  /* 0x000000040d2e7825 */ /* 0x004fcc00078e0214 */
[----:B------:R-:W2:Y:S01]  /*a8a0*/  LD.E R46, desc[UR36][R46.64] ;  /* 0x000000242e2e7980 */ /* 0x000ea2000c101900 */
[----:B-1----:R-:W-:-:S05]  /*a8b0*/  IMAD.WIDE.U32 R48, R3, 0x4, R20 ;  /* 0x0000000403307825 */ /* 0x002fca00078e0014 */
[----:B------:R-:W3:Y:S01]  /*a8c0*/  LD.E R45, desc[UR36][R48.64] ;  /* 0x00000024302d7980 */ /* 0x000ee2000c101900 */
[----:B--2---:R-:W0:Y:S02]  /*a8d0*/  F2F.F64.F32 R20, R46 ;  /* 0x0000002e00147310 */ /* 0x004e240000201800 */
[----:B0-----:R-:W-:-:S10]  /*a8e0*/  DMUL R20, R20, R6 ;  /* 0x0000000614147228 */ /* 0x001fd40000000000 */
[----:B------:R-:W3:Y:S02]  /*a8f0*/  F2F.F32.F64 R20, R20 ;  /* 0x0000001400147310 */ /* 0x000ee40000301000 */
[----:B---3--:R-:W-:-:S05]  /*a900*/  FADD R45, R20, R45 ;  /* 0x0000002d142d7221 */ /* 0x008fca0000000000 */
[----:B------:R2:W-:Y:S02]  /*a910*/  ST.E desc[UR36][R48.64], R45 ;  /* 0x0000002d30007985 */ /* 0x0005e4000c101924 */
.L_x_163:
[----:B------:R-:W-:Y:S05]  /*a920*/  BSYNC.RECONVERGENT B0 ;  /* 0x0000000000007941 */ /* 0x000fea0003800200 */
.L_x_162:
[----:B------:R-:W-:-:S05]  /*a930*/  VIADD R3, R3, 0x1 ;  /* 0x0000000103037836 */ /* 0x000fca0000000000 */
[----:B------:R-:W-:-:S13]  /*a940*/  ISETP.NE.AND P0, PT, R3, 0x3, PT ;  /* 0x000000030300780c */ /* 0x000fda0003f05270 */
[----:B------:R-:W-:Y:S05]  /*a950*/  @P0 BRA `(.L_x_164) ;  /* 0xfffffff000a40947 */ /* 0x000fea000383ffff */
.L_x_108:
[----:B------:R-:W-:Y:S05]  /*a960*/  BSYNC.RECONVERGENT B2 ;  /* 0x0000000000027941 */ /* 0x000fea0003800200 */
.L_x_107:
[----:B------:R-:W-:Y:S01]  /*a970*/  ISETP.GE.U32.AND P0, PT, R14, 0xf, PT ;  /* 0x0000000f0e00780c */ /* 0x000fe20003f06070 */
[----:B------:R-:W-:Y:S01]  /*a980*/  BSSY.RECONVERGENT B0, `(.L_x_165) ;  /* 0x000006c000007945 */ /* 0x000fe20003800200 */
[----:B0-----:R-:W-:Y:S01]  /*a990*/  LOP3.LUT R50, R0, 0xf, RZ, 0xc0, !PT ;  /* 0x0000000f00327812 */ /* 0x001fe200078ec0ff */
[----:B-12--5:R-:W-:-:S03]  /*a9a0*/  IMAD.WIDE R48, R13, 0x8, R28 ;  /* 0x000000080d307825 */ /* 0x026fc600078e021c */
[----:B------:R-:W-:-:S07]  /*a9b0*/  ISETP.NE.AND P1, PT, R50, RZ, PT ;  /* 0x000000ff3200720c */ /* 0x000fce0003f25270 */
[----:B------:R-:W-:Y:S06]  /*a9c0*/  @!P0 BRA `(.L_x_166) ;  /* 0x00000004009c8947 */ /* 0x000fec0003800000 */
[----:B------:R-:W-:Y:S02]  /*a9d0*/  LOP3.LUT R51, R0, 0xfffffff0, RZ, 0xc0, !PT ;  /* 0xfffffff000337812 */ /* 0x000fe400078ec0ff */
[----:B------:R-:W-:-:S07]  /*a9e0*/  MOV R12, RZ ;  /* 0x000000ff000c7202 */ /* 0x000fce0000000f00 */
.L_x_167:
[----:B------:R-:W-:-:S05]  /*a9f0*/  IMAD.WIDE.U32 R2, R15, 0x8, R28 ;  /* 0x000000080f027825 */ /* 0x000fca00078e001c */
[----:B--2---:R-:W2:Y:S02]  /*aa00*/  LD.E.64 R6, desc[UR36][R2.64] ;  /* 0x0000002402067980 */ /* 0x004ea4000c101b00 */
[----:B--2---:R-:W-:-:S05]  /*aa10*/  IMAD.WIDE R6, R13, 0x4, R6 ;  /* 0x000000040d067825 */ /* 0x004fca00078e0206 */
[----:B------:R0:W-:Y:S04]  /*aa20*/  ST.E desc[UR36][R6.64], RZ ;  /* 0x000000ff06007985 */ /* 0x0001e8000c101924 */
[----:B------:R-:W2:Y:S02]  /*aa30*/  LD.E.64 R10, desc[UR36][R48.64] ;  /* 0x00000024300a7980 */ /* 0x000ea4000c101b00 */
[----:B--2---:R-:W-:-:S05]  /*aa40*/  IMAD.WIDE.U32 R10, R15, 0x4, R10 ;  /* 0x000000040f0a7825 */ /* 0x004fca00078e000a */
[----:B------:R1:W-:Y:S04]  /*aa50*/  ST.E desc[UR36][R10.64], RZ ;  /* 0x000000ff0a007985 */ /* 0x0003e8000c101924 */
[----:B------:R-:W2:Y:S02]  /*aa60*/  LD.E.64 R20, desc[UR36][R2.64+0x8] ;  /* 0x0000082402147980 */ /* 0x000ea4000c101b00 */
[----:B--2---:R-:W-:-:S05]  /*aa70*/  IMAD.WIDE R20, R13, 0x4, R20 ;  /* 0x000000040d147825 */ /* 0x004fca00078e0214 */
[----:B------:R2:W-:Y:S04]  /*aa80*/  ST.E desc[UR36][R20.64], RZ ;  /* 0x000000ff14007985 */ /* 0x0005e8000c101924 */
[----:B------:R-:W3:Y:S02]  /*aa90*/  LD.E.64 R44, desc[UR36][R48.64] ;  /* 0x00000024302c7980 */ /* 0x000ee4000c101b00 */
[----:B---3--:R-:W-:-:S05]  /*aaa0*/  IMAD.WIDE.U32 R44, R15, 0x4, R44 ;  /* 0x000000040f2c7825 */ /* 0x008fca00078e002c */
[----:B------:R3:W-:Y:S04]  /*aab0*/  ST.E desc[UR36][R44.64+0x4], RZ ;  /* 0x000004ff2c007985 */ /* 0x0007e8000c101924 */
[----:B------:R-:W4:Y:S02]  /*aac0*/  LD.E.64 R46, desc[UR36][R2.64+0x10] ;  /* 0x00001024022e7980 */ /* 0x000f24000c101b00 */
[----:B----4-:R-:W-:-:S05]  /*aad0*/  IMAD.WIDE R46, R13, 0x4, R46 ;  /* 0x000000040d2e7825 */ /* 0x010fca00078e022e */
[----:B------:R4:W-:Y:S04]  /*aae0*/  ST.E desc[UR36][R46.64], RZ ;  /* 0x000000ff2e007985 */ /* 0x0009e8000c101924 */
[----:B0-----:R-:W5:Y:S02]  /*aaf0*/  LD.E.64 R6, desc[UR36][R48.64] ;  /* 0x0000002430067980 */ /* 0x001f64000c101b00 */
[----:B-----5:R-:W-:-:S05]  /*ab00*/  IMAD.WIDE.U32 R6, R15, 0x4, R6 ;  /* 0x000000040f067825 */ /* 0x020fca00078e0006 */
[----:B------:R0:W-:Y:S04]  /*ab10*/  ST.E desc[UR36][R6.64+0x8], RZ ;  /* 0x000008ff06007985 */ /* 0x0001e8000c101924 */
[----:B-1----:R-:W5:Y:S02]  /*ab20*/  LD.E.64 R10, desc[UR36][R2.64+0x18] ;  /* 0x00001824020a7980 */ /* 0x002f64000c101b00 */
[----:B-----5:R-:W-:-:S05]  /*ab30*/  IMAD.WIDE R10, R13, 0x4, R10 ;  /* 0x000000040d0a7825 */ /* 0x020fca00078e020a */
[----:B------:R1:W-:Y:S04]  /*ab40*/  ST.E desc[UR36][R10.64], RZ ;  /* 0x000000ff0a007985 */ /* 0x0003e8000c101924 */
[----:B--2---:R-:W2:Y:S02]  /*ab50*/  LD.E.64 R20, desc[UR36][R48.64] ;  /* 0x0000002430147980 */ /* 0x004ea4000c101b00 */
[----:B--2---:R-:W-:-:S05]  /*ab60*/  IMAD.WIDE.U32 R20, R15, 0x4, R20 ;  /* 0x000000040f147825 */ /* 0x004fca00078e0014 */
[----:B------:R2:W-:Y:S04]  /*ab70*/  ST.E desc[UR36][R20.64+0xc], RZ ;  /* 0x00000cff14007985 */ /* 0x0005e8000c101924 */
[----:B---3--:R-:W3:Y:S02]  /*ab80*/  LD.E.64 R44, desc[UR36][R2.64+0x20] ;  /* 0x00002024022c7980 */ /* 0x008ee4000c101b00 */
[----:B---3--:R-:W-:-:S05]  /*ab90*/  IMAD.WIDE R44, R13, 0x4, R44 ;  /* 0x000000040d2c7825 */ /* 0x008fca00078e022c */
[----:B------:R3:W-:Y:S04]  /*aba0*/  ST.E desc[UR36][R44.64], RZ ;  /* 0x000000ff2c007985 */ /* 0x0007e8000c101924 */
[----:B----4-:R-:W4:Y:S02]  /*abb0*/  LD.E.64 R46, desc[UR36][R48.64] ;  /* 0x00000024302e7980 */ /* 0x010f24000c101b00 */
[----:B----4-:R-:W-:-:S05]  /*abc0*/  IMAD.WIDE.U32 R46, R15, 0x4, R46 ;  /* 0x000000040f2e7825 */ /* 0x010fca00078e002e */
[----:B------:R4:W-:Y:S04]  /*abd0*/  ST.E desc[UR36][R46.64+0x10], RZ ;  /* 0x000010ff2e007985 */ /* 0x0009e8000c101924 */
[----:B0-----:R-:W5:Y:S02]  /*abe0*/  LD.E.64 R6, desc[UR36][R2.64+0x28] ;  /* 0x0000282402067980 */ /* 0x001f64000c101b00 */
[----:B-----5:R-:W-:-:S05]  /*abf0*/  IMAD.WIDE R6, R13, 0x4, R6 ;  /* 0x000000040d067825 */ /* 0x020fca00078e0206 */
[----:B------:R0:W-:Y:S04]  /*ac00*/  ST.E desc[UR36][R6.64], RZ ;  /* 0x000000ff06007985 */ /* 0x0001e8000c101924 */
[----:B-1----:R-:W5:Y:S02]  /*ac10*/  LD.E.64 R10, desc[UR36][R48.64] ;  /* 0x00000024300a7980 */ /* 0x002f64000c101b00 */
[----:B-----5:R-:W-:-:S05]  /*ac20*/  IMAD.WIDE.U32 R10, R15, 0x4, R10 ;  /* 0x000000040f0a7825 */ /* 0x020fca00078e000a */
[----:B------:R1:W-:Y:S04]  /*ac30*/  ST.E desc[UR36][R10.64+0x14], RZ ;  /* 0x000014ff0a007985 */ /* 0x0003e8000c101924 */
[----:B--2---:R-:W2:Y:S02]  /*ac40*/  LD.E.64 R20, desc[UR36][R2.64+0x30] ;  /* 0x0000302402147980 */ /* 0x004ea4000c101b00 */
[----:B--2---:R-:W-:-:S05]  /*ac50*/  IMAD.WIDE R20, R13, 0x4, R20 ;  /* 0x000000040d147825 */ /* 0x004fca00078e0214 */
[----:B------:R2:W-:Y:S04]  /*ac60*/  ST.E desc[UR36][R20.64], RZ ;  /* 0x000000ff14007985 */ /* 0x0005e8000c101924 */
[----:B---3--:R-:W3:Y:S02]  /*ac70*/  LD.E.64 R44, desc[UR36][R48.64] ;  /* 0x00000024302c7980 */ /* 0x008ee4000c101b00 */
[----:B---3--:R-:W-:-:S05]  /*ac80*/  IMAD.WIDE.U32 R44, R15, 0x4, R44 ;  /* 0x000000040f2c7825 */ /* 0x008fca00078e002c */
[----:B------:R3:W-:Y:S04]  /*ac90*/  ST.E desc[UR36][R44.64+0x18], RZ ;  /* 0x000018ff2c007985 */ /* 0x0007e8000c101924 */
[----:B----4-:R-:W4:Y:S02]  /*aca0*/  LD.E.64 R46, desc[UR36][R2.64+0x38] ;  /* 0x00003824022e7980 */ /* 0x010f24000c101b00 */
        /* <DEDUP_REMOVED lines=44> */
[----:B----4-:R-:W3:Y:S02]  /*af70*/  LD.E.64 R46, desc[UR36][R48.64] ;  /* 0x00000024302e7980 */ /* 0x010ee4000c101b00 */
[----:B---3--:R-:W-:-:S05]  /*af80*/  IMAD.WIDE.U32 R46, R15, 0x4, R46 ;  /* 0x000000040f2e7825 */ /* 0x008fca00078e002e */
[----:B------:R2:W-:Y:S04]  /*af90*/  ST.E desc[UR36][R46.64+0x38], RZ ;  /* 0x000038ff2e007985 */ /* 0x0005e8000c101924 */
[----:B0-----:R-:W3:Y:S02]  /*afa0*/  LD.E.64 R6, desc[UR36][R2.64+0x78] ;  /* 0x0000782402067980 */ /* 0x001ee4000c101b00 */
[----:B---3--:R-:W-:-:S05]  /*afb0*/  IMAD.WIDE R6, R13, 0x4, R6 ;  /* 0x000000040d067825 */ /* 0x008fca00078e0206 */
[----:B------:R2:W-:Y:S04]  /*afc0*/  ST.E desc[UR36][R6.64], RZ ;  /* 0x000000ff06007985 */ /* 0x0005e8000c101924 */
[----:B-1----:R-:W3:Y:S01]  /*afd0*/  LD.E.64 R10, desc[UR36][R48.64] ;  /* 0x00000024300a7980 */ /* 0x002ee2000c101b00 */
[----:B------:R-:W-:-:S05]  /*afe0*/  VIADD R12, R12, 0x10 ;  /* 0x000000100c0c7836 */ /* 0x000fca0000000000 */
[----:B------:R-:W-:Y:S01]  /*aff0*/  ISETP.NE.AND P0, PT, R12, R51, PT ;  /* 0x000000330c00720c */ /* 0x000fe20003f05270 */
[C---:B---3--:R-:W-:Y:S01]  /*b000*/  IMAD.WIDE.U32 R10, R15.reuse, 0x4, R10 ;  /* 0x000000040f0a7825 */ /* 0x048fe200078e000a */
[----:B------:R-:W-:-:S04]  /*b010*/  IADD3 R15, PT, PT, R15, 0x10, RZ ;  /* 0x000000100f0f7810 */ /* 0x000fc80007ffe0ff */
[----:B------:R2:W-:Y:S07]  /*b020*/  ST.E desc[UR36][R10.64+0x3c], RZ ;  /* 0x00003cff0a007985 */ /* 0x0005ee000c101924 */
[----:B------:R-:W-:Y:S05]  /*b030*/  @P0 BRA `(.L_x_167) ;  /* 0xfffffff8006c0947 */ /* 0x000fea000383ffff */
.L_x_166:
[----:B------:R-:W-:Y:S05]  /*b040*/  BSYNC.RECONVERGENT B0 ;  /* 0x0000000000007941 */ /* 0x000fea0003800200 */
.L_x_165:
[----:B------:R-:W-:Y:S05]  /*b050*/  @!P1 BRA `(.L_x_106) ;  /* 0x0000000000389947 */ /* 0x000fea0003800000 */
[----:B--2---:R-:W-:-:S05]  /*b060*/  IMAD.WIDE R44, R15, 0x8, R28 ;  /* 0x000000080f2c7825 */ /* 0x004fca00078e021c */
[----:B------:R-:W2:Y:S01]  /*b070*/  LD.E.64 R2, desc[UR36][R44.64] ;  /* 0x000000242c027980 */ /* 0x000ea2000c101b00 */
[----:B------:R-:W-:Y:S01]  /*b080*/  ISETP.NE.AND P0, PT, R50, 0x1, PT ;  /* 0x000000013200780c */ /* 0x000fe20003f05270 */
[----:B--2---:R-:W-:-:S05]  /*b090*/  IMAD.WIDE R2, R13, 0x4, R2 ;  /* 0x000000040d027825 */ /* 0x004fca00078e0202 */
[----:B------:R0:W-:Y:S04]  /*b0a0*/  ST.E desc[UR36][R2.64], RZ ;  /* 0x000000ff02007985 */ /* 0x0001e8000c101924 */
[----:B------:R-:W2:Y:S02]  /*b0b0*/  LD.E.64 R6, desc[UR36][R48.64] ;  /* 0x0000002430067980 */ /* 0x000ea4000c101b00 */
[----:B--2---:R-:W-:-:S05]  /*b0c0*/  IMAD.WIDE R6, R15, 0x4, R6 ;  /* 0x000000040f067825 */ /* 0x004fca00078e0206 */
[----:B------:R0:W-:Y:S04]  /*b0d0*/  ST.E desc[UR36][R6.64], RZ ;  /* 0x000000ff06007985 */ /* 0x0001e8000c101924 */
[----:B------:R-:W2:Y:S02]  /*b0e0*/  @P0 LD.E.64 R10, desc[UR36][R44.64+0x8] ;  /* 0x000008242c0a0980 */ /* 0x000ea4000c101b00 */
[----:B--2---:R-:W-:-:S05]  /*b0f0*/  @P0 IMAD.WIDE R10, R13, 0x4, R10 ;  /* 0x000000040d0a0825 */ /* 0x004fca00078e020a */
[----:B------:R0:W-:Y:S04]  /*b100*/  @P0 ST.E desc[UR36][R10.64], RZ ;  /* 0x000000ff0a000985 */ /* 0x0001e8000c101924 */
[----:B------:R-:W2:Y:S02]  /*b110*/  @P0 LD.E.64 R20, desc[UR36][R48.64] ;  /* 0x0000002430140980 */ /* 0x000ea4000c101b00 */
[----:B--2---:R-:W-:-:S05]  /*b120*/  @P0 IMAD.WIDE R20, R15, 0x4, R20 ;  /* 0x000000040f140825 */ /* 0x004fca00078e0214 */
[----:B------:R0:W-:Y:S02]  /*b130*/  @P0 ST.E desc[UR36][R20.64+0x4], RZ ;  /* 0x000004ff14000985 */ /* 0x0001e4000c101924 */
.L_x_106:
[----:B------:R-:W-:Y:S05]  /*b140*/  BSYNC.RECONVERGENT B3 ;  /* 0x0000000000037941 */ /* 0x000fea0003800200 */
.L_x_105:
[----:B0-2---:R-:W-:-:S05]  /*b150*/  IMAD.WIDE R6, R13, 0x8, R28 ;  /* 0x000000080d067825 */ /* 0x005fca00078e021c */
[----:B------:R-:W2:Y:S01]  /*b160*/  LD.E.64 R2, desc[UR36][R6.64] ;  /* 0x0000002406027980 */ /* 0x000ea2000c101b00 */
[----:B------:R-:W-:Y:S02]  /*b170*/  IMAD.MOV.U32 R11, RZ, RZ, 0x3f800000 ;  /* 0x3f800000ff0b7424 */ /* 0x000fe400078e00ff */
[C---:B------:R-:W-:Y:S01]  /*b180*/  IMAD.WIDE R20, R13.reuse, 0x8, R4 ;  /* 0x000000080d147825 */ /* 0x040fe200078e0204 */
[----:B------:R-:W-:-:S03]  /*b190*/  ISETP.NE.AND P0, PT, R13, RZ, PT ;  /* 0x000000ff0d00720c */ /* 0x000fc60003f05270 */
[----:B--2---:R-:W-:-:S05]  /*b1a0*/  IMAD.WIDE R2, R13, 0x4, R2 ;  /* 0x000000040d027825 */ /* 0x004fca00078e0202 */
[----:B------:R0:W-:Y:S04]  /*b1b0*/  ST.E desc[UR36][R2.64], R11 ;  /* 0x0000000b02007985 */ /* 0x0001e8000c101924 */
[----:B------:R-:W5:Y:S01]  /*b1c0*/  LD.E.64 R20, desc[UR36][R20.64] ;  /* 0x0000002414147980 */ /* 0x000f62000c101b00 */
[----:B------:R-:W-:Y:S01]  /*b1d0*/  IADD3 R0, PT, PT, R0, 0x1, RZ ;  /* 0x0000000100007810 */ /* 0x000fe20007ffe0ff */
[----:B------:R-:W-:Y:S01]  /*b1e0*/  VIADD R10, R13, 0xffffffff ;  /* 0xffffffff0d0a7836 */ /* 0x000fe20000000000 */
[----:B------:R-:W-:Y:S06]  /*b1f0*/  @P0 BRA `(.L_x_168) ;  /* 0xffffffc400100947 */ /* 0x000fec000383ffff */
[----:B------:R-:W-:Y:S05]  /*b200*/  BSYNC.RECONVERGENT B4 ;  /* 0x0000000000047941 */ /* 0x000fea0003800200 */
.L_x_104:
[----:B------:R-:W-:Y:S01]  /*b210*/  HFMA2 R0, -RZ, RZ, 0, 1.78813934326171875e-07 ;  /* 0x00000003ff007431 */ /* 0x000fe200000001ff */
[----:B------:R-:W-:Y:S01]  /*b220*/  BSSY.RECONVERGENT B1, `(.L_x_169) ;  /* 0x0000232000017945 */ /* 0x000fe20003800200 */
[----:B------:R-:W-:Y:S01]  /*b230*/  IMAD.MOV.U32 R51, RZ, RZ, 0x2 ;  /* 0x00000002ff337424 */ /* 0x000fe200078e00ff */
[----:B------:R-:W-:Y:S02]  /*b240*/  MOV R10, RZ ;  /* 0x000000ff000a7202 */ /* 0x000fe40000000f00 */
[----:B0-----:R-:W-:Y:S02]  /*b250*/  PRMT R11, RZ, 0x7610, R11 ;  /* 0x00007610ff0b7816 */ /* 0x001fe4000000000b */
[----:B------:R-:W-:-:S07]  /*b260*/  PRMT R12, RZ, 0x7610, R12 ;  /* 0x00007610ff0c7816 */ /* 0x000fce000000000c */
.L_x_196:
[----:B0-----:R-:W-:-:S05]  /*b270*/  IMAD R2, R51, 0x4, R1 ;  /* 0x0000000433027824 */ /* 0x001fca00078e0201 */
[----:B-----5:R0:W5:Y:S01]  /*b280*/  LDL R52, [R2+0x50] ;  /* 0x0000500002347983 */ /* 0x0201620000100800 */
[----:B------:R-:W-:Y:S01]  /*b290*/  ISETP.GT.U32.AND P0, PT, R0, 0x2, PT ;  /* 0x000000020000780c */ /* 0x000fe20003f04070 */
[----:B------:R-:W-:Y:S01]  /*b2a0*/  BSSY.RECONVERGENT B0, `(.L_x_170) ;  /* 0x000004e000007945 */ /* 0x000fe20003800200 */
[----:B------:R-:W-:Y:S01]  /*b2b0*/  MOV R13, R0 ;  /* 0x00000000000d7202 */ /* 0x000fe20000000f00 */
[----:B------:R-:W-:Y:S01]  /*b2c0*/  VIADD R14, R11, 0x3 ;  /* 0x000000030b0e7836 */ /* 0x000fe20000000000 */
[----:B------:R-:W-:Y:S01]  /*b2d0*/  MOV R0, R51 ;  /* 0x0000003300007202 */ /* 0x000fe20000000f00 */
[----:B------:R-:W-:-:S08]  /*b2e0*/  IMAD.WIDE.U32 R6, R51, 0x8, R26 ;  /* 0x0000000833067825 */ /* 0x000fd000078e001a */
[----:B0-----:R-:W-:Y:S05]  /*b2f0*/  @P0 BRA `(.L_x_171) ;  /* 0x0000000400200947 */ /* 0x001fea0003800000 */
[C---:B------:R-:W-:Y:S01]  /*b300*/  VIADD R2, R10.reuse, 0xffffffff ;  /* 0xffffffff0a027836 */ /* 0x040fe20000000000 */
[----:B------:R-:W-:Y:S01]  /*b310*/  LOP3.LUT R54, R10, 0xf, RZ, 0xc0, !PT ;  /* 0x0000000f0a367812 */ /* 0x000fe200078ec0ff */
[----:B------:R-:W-:Y:S01]  /*b320*/  BSSY.RECONVERGENT B2, `(.L_x_172) ;  /* 0x000003c000027945 */ /* 0x000fe20003800200 */
[----:B------:R-:W-:Y:S02]  /*b330*/  MOV R15, R13 ;  /* 0x0000000d000f7202 */ /* 0x000fe40000000f00 */
[----:B------:R-:W-:Y:S02]  /*b340*/  ISETP.GE.U32.AND P0, PT, R2, 0xf, PT ;  /* 0x0000000f0200780c */ /* 0x000fe40003f06070 */
[----:B------:R-:W-:-:S11]  /*b350*/  ISETP.NE.AND P1, PT, R54, RZ, PT ;  /* 0x000000ff3600720c */ /* 0x000fd60003f25270 */
[----:B------:R-:W-:Y:S05]  /*b360*/  @!P0 BRA `(.L_x_173) ;  /* 0x0000000000dc8947 */ /* 0x000fea0003800000 */
[----:B------:R-:W-:Y:S01]  /*b370*/  LOP3.LUT R53, R10, 0xfffffff0, RZ, 0xc0, !PT ;  /* 0xfffffff00a357812 */ /* 0x000fe200078ec0ff */
[----:B------:R-:W-:Y:S01]  /*b380*/  IMAD.MOV.U32 R50, RZ, RZ, RZ ;  /* 0x000000ffff327224 */ /* 0x000fe200078e00ff */
[----:B------:R-:W-:-:S07]  /*b390*/  MOV R15, R13 ;  /* 0x0000000d000f7202 */ /* 0x000fce0000000f00 */
.L_x_174:
[----:B-1----:R-:W2:Y:S02]  /*b3a0*/  LD.E.64 R2, desc[UR36][R6.64] ;  /* 0x0000002406027980 */ /* 0x002ea4000c101b00 */
[----:B--2---:R-:W-:-:S05]  /*b3b0*/  IMAD.WIDE.U32 R2, R15, 0x4, R2 ;  /* 0x000000040f027825 */ /* 0x004fca00078e0002 */
[----:B------:R0:W-:Y:S04]  /*b3c0*/  ST.E desc[UR36][R2.64], RZ ;  /* 0x000000ff02007985 */ /* 0x0001e8000c101924 */
[----:B------:R-:W2:Y:S02]  /*b3d0*/  LD.E.64 R20, desc[UR36][R6.64] ;  /* 0x0000002406147980 */ /* 0x000ea4000c101b00 */
[----:B--2---:R-:W-:-:S05]  /*b3e0*/  IMAD.WIDE.U32 R20, R15, 0x4, R20 ;  /* 0x000000040f147825 */ /* 0x004fca00078e0014 */
[----:B------:R1:W-:Y:S04]  /*b3f0*/  ST.E desc[UR36][R20.64+0x4], RZ ;  /* 0x000004ff14007985 */ /* 0x0003e8000c101924 */
[----:B------:R-:W2:Y:S02]  /*b400*/  LD.E.64 R44, desc[UR36][R6.64] ;  /* 0x00000024062c7980 */ /* 0x000ea4000c101b00 */
[----:B--2---:R-:W-:-:S05]  /*b410*/  IMAD.WIDE.U32 R44, R15, 0x4, R44 ;  /* 0x000000040f2c7825 */ /* 0x004fca00078e002c */
[----:B------:R2:W-:Y:S04]  /*b420*/  ST.E desc[UR36][R44.64+0x8], RZ ;  /* 0x000008ff2c007985 */ /* 0x0005e8000c101924 */
[----:B------:R-:W3:Y:S02]  /*b430*/  LD.E.64 R46, desc[UR36][R6.64] ;  /* 0x00000024062e7980 */ /* 0x000ee4000c101b00 */
[----:B---3--:R-:W-:-:S05]  /*b440*/  IMAD.WIDE.U32 R46, R15, 0x4, R46 ;  /* 0x000000040f2e7825 */ /* 0x008fca00078e002e */
[----:B------:R3:W-:Y:S04]  /*b450*/  ST.E desc[UR36][R46.64+0xc], RZ ;  /* 0x00000cff2e007985 */ /* 0x0007e8000c101924 */
[----:B------:R-:W4:Y:S02]  /*b460*/  LD.E.64 R48, desc[UR36][R6.64] ;  /* 0x0000002406307980 */ /* 0x000f24000c101b00 */
[----:B----4-:R-:W-:-:S05]  /*b470*/  IMAD.WIDE.U32 R48, R15, 0x4, R48 ;  /* 0x000000040f307825 */ /* 0x010fca00078e0030 */
[----:B------:R4:W-:Y:S04]  /*b480*/  ST.E desc[UR36][R48.64+0x10], RZ ;  /* 0x000010ff30007985 */ /* 0x0009e8000c101924 */
[----:B0-----:R-:W2:Y:S02]  /*b490*/  LD.E.64 R2, desc[UR36][R6.64] ;  /* 0x0000002406027980 */ /* 0x001ea4000c101b00 */
[----:B--2---:R-:W-:-:S05]  /*b4a0*/  IMAD.WIDE.U32 R2, R15, 0x4, R2 ;  /* 0x000000040f027825 */ /* 0x004fca00078e0002 */
[----:B------:R0:W-:Y:S04]  /*b4b0*/  ST.E desc[UR36][R2.64+0x14], RZ ;  /* 0x000014ff02007985 */ /* 0x0001e8000c101924 */
[----:B-1----:R-:W2:Y:S02]  /*b4c0*/  LD.E.64 R20, desc[UR36][R6.64] ;  /* 0x0000002406147980 */ /* 0x002ea4000c101b00 */
[----:B--2---:R-:W-:-:S05]  /*b4d0*/  IMAD.WIDE.U32 R20, R15, 0x4, R20 ;  /* 0x000000040f147825 */ /* 0x004fca00078e0014 */
[----:B------:R1:W-:Y:S04]  /*b4e0*/  ST.E desc[UR36][R20.64+0x18], RZ ;  /* 0x000018ff14007985 */ /* 0x0003e8000c101924 */
[----:B------:R-:W2:Y:S02]  /*b4f0*/  LD.E.64 R44, desc[UR36][R6.64] ;  /* 0x00000024062c7980 */ /* 0x000ea4000c101b00 */
[----:B--2---:R-:W-:-:S05]  /*b500*/  IMAD.WIDE.U32 R44, R15, 0x4, R44 ;  /* 0x000000040f2c7825 */ /* 0x004fca00078e002c */
[----:B------:R2:W-:Y:S04]  /*b510*/  ST.E desc[UR36][R44.64+0x1c], RZ ;  /* 0x00001cff2c007985 */ /* 0x0005e8000c101924 */
[----:B---3--:R-:W3:Y:S02]  /*b520*/  LD.E.64 R46, desc[UR36][R6.64] ;  /* 0x00000024062e7980 */ /* 0x008ee4000c101b00 */
[----:B---3--:R-:W-:-:S05]  /*b530*/  IMAD.WIDE.U32 R46, R15, 0x4, R46 ;  /* 0x000000040f2e7825 */ /* 0x008fca00078e002e */
[----:B------:R3:W-:Y:S04]  /*b540*/  ST.E desc[UR36][R46.64+0x20], RZ ;  /* 0x000020ff2e007985 */ /* 0x0007e8000c101924 */
[----:B----4-:R-:W4:Y:S02]  /*b550*/  LD.E.64 R48, desc[UR36][R6.64] ;  /* 0x0000002406307980 */ /* 0x010f24000c101b00 */
        /* <DEDUP_REMOVED lines=11> */
[----:B---3--:R-:W2:Y:S02]  /*b610*/  LD.E.64 R46, desc[UR36][R6.64] ;  /* 0x00000024062e7980 */ /* 0x008ea4000c101b00 */
[----:B--2---:R-:W-:-:S05]  /*b620*/  IMAD.WIDE.U32 R46, R15, 0x4, R46 ;  /* 0x000000040f2e7825 */ /* 0x004fca00078e002e */
[----:B------:R1:W-:Y:S04]  /*b630*/  ST.E desc[UR36][R46.64+0x34], RZ ;  /* 0x000034ff2e007985 */ /* 0x0003e8000c101924 */
[----:B----4-:R-:W2:Y:S02]  /*b640*/  LD.E.64 R48, desc[UR36][R6.64] ;  /* 0x0000002406307980 */ /* 0x010ea4000c101b00 */
[----:B--2---:R-:W-:-:S05]  /*b650*/  IMAD.WIDE.U32 R48, R15, 0x4, R48 ;  /* 0x000000040f307825 */ /* 0x004fca00078e0030 */
[----:B------:R1:W-:Y:S04]  /*b660*/  ST.E desc[UR36][R48.64+0x38], RZ ;  /* 0x000038ff30007985 */ /* 0x0003e8000c101924 */
[----:B0-----:R-:W2:Y:S01]  /*b670*/  LD.E.64 R2, desc[UR36][R6.64] ;  /* 0x0000002406027980 */ /* 0x001ea2000c101b00 */
[----:B------:R-:W-:-:S05]  /*b680*/  VIADD R50, R50, 0x10 ;  /* 0x0000001032327836 */ /* 0x000fca0000000000 */
[----:B------:R-:W-:Y:S01]  /*b690*/  ISETP.NE.AND P0, PT, R50, R53, PT ;  /* 0x000000353200720c */ /* 0x000fe20003f05270 */
[C---:B--2---:R-:W-:Y:S01]  /*b6a0*/  IMAD.WIDE.U32 R2, R15.reuse, 0x4, R2 ;  /* 0x000000040f027825 */ /* 0x044fe200078e0002 */
[----:B------:R-:W-:-:S04]  /*b6b0*/  IADD3 R15, PT, PT, R15, 0x10, RZ ;  /* 0x000000100f0f7810 */ /* 0x000fc80007ffe0ff */
[----:B------:R1:W-:Y:S07]  /*b6c0*/  ST.E desc[UR36][R2.64+0x3c], RZ ;  /* 0x00003cff02007985 */ /* 0x0003ee000c101924 */
[----:B------:R-:W-:Y:S05]  /*b6d0*/  @P0 BRA `(.L_x_174) ;  /* 0xfffffffc00300947 */ /* 0x000fea000383ffff */
.L_x_173:
[----:B------:R-:W-:Y:S05]  /*b6e0*/  BSYNC.RECONVERGENT B2 ;  /* 0x0000000000027941 */ /* 0x000fea0003800200 */
.L_x_172:
[----:B------:R-:W-:Y:S05]  /*b6f0*/  @!P1 BRA `(.L_x_171) ;  /* 0x0000000000209947 */ /* 0x000fea0003800000 */
[----:B-1----:R-:W2:Y:S01]  /*b700*/  LD.E.64 R2, desc[UR36][R6.64] ;  /* 0x0000002406027980 */ /* 0x002ea2000c101b00 */
[----:B------:R-:W-:Y:S01]  /*b710*/  ISETP.NE.AND P0, PT, R54, 0x1, PT ;  /* 0x000000013600780c */ /* 0x000fe20003f05270 */
[----:B--2---:R-:W-:-:S05]  /*b720*/  IMAD.WIDE.U32 R2, R15, 0x4, R2 ;  /* 0x000000040f027825 */ /* 0x004fca00078e0002 */
[----:B------:R0:W-:Y:S07]  /*b730*/  ST.E desc[UR36][R2.64], RZ ;  /* 0x000000ff02007985 */ /* 0x0001ee000c101924 */
[----:B------:R-:W-:Y:S05]  /*b740*/  @!P0 BRA `(.L_x_171) ;  /* 0x00000000000c8947 */ /* 0x000fea0003800000 */
[----:B0-----:R-:W2:Y:S02]  /*b750*/  LD.E.64 R2, desc[UR36][R6.64] ;  /* 0x0000002406027980 */ /* 0x001ea4000c101b00 */
[----:B--2---:R-:W-:-:S05]  /*b760*/  IMAD.WIDE.U32 R2, R15, 0x4, R2 ;  /* 0x000000040f027825 */ /* 0x004fca00078e0002 */
[----:B------:R2:W-:Y:S02]  /*b770*/  ST.E desc[UR36][R2.64+0x4], RZ ;  /* 0x000004ff02007985 */ /* 0x0005e4000c101924 */
.L_x_171:
[----:B------:R-:W-:Y:S05]  /*b780*/  BSYNC.RECONVERGENT B0 ;  /* 0x0000000000007941 */ /* 0x000fea0003800200 */
.L_x_170:
[----:B-----5:R-:W-:Y:S01]  /*b790*/  FSETP.NEU.AND P0, PT, R52, RZ, PT ;  /* 0x000000ff3400720b */ /* 0x020fe20003f0d000 */
[----:B------:R-:W-:-:S12]  /*b7a0*/  BSSY.RECONVERGENT B2, `(.L_x_175) ;  /* 0x00001ce000027945 */ /* 0x000fd80003800200 */
[----:B------:R-:W-:Y:S05]  /*b7b0*/  @!P0 BRA `(.L_x_176) ;  /* 0x0000001800748947 */ /* 0x000fea0003800000 */
[----:B-1----:R-:W0:Y:S01]  /*b7c0*/  F2F.F64.F32 R46, R52 ;  /* 0x00000034002e7310 */ /* 0x002e220000201800 */
[----:B------:R-:W-:Y:S01]  /*b7d0*/  BSSY.RECONVERGENT B3, `(.L_x_177) ;  /* 0x0000013000037945 */ /* 0x000fe20003800200 */
[----:B------:R-:W-:-:S06]  /*b7e0*/  ISETP.GT.U32.AND P1, PT, R13, 0x2, PT ;  /* 0x000000020d00780c */ /* 0x000fcc0003f24070 */
[----:B0-2---:R-:W0:Y:S01]  /*b7f0*/  MUFU.RCP64H R3, R47 ;  /* 0x0000002f00037308 */ /* 0x005e220000001800 */
[----:B------:R-:W-:-:S05]  /*b800*/  VIADD R2, R47, 0x300402 ;  /* 0x003004022f027836 */ /* 0x000fca0000000000 */
[----:B------:R-:W-:Y:S01]  /*b810*/  FSETP.GEU.AND P0, PT, |R2|, 5.8789094863358348022e-39, PT ;  /* 0x004004020200780b */ /* 0x000fe20003f0e200 */
[----:B0-----:R-:W-:-:S08]  /*b820*/  DFMA R20, -R46, R2, 1 ;  /* 0x3ff000002e14742b */ /* 0x001fd00000000102 */
[----:B------:R-:W-:-:S08]  /*b830*/  DFMA R20, R20, R20, R20 ;  /* 0x000000141414722b */ /* 0x000fd00000000014 */
[----:B------:R-:W-:-:S08]  /*b840*/  DFMA R20, R2, R20, R2 ;  /* 0x000000140214722b */ /* 0x000fd00000000002 */
[----:B------:R-:W-:-:S08]  /*b850*/  DFMA R44, -R46, R20, 1 ;  /* 0x3ff000002e2c742b */ /* 0x000fd00000000114 */
[----:B------:R-:W-:Y:S01]  /*b860*/  DFMA R20, R20, R44, R20 ;  /* 0x0000002c1414722b */ /* 0x000fe20000000014 */
[----:B------:R-:W-:Y:S10]  /*b870*/  @P0 BRA `(.L_x_178) ;  /* 0x0000000000200947 */ /* 0x000ff40003800000 */
[----:B------:R-:W-:Y:S01]  /*b880*/  LOP3.LUT R2, R47, 0x7fffffff, RZ, 0xc0, !PT ;  /* 0x7fffffff2f027812 */ /* 0x000fe200078ec0ff */
[----:B------:R-:W-:Y:S01]  /*b890*/  IMAD.MOV.U32 R65, RZ, RZ, R47 ;  /* 0x000000ffff417224 */ /* 0x000fe200078e002f */
[----:B------:R-:W-:Y:S02]  /*b8a0*/  MOV R64, R46 ;  /* 0x0000002e00407202 */ /* 0x000fe40000000f00 */
[----:B------:R-:W-:Y:S02]  /*b8b0*/  IADD3 R63, PT, PT, R2, -0x100000, RZ ;  /* 0xfff00000023f7810 */ /* 0x000fe40007ffe0ff */
[----:B------:R-:W-:-:S07]  /*b8c0*/  MOV R66, 0xb8e0 ;  /* 0x0000b8e000427802 */ /* 0x000fce0000000f00 */
[----:B------:R-:W-:Y:S05]  /*b8d0*/  CALL.REL.NOINC `($__internal_0_$__cuda_sm20_dblrcp_rn_slowpath_v3) ;  /* 0x0000006800787944 */ /* 0x000fea0003c00000 */
[----:B------:R-:W-:Y:S01]  /*b8e0*/  IMAD.MOV.U32 R20, RZ, RZ, R60 ;  /* 0x000000ffff147224 */ /* 0x000fe200078e003c */
[----:B------:R-:W-:-:S07]  /*b8f0*/  MOV R21, R61 ;  /* 0x0000003d00157202 */ /* 0x000fce0000000f00 */
.L_x_178:
[----:B------:R-:W-:Y:S05]  /*b900*/  BSYNC.RECONVERGENT B3 ;  /* 0x0000000000037941 */ /* 0x000fea0003800200 */
.L_x_177:
[----:B------:R-:W-:Y:S04]  /*b910*/  BSSY.RECONVERGENT B3, `(.L_x_179) ;  /* 0x000012e000037945 */ /* 0x000fe80003800200 */
[----:B------:R-:W-:Y:S05]  /*b920*/  @P1 BRA `(.L_x_180) ;  /* 0x0000001000b01947 */ /* 0x000fea0003800000 */
[----:B------:R-:W-:Y:S01]  /*b930*/  VIADD R15, R12, 0xffffffff ;  /* 0xffffffff0c0f7836 */ /* 0x000fe20000000000 */
[C---:B------:R-:W-:Y:S01]  /*b940*/  IADD3 R47, PT, PT, R10.reuse, 0x7, RZ ;  /* 0x000000070a2f7810 */ /* 0x040fe20007ffe0ff */
[C---:B------:R-:W-:Y:S01]  /*b950*/  VIADD R75, R10.reuse, 0x6 ;  /* 0x000000060a4b7836 */ /* 0x040fe20000000000 */
[----:B------:R-:W-:Y:S02]  /*b960*/  LOP3.LUT R74, R10, 0x7, RZ, 0xc0, !PT ;  /* 0x000000070a4a7812 */ /* 0x000fe400078ec0ff */
[----:B------:R-:W-:Y:S02]  /*b970*/  LOP3.LUT R15, R15, 0xffff, RZ, 0xc0, !PT ;  /* 0x0000ffff0f0f7812 */ /* 0x000fe400078ec0ff */
[----:B------:R-:W-:Y:S02]  /*b980*/  MOV R44, R13 ;  /* 0x0000000d002c7202 */ /* 0x000fe40000000f00 */
[----:B------:R-:W-:Y:S02]  /*b990*/  LOP3.LUT R46, R15, 0x7, RZ, 0xc0, !PT ;  /* 0x000000070f2e7812 */ /* 0x000fe400078ec0ff */
[----:B------:R-:W-:-:S03]  /*b9a0*/  LOP3.LUT R45, R47, 0xfffffff8, RZ, 0xc0, !PT ;  /* 0xfffffff82f2d7812 */ /* 0x000fc600078ec0ff */
[----:B------:R-:W-:-:S07]  /*b9b0*/  VIADD R46, R46, 0xffffffff ;  /* 0xffffffff2e2e7836 */ /* 0x000fce0000000000 */
.L_x_194:
[----:B------:R-:W-:Y:S01]  /*b9c0*/  ISETP.GE.U32.AND P0, PT, R75, 0x7, PT ;  /* 0x000000074b00780c */ /* 0x000fe20003f06070 */
[----:B------:R-:W-:Y:S01]  /*b9d0*/  BSSY.RECONVERGENT B0, `(.L_x_181) ;  /* 0x000004d000007945 */ /* 0x000fe20003800200 */
[----:B------:R-:W-:Y:S02]  /*b9e0*/  LOP3.LUT P1, RZ, R47, 0x7, RZ, 0xc0, !PT ;  /* 0x000000072fff7812 */ /* 0x000fe4000782c0ff */
[----:B------:R-:W-:Y:S02]  /*b9f0*/  CS2R R66, SRZ ;  /* 0x0000000000427805 */ /* 0x000fe4000001ff00 */
[----:B------:R-:W-:-:S07]  /*ba00*/  MOV R73, R13 ;  /* 0x0000000d00497202 */ /* 0x000fce0000000f00 */
[----:B012---:R-:W-:Y:S05]  /*ba10*/  @!P0 BRA `(.L_x_182) ;  /* 0x0000000400208947 */ /* 0x007fea0003800000 */
[----:B------:R-:W-:Y:S01]  /*ba20*/  IMAD.MOV.U32 R72, RZ, RZ, RZ ;  /* 0x000000ffff487224 */ /* 0x000fe200078e00ff */
[----:B------:R-:W-:Y:S02]  /*ba30*/  MOV R73, R13 ;  /* 0x0000000d00497202 */ /* 0x000fe40000000f00 */
[----:B------:R-:W-:-:S07]  /*ba40*/  CS2R R66, SRZ ;  /* 0x0000000000427805 */ /* 0x000fce000001ff00 */
.L_x_183:
[----:B------:R-:W-:-:S05]  /*ba50*/  IMAD.WIDE.U32 R2, R73, 0x8, R26 ;  /* 0x0000000849027825 */ /* 0x000fca00078e001a */
[----:B------:R-:W2:Y:S04]  /*ba60*/  LD.E.64 R48, desc[UR36][R2.64] ;  /* 0x0000002402307980 */ /* 0x000ea8000c101b00 */
[----:B------:R-:W3:Y:S04]  /*ba70*/  LD.E.64 R52, desc[UR36][R2.64+0x8] ;  /* 0x0000082402347980 */ /* 0x000ee8000c101b00 */
[----:B------:R-:W4:Y:S04]  /*ba80*/  LD.E.64 R56, desc[UR36][R2.64+0x10] ;  /* 0x0000102402387980 */ /* 0x000f28000c101b00 */
[----:B------:R-:W5:Y:S04]  /*ba90*/  LD.E.64 R60, desc[UR36][R2.64+0x18] ;  /* 0x00001824023c7980 */ /* 0x000f68000c101b00 */
[----:B------:R-:W5:Y:S04]  /*baa0*/  LD.E.64 R62, desc[UR36][R2.64+0x20] ;  /* 0x00002024023e7980 */ /* 0x000f68000c101b00 */
[----:B------:R-:W5:Y:S04]  /*bab0*/  LD.E.64 R64, desc[UR36][R2.64+0x28] ;  /* 0x0000282402407980 */ /* 0x000f68000c101b00 */
[----:B------:R-:W5:Y:S04]  /*bac0*/  LD.E.64 R68, desc[UR36][R2.64+0x30] ;  /* 0x0000302402447980 */ /* 0x000f68000c101b00 */
[----:B------:R5:W5:Y:S01]  /*bad0*/  LD.E.64 R70, desc[UR36][R2.64+0x38] ;  /* 0x0000382402467980 */ /* 0x000b62000c101b00 */
[----:B--2---:R-:W-:-:S04]  /*bae0*/  IMAD.WIDE.U32 R50, R0, 0x4, R48 ;  /* 0x0000000400327825 */ /* 0x004fc800078e0030 */
[----:B------:R-:W-:Y:S01]  /*baf0*/  IMAD.WIDE.U32 R48, R44, 0x4, R48 ;  /* 0x000000042c307825 */ /* 0x000fe200078e0030 */
[----:B------:R-:W2:Y:S04]  /*bb00*/  LD.E R76, desc[UR36][R50.64] ;  /* 0x00000024324c7980 */ /* 0x000ea8000c101900 */
[----:B------:R0:W2:Y:S01]  /*bb10*/  LD.E R77, desc[UR36][R48.64] ;  /* 0x00000024304d7980 */ /* 0x0000a2000c101900 */
[----:B---3--:R-:W-:-:S04]  /*bb20*/  IMAD.WIDE.U32 R54, R0, 0x4, R52 ;  /* 0x0000000400367825 */ /* 0x008fc800078e0034 */
[----:B------:R-:W-:Y:S01]  /*bb30*/  IMAD.WIDE.U32 R52, R44, 0x4, R52 ;  /* 0x000000042c347825 */ /* 0x000fe200078e0034 */
[----:B------:R-:W3:Y:S04]  /*bb40*/  LD.E R78, desc[UR36][R54.64] ;  /* 0x00000024364e7980 */ /* 0x000ee8000c101900 */
[----:B------:R1:W3:Y:S01]  /*bb50*/  LD.E R79, desc[UR36][R52.64] ;  /* 0x00000024344f7980 */ /* 0x0002e2000c101900 */
[----:B----4-:R-:W-:-:S04]  /*bb60*/  IMAD.WIDE.U32 R58, R0, 0x4, R56 ;  /* 0x00000004003a7825 */ /* 0x010fc800078e0038 */
[----:B------:R-:W-:Y:S01]  /*bb70*/  IMAD.WIDE.U32 R56, R44, 0x4, R56 ;  /* 0x000000042c387825 */ /* 0x000fe200078e0038 */
[----:B------:R4:W3:Y:S03]  /*bb80*/  LD.E R80, desc[UR36][R58.64] ;  /* 0x000000243a507980 */ /* 0x0008e6000c101900 */
[--C-:B-----5:R-:W-:Y:S01]  /*bb90*/  IMAD.WIDE.U32 R2, R0, 0x4, R60.reuse ;  /* 0x0000000400027825 */ /* 0x120fe200078e003c */
[----:B------:R-:W5:Y:S03]  /*bba0*/  LD.E R81, desc[UR36][R56.64] ;  /* 0x0000002438517980 */ /* 0x000f66000c101900 */
[----:B------:R-:W-:Y:S01]  /*bbb0*/  IMAD.WIDE.U32 R60, R44, 0x4, R60 ;  /* 0x000000042c3c7825 */ /* 0x000fe200078e003c */
[----:B------:R2:W5:Y:S03]  /*bbc0*/  LD.E R82, desc[UR36][R2.64] ;  /* 0x0000002402527980 */ /* 0x000566000c101900 */
[----:B0-----:R-:W-:-:S02]  /*bbd0*/  IMAD.WIDE.U32 R48, R0, 0x4, R62 ;  /* 0x0000000400307825 */ /* 0x001fc400078e003e */
[----:B------:R-:W5:Y:S02]  /*bbe0*/  LD.E R60, desc[UR36][R60.64] ;  /* 0x000000243c3c7980 */ /* 0x000f64000c101900 */
[----:B------:R-:W-:Y:S02]  /*bbf0*/  IMAD.WIDE.U32 R62, R44, 0x4, R62 ;  /* 0x000000042c3e7825 */ /* 0x000fe400078e003e */
[----:B------:R0:W5:Y:S02]  /*bc00*/  LD.E R83, desc[UR36][R48.64] ;  /* 0x0000002430537980 */ /* 0x000164000c101900 */
[--C-:B------:R-:W-:Y:S02]  /*bc10*/  IMAD.WIDE.U32 R50, R0, 0x4, R64.reuse ;  /* 0x0000000400327825 */ /* 0x100fe400078e0040 */
[----:B------:R-:W5:Y:S02]  /*bc20*/  LD.E R62, desc[UR36][R62.64] ;  /* 0x000000243e3e7980 */ /* 0x000f64000c101900 */
[----:B------:R-:W-:-:S02]  /*bc30*/  IMAD.WIDE.U32 R64, R44, 0x4, R64 ;  /* 0x000000042c407825 */ /* 0x000fc400078e0040 */
[----:B------:R3:W5:Y:S02]  /*bc40*/  LD.E R84, desc[UR36][R50.64] ;  /* 0x0000002432547980 */ /* 0x000764000c101900 */
[--C-:B-1----:R-:W-:Y:S02]  /*bc50*/  IMAD.WIDE.U32 R52, R0, 0x4, R68.reuse ;  /* 0x0000000400347825 */ /* 0x102fe400078e0044 */
[----:B------:R-:W5:Y:S02]  /*bc60*/  LD.E R64, desc[UR36][R64.64] ;  /* 0x0000002440407980 */ /* 0x000f64000c101900 */
[----:B------:R-:W-:Y:S02]  /*bc70*/  IMAD.WIDE.U32 R68, R44, 0x4, R68 ;  /* 0x000000042c447825 */ /* 0x000fe400078e0044 */
[----:B------:R1:W5:Y:S02]  /*bc80*/  LD.E R61, desc[UR36][R52.64] ;  /* 0x00000024343d7980 */ /* 0x000364000c101900 */
[----:B----4-:R-:W-:-:S02]  /*bc90*/  IMAD.WIDE.U32 R58, R0, 0x4, R70 ;  /* 0x00000004003a7825 */ /* 0x010fc400078e0046 */
[----:B------:R-:W4:Y:S02]  /*bca0*/  LD.E R68, desc[UR36][R68.64] ;  /* 0x0000002444447980 */ /* 0x000f24000c101900 */
[----:B------:R-:W-:Y:S02]  /*bcb0*/  IMAD.WIDE.U32 R70, R44, 0x4, R70 ;  /* 0x000000042c467825 */ /* 0x000fe400078e0046 */
[----:B------:R5:W4:Y:S04]  /*bcc0*/  LD.E R63, desc[UR36][R58.64] ;  /* 0x000000243a3f7980 */ /* 0x000b28000c101900 */
[----:B------:R-:W4:Y:S01]  /*bcd0*/  LD.E R70, desc[UR36][R70.64] ;  /* 0x0000002446467980 */ /* 0x000f22000c101900 */
[----:B------:R-:W-:Y:S01]  /*bce0*/  VIADD R72, R72, 0x8 ;  /* 0x0000000848487836 */ /* 0x000fe20000000000 */
[----:B------:R-:W-:-:S04]  /*bcf0*/  IADD3 R73, PT, PT, R73, 0x8, RZ ;  /* 0x0000000849497810 */ /* 0x000fc80007ffe0ff */
[----:B------:R-:W-:Y:S01]  /*bd00*/  ISETP.NE.AND P0, PT, R72, R45, PT ;  /* 0x0000002d4800720c */ /* 0x000fe20003f05270 */
[----:B--2---:R-:W-:Y:S08]  /*bd10*/  F2F.F64.F32 R2, R76 ;  /* 0x0000004c00027310 */ /* 0x004ff00000201800 */
[----:B0-----:R-:W0:Y:S08]  /*bd20*/  F2F.F64.F32 R48, R77 ;  /* 0x0000004d00307310 */ /* 0x001e300000201800 */
[----:B---3--:R-:W-:Y:S01]  /*bd30*/  F2F.F64.F32 R50, R78 ;  /* 0x0000004e00327310 */ /* 0x008fe20000201800 */
[----:B0-----:R-:W-:-:S07]  /*bd40*/  DFMA R2, R2, R48, R66 ;  /* 0x000000300202722b */ /* 0x001fce0000000042 */
[----:B-1----:R-:W-:Y:S08]  /*bd50*/  F2F.F64.F32 R52, R80 ;  /* 0x0000005000347310 */ /* 0x002ff00000201800 */
[----:B------:R-:W0:Y:S08]  /*bd60*/  F2F.F64.F32 R48, R79 ;  /* 0x0000004f00307310 */ /* 0x000e300000201800 */
[----:B-----5:R-:W1:Y:S01]  /*bd70*/  F2F.F64.F32 R54, R81 ;  /* 0x0000005100367310 */ /* 0x020e620000201800 */
[----:B0-----:R-:W-:-:S07]  /*bd80*/  DFMA R2, R50, R48, R2 ;  /* 0x000000303202722b */ /* 0x001fce0000000002 */
[----:B------:R-:W-:Y:S01]  /*bd90*/  F2F.F64.F32 R56, R82 ;  /* 0x0000005200387310 */ /* 0x000fe20000201800 */
[----:B-1----:R-:W-:-:S07]  /*bda0*/  DFMA R2, R52, R54, R2 ;  /* 0x000000363402722b */ /* 0x002fce0000000002 */
[----:B------:R-:W0:Y:S08]  /*bdb0*/  F2F.F64.F32 R48, R60 ;  /* 0x0000003c00307310 */ /* 0x000e300000201800 */
[----:B------:R-:W-:Y:S01]  /*bdc0*/  F2F.F64.F32 R50, R83 ;  /* 0x0000005300327310 */ /* 0x000fe20000201800 */
[----:B0-----:R-:W-:-:S07]  /*bdd0*/  DFMA R2, R56, R48, R2 ;  /* 0x000000303802722b */ /* 0x001fce0000000002 */
[----:B------:R-:W0:Y:S08]  /*bde0*/  F2F.F64.F32 R52, R62 ;  /* 0x0000003e00347310 */ /* 0x000e300000201800 */
[----:B------:R-:W-:Y:S01]  /*bdf0*/  F2F.F64.F32 R54, R84 ;  /* 0x0000005400367310 */ /* 0x000fe20000201800 */
[----:B0-----:R-:W-:-:S07]  /*be00*/  DFMA R2, R50, R52, R2 ;  /* 0x000000343202722b */ /* 0x001fce0000000002 */
[----:B------:R-:W0:Y:S08]  /*be10*/  F2F.F64.F32 R58, R64 ;  /* 0x00000040003a7310 */ /* 0x000e300000201800 */
[----:B------:R-:W-:Y:S01]  /*be20*/  F2F.F64.F32 R48, R61 ;  /* 0x0000003d00307310 */ /* 0x000fe20000201800 */
[----:B0-----:R-:W-:-:S07]  /*be30*/  DFMA R2, R54, R58, R2 ;  /* 0x0000003a3602722b */ /* 0x001fce0000000002 */
[----:B----4-:R-:W0:Y:S08]  /*be40*/  F2F.F64.F32 R56, R68 ;  /* 0x0000004400387310 */ /* 0x010e300000201800 */
[----:B------:R-:W-:Y:S01]  /*be50*/  F2F.F64.F32 R66, R63 ;  /* 0x0000003f00427310 */ /* 0x000fe20000201800 */
[----:B0-----:R-:W-:-:S07]  /*be60*/  DFMA R2, R48, R56, R2 ;  /* 0x000000383002722b */ /* 0x001fce0000000002 */
[----:B------:R-:W0:Y:S02]  /*be70*/  F2F.F64.F32 R50, R70 ;  /* 0x0000004600327310 */ /* 0x000e240000201800 */
[----:B0-----:R-:W-:Y:S01]  /*be80*/  DFMA R66, R66, R50, R2 ;  /* 0x000000324242722b */ /* 0x001fe20000000002 */
[----:B------:R-:W-:Y:S10]  /*be90*/  @P0 BRA `(.L_x_183) ;  /* 0xfffffff800ec0947 */ /* 0x000ff4000383ffff */
.L_x_182:
[----:B------:R-:W-:Y:S05]  /*bea0*/  BSYNC.RECONVERGENT B0 ;  /* 0x0000000000007941 */ /* 0x000fea0003800200 */
.L_x_181:
[----:B------:R-:W-:Y:S04]  /*beb0*/  BSSY.RECONVERGENT B0, `(.L_x_184) ;  /* 0x0000048000007945 */ /* 0x000fe80003800200 */
[----:B------:R-:W-:Y:S05]  /*bec0*/  @!P1 BRA `(.L_x_185) ;  /* 0x0000000400189947 */ /* 0x000fea0003800000 */
[----:B------:R-:W-:Y:S01]  /*bed0*/  ISETP.GE.U32.AND P0, PT, R46, 0x3, PT ;  /* 0x000000032e00780c */ /* 0x000fe20003f06070 */
[----:B------:R-:W-:Y:S01]  /*bee0*/  BSSY.RECONVERGENT B4, `(.L_x_186) ;  /* 0x0000025000047945 */ /* 0x000fe20003800200 */
[----:B------:R-:W-:-:S11]  /*bef0*/  LOP3.LUT P1, RZ, R15, 0x3, RZ, 0xc0, !PT ;  /* 0x000000030fff7812 */ /* 0x000fd6000782c0ff */
[----:B------:R-:W-:Y:S05]  /*bf00*/  @!P0 BRA `(.L_x_187) ;  /* 0x0000000000888947 */ /* 0x000fea0003800000 */
[----:B------:R-:W-:-:S05]  /*bf10*/  IMAD.WIDE.U32 R2, R73, 0x8, R26 ;  /* 0x0000000849027825 */ /* 0x000fca00078e001a */
[----:B------:R-:W2:Y:S04]  /*bf20*/  LD.E.64 R48, desc[UR36][R2.64] ;  /* 0x0000002402307980 */ /* 0x000ea8000c101b00 */
[----:B------:R-:W3:Y:S04]  /*bf30*/  LD.E.64 R52, desc[UR36][R2.64+0x8] ;  /* 0x0000082402347980 */ /* 0x000ee8000c101b00 */
[----:B------:R-:W4:Y:S04]  /*bf40*/  LD.E.64 R56, desc[UR36][R2.64+0x10] ;  /* 0x0000102402387980 */ /* 0x000f28000c101b00 */
[----:B------:R-:W5:Y:S01]  /*bf50*/  LD.E.64 R60, desc[UR36][R2.64+0x18] ;  /* 0x00001824023c7980 */ /* 0x000f62000c101b00 */
[----:B--2---:R-:W-:-:S04]  /*bf60*/  IMAD.WIDE.U32 R50, R0, 0x4, R48 ;  /* 0x0000000400327825 */ /* 0x004fc800078e0030 */
[----:B------:R-:W-:Y:S01]  /*bf70*/  IMAD.WIDE.U32 R48, R44, 0x4, R48 ;  /* 0x000000042c307825 */ /* 0x000fe200078e0030 */
[----:B------:R-:W2:Y:S03]  /*bf80*/  LD.E R64, desc[UR36][R50.64] ;  /* 0x0000002432407980 */ /* 0x000ea6000c101900 */
[--C-:B---3--:R-:W-:Y:S01]  /*bf90*/  IMAD.WIDE.U32 R54, R0, 0x4, R52.reuse ;  /* 0x0000000400367825 */ /* 0x108fe200078e0034 */
[----:B------:R-:W3:Y:S03]  /*bfa0*/  LD.E R65, desc[UR36][R48.64] ;  /* 0x0000002430417980 */ /* 0x000ee6000c101900 */
[----:B------:R-:W-:Y:S01]  /*bfb0*/  IMAD.WIDE.U32 R52, R44, 0x4, R52 ;  /* 0x000000042c347825 */ /* 0x000fe200078e0034 */
[----:B------:R-:W3:Y:S03]  /*bfc0*/  LD.E R68, desc[UR36][R54.64] ;  /* 0x0000002436447980 */ /* 0x000ee6000c101900 */
[----:B----4-:R-:W-:-:S02]  /*bfd0*/  IMAD.WIDE.U32 R58, R0, 0x4, R56 ;  /* 0x00000004003a7825 */ /* 0x010fc400078e0038 */
[----:B------:R-:W4:Y:S02]  /*bfe0*/  LD.E R52, desc[UR36][R52.64] ;  /* 0x0000002434347980 */ /* 0x000f24000c101900 */
[----:B------:R-:W-:Y:S02]  /*bff0*/  IMAD.WIDE.U32 R56, R44, 0x4, R56 ;  /* 0x000000042c387825 */ /* 0x000fe400078e0038 */
[----:B------:R-:W4:Y:S02]  /*c000*/  LD.E R69, desc[UR36][R58.64] ;  /* 0x000000243a457980 */ /* 0x000f24000c101900 */
[--C-:B-----5:R-:W-:Y:S02]  /*c010*/  IMAD.WIDE.U32 R62, R0, 0x4, R60.reuse ;  /* 0x00000004003e7825 */ /* 0x120fe400078e003c */
[----:B------:R-:W5:Y:S02]  /*c020*/  LD.E R56, desc[UR36][R56.64] ;  /* 0x0000002438387980 */ /* 0x000f64000c101900 */
[----:B------:R-:W-:-:S02]  /*c030*/  IMAD.WIDE.U32 R60, R44, 0x4, R60 ;  /* 0x000000042c3c7825 */ /* 0x000fc400078e003c */
[----:B------:R-:W5:Y:S04]  /*c040*/  LD.E R62, desc[UR36][R62.64] ;  /* 0x000000243e3e7980 */ /* 0x000f68000c101900 */
[----:B------:R-:W5:Y:S01]  /*c050*/  LD.E R60, desc[UR36][R60.64] ;  /* 0x000000243c3c7980 */ /* 0x000f62000c101900 */
[----:B------:R-:W-:Y:S01]  /*c060*/  VIADD R73, R73, 0x4 ;  /* 0x0000000449497836 */ /* 0x000fe20000000000 */
[----:B--2---:R-:W-:Y:S08]  /*c070*/  F2F.F64.F32 R2, R64 ;  /* 0x0000004000027310 */ /* 0x004ff00000201800 */
[----:B---3--:R-:W0:Y:S08]  /*c080*/  F2F.F64.F32 R48, R65 ;  /* 0x0000004100307310 */ /* 0x008e300000201800 */
[----:B------:R-:W-:Y:S01]  /*c090*/  F2F.F64.F32 R50, R68 ;  /* 0x0000004400327310 */ /* 0x000fe20000201800 */
[----:B0-----:R-:W-:-:S07]  /*c0a0*/  DFMA R2, R2, R48, R66 ;  /* 0x000000300202722b */ /* 0x001fce0000000042 */
[----:B----4-:R-:W0:Y:S08]  /*c0b0*/  F2F.F64.F32 R52, R52 ;  /* 0x0000003400347310 */ /* 0x010e300000201800 */
[----:B------:R-:W-:Y:S01]  /*c0c0*/  F2F.F64.F32 R54, R69 ;  /* 0x0000004500367310 */ /* 0x000fe20000201800 */
[----:B0-----:R-:W-:-:S07]  /*c0d0*/  DFMA R2, R50, R52, R2 ;  /* 0x000000343202722b */ /* 0x001fce0000000002 */
[----:B-----5:R-:W0:Y:S08]  /*c0e0*/  F2F.F64.F32 R58, R56 ;  /* 0x00000038003a7310 */ /* 0x020e300000201800 */
[----:B------:R-:W-:Y:S01]  /*c0f0*/  F2F.F64.F32 R66, R62 ;  /* 0x0000003e00427310 */ /* 0x000fe20000201800 */
[----:B0-----:R-:W-:-:S07]  /*c100*/  DFMA R2, R54, R58, R2 ;  /* 0x0000003a3602722b */ /* 0x001fce0000000002 */
[----:B------:R-:W0:Y:S02]  /*c110*/  F2F.F64.F32 R48, R60 ;  /* 0x0000003c00307310 */ /* 0x000e240000201800 */
[----:B0-----:R-:W-:-:S11]  /*c120*/  DFMA R66, R66, R48, R2 ;  /* 0x000000304242722b */ /* 0x001fd60000000002 */
.L_x_187:
[----:B------:R-:W-:Y:S05]  /*c130*/  BSYNC.RECONVERGENT B4 ;  /* 0x0000000000047941 */ /* 0x000fea0003800200 */
.L_x_186:
[----:B------:R-:W-:Y:S05]  /*c140*/  @!P1 BRA `(.L_x_185) ;  /* 0x0000000000789947 */ /* 0x000fea0003800000 */
[C---:B------:R-:W-:Y:S02]  /*c150*/  LOP3.LUT R2, R14.reuse, 0x3, RZ, 0xc0, !PT ;  /* 0x000000030e027812 */ /* 0x040fe400078ec0ff */
[----:B------:R-:W-:Y:S02]  /*c160*/  LOP3.LUT P1, RZ, R14, 0x1, RZ, 0xc0, !PT ;  /* 0x000000010eff7812 */ /* 0x000fe4000782c0ff */
[----:B------:R-:W-:-:S13]  /*c170*/  ISETP.NE.AND P0, PT, R2, 0x1, PT ;  /* 0x000000010200780c */ /* 0x000fda0003f05270 */
[C---:B------:R-:W-:Y:S01]  /*c180*/  @P0 IMAD.WIDE.U32 R48, R73.reuse, 0x8, R26 ;  /* 0x0000000849300825 */ /* 0x040fe200078e001a */
[----:B------:R-:W-:-:S04]  /*c190*/  @P0 IADD3 R73, PT, PT, R73, 0x2, RZ ;  /* 0x0000000249490810 */ /* 0x000fc80007ffe0ff */
[----:B------:R-:W2:Y:S01]  /*c1a0*/  @P0 LD.E.64 R50, desc[UR36][R48.64] ;  /* 0x0000002430320980 */ /* 0x000ea2000c101b00 */
[----:B------:R-:W-:-:S03]  /*c1b0*/  @P1 IMAD.WIDE.U32 R2, R73, 0x8, R26 ;  /* 0x0000000849021825 */ /* 0x000fc600078e001a */
[----:B------:R-:W3:Y:S04]  /*c1c0*/  @P0 LD.E.64 R54, desc[UR36][R48.64+0x8] ;  /* 0x0000082430360980 */ /* 0x000ee8000c101b00 */
[----:B------:R-:W4:Y:S01]  /*c1d0*/  @P1 LD.E.64 R2, desc[UR36][R2.64] ;  /* 0x0000002402021980 */ /* 0x000f22000c101b00 */
[----:B--2---:R-:W-:-:S04]  /*c1e0*/  @P0 IMAD.WIDE.U32 R52, R0, 0x4, R50 ;  /* 0x0000000400340825 */ /* 0x004fc800078e0032 */
[----:B------:R-:W-:Y:S01]  /*c1f0*/  @P0 IMAD.WIDE.U32 R56, R44, 0x4, R50 ;  /* 0x000000042c380825 */ /* 0x000fe200078e0032 */
[----:B------:R-:W2:Y:S04]  /*c200*/  @P0 LD.E R64, desc[UR36][R52.64] ;  /* 0x0000002434400980 */ /* 0x000ea8000c101900 */
[----:B------:R-:W5:Y:S01]  /*c210*/  @P0 LD.E R65, desc[UR36][R56.64] ;  /* 0x0000002438410980 */ /* 0x000f62000c101900 */
[----:B---3--:R-:W-:-:S04]  /*c220*/  @P0 IMAD.WIDE.U32 R58, R0, 0x4, R54 ;  /* 0x00000004003a0825 */ /* 0x008fc800078e0036 */
[C---:B------:R-:W-:Y:S02]  /*c230*/  @P0 IMAD.WIDE.U32 R60, R44.reuse, 0x4, R54 ;  /* 0x000000042c3c0825 */ /* 0x040fe400078e0036 */
[----:B------:R-:W3:Y:S02]  /*c240*/  @P0 LD.E R58, desc[UR36][R58.64] ;  /* 0x000000243a3a0980 */ /* 0x000ee4000c101900 */
[--C-:B----4-:R-:W-:Y:S02]  /*c250*/  @P1 IMAD.WIDE.U32 R50, R44, 0x4, R2.reuse ;  /* 0x000000042c321825 */ /* 0x110fe400078e0002 */
[----:B------:R-:W4:Y:S02]  /*c260*/  @P0 LD.E R60, desc[UR36][R60.64] ;  /* 0x000000243c3c0980 */ /* 0x000f24000c101900 */
[----:B------:R-:W-:Y:S02]  /*c270*/  @P1 IMAD.WIDE.U32 R48, R0, 0x4, R2 ;  /* 0x0000000400301825 */ /* 0x000fe400078e0002 */
[----:B------:R-:W4:Y:S04]  /*c280*/  @P1 LD.E R50, desc[UR36][R50.64] ;  /* 0x0000002432321980 */ /* 0x000f28000c101900 */
[----:B------:R-:W4:Y:S01]  /*c290*/  @P1 LD.E R2, desc[UR36][R48.64] ;  /* 0x0000002430021980 */ /* 0x000f22000c101900 */
[----:B--2---:R-:W-:Y:S08]  /*c2a0*/  @P0 F2F.F64.F32 R54, R64 ;  /* 0x0000004000360310 */ /* 0x004ff00000201800 */
[----:B-----5:R-:W0:Y:S08]  /*c2b0*/  @P0 F2F.F64.F32 R52, R65 ;  /* 0x0000004100340310 */ /* 0x020e300000201800 */
[----:B---3--:R-:W-:Y:S08]  /*c2c0*/  @P0 F2F.F64.F32 R56, R58 ;  /* 0x0000003a00380310 */ /* 0x008ff00000201800 */
[----:B----4-:R-:W1:Y:S01]  /*c2d0*/  @P0 F2F.F64.F32 R62, R60 ;  /* 0x0000003c003e0310 */ /* 0x010e620000201800 */
[----:B0-----:R-:W-:-:S07]  /*c2e0*/  @P0 DFMA R54, R54, R52, R66 ;  /* 0x000000343636022b */ /* 0x001fce0000000042 */
[----:B------:R-:W-:Y:S08]  /*c2f0*/  @P1 F2F.F64.F32 R2, R2 ;  /* 0x0000000200021310 */ /* 0x000ff00000201800 */
[----:B------:R-:W0:Y:S01]  /*c300*/  @P1 F2F.F64.F32 R52, R50 ;  /* 0x0000003200341310 */ /* 0x000e220000201800 */
[----:B-1----:R-:W-:-:S08]  /*c310*/  @P0 DFMA R66, R56, R62, R54 ;  /* 0x0000003e3842022b */ /* 0x002fd00000000036 */
[----:B0-----:R-:W-:-:S11]  /*c320*/  @P1 DFMA R66, R2, R52, R66 ;  /* 0x000000340242122b */ /* 0x001fd60000000042 */
.L_x_185:
[----:B------:R-:W-:Y:S05]  /*c330*/  BSYNC.RECONVERGENT B0 ;  /* 0x0000000000007941 */ /* 0x000fea0003800200 */
.L_x_184:
[----:B------:R-:W2:Y:S02]  /*c340*/  LD.E.64 R54, desc[UR36][R6.64] ;  /* 0x0000002406367980 */ /* 0x000ea4000c101b00 */
[----:B--2---:R-:W-:-:S05]  /*c350*/  IMAD.WIDE.U32 R2, R0, 0x4, R54 ;  /* 0x0000000400027825 */ /* 0x004fca00078e0036 */
[----:B------:R-:W2:Y:S01]  /*c360*/  LD.E R56, desc[UR36][R2.64] ;  /* 0x0000002402387980 */ /* 0x000ea2000c101900 */
[----:B------:R-:W-:Y:S01]  /*c370*/  IMAD.MOV.U32 R48, RZ, RZ, 0x1 ;  /* 0x00000001ff307424 */ /* 0x000fe200078e00ff */
[----:B------:R-:W-:Y:S01]  /*c380*/  FSETP.GEU.AND P2, PT, |R67|, 6.5827683646048100446e-37, PT ;  /* 0x036000004300780b */ /* 0x000fe20003f4e200 */
[----:B------:R-:W-:Y:S01]  /*c390*/  BSSY.RECONVERGENT B4, `(.L_x_188) ;  /* 0x0000015000047945 */ /* 0x000fe20003800200 */
[----:B------:R-:W-:Y:S01]  /*c3a0*/  ISETP.GT.U32.AND P1, PT, R10, -0x8, PT ;  /* 0xfffffff80a00780c */ /* 0x000fe20003f24070 */
[----:B--2---:R-:W0:Y:S08]  /*c3b0*/  F2F.F64.F32 R56, R56 ;  /* 0x0000003800387310 */ /* 0x004e300000201800 */
[----:B0-----:R-:W0:Y:S02]  /*c3c0*/  MUFU.RCP64H R49, R57 ;  /* 0x0000003900317308 */ /* 0x001e240000001800 */
        /* <DEDUP_REMOVED lines=17> */
.L_x_189:
[----:B------:R-:W-:Y:S05]  /*c4e0*/  BSYNC.RECONVERGENT B4 ;  /* 0x0000000000047941 */ /* 0x000fea0003800200 */
.L_x_188:
[----:B------:R-:W-:Y:S01]  /*c4f0*/  BSSY.RECONVERGENT B0, `(.L_x_190) ;  /* 0x0000052000007945 */ /* 0x000fe20003800200 */
[----:B------:R-:W-:Y:S01]  /*c500*/  DMUL R58, R2, R20 ;  /* 0x00000014023a7228 */ /* 0x000fe20000000000 */
[----:B------:R-:W-:Y:S02]  /*c510*/  ISETP.NE.AND P0, PT, R74, RZ, PT ;  /* 0x000000ff4a00720c */ /* 0x000fe40003f05270 */
[----:B------:R-:W-:Y:S01]  /*c520*/  MOV R3, R0 ;  /* 0x0000000000037202 */ /* 0x000fe20000000f00 */
[----:B------:R-:W-:Y:S10]  /*c530*/  @P1 BRA `(.L_x_191) ;  /* 0x0000000400341947 */ /* 0x000ff40003800000 */
[----:B------:R-:W-:-:S05]  /*c540*/  IMAD.WIDE.U32 R48, R44, 0x4, R54 ;  /* 0x000000042c307825 */ /* 0x000fca00078e0036 */
[----:B------:R-:W2:Y:S01]  /*c550*/  LD.E R51, desc[UR36][R48.64] ;  /* 0x0000002430337980 */ /* 0x000ea2000c101900 */
[----:B------:R-:W-:-:S10]  /*c560*/  DMUL R2, R56, R58 ;  /* 0x0000003a38027228 */ /* 0x000fd40000000000 */
[----:B------:R-:W2:Y:S02]  /*c570*/  F2F.F32.F64 R2, R2 ;  /* 0x0000000200027310 */ /* 0x000ea40000301000 */
[----:B--2---:R-:W-:-:S05]  /*c580*/  FADD R57, R2, R51 ;  /* 0x0000003302397221 */ /* 0x004fca0000000000 */
        /* <DEDUP_REMOVED lines=62> */
[----:B-1----:R-:W-:-:S06]  /*c970*/  IMAD.WIDE.U32 R52, R0, 0x4, R48 ;  /* 0x0000000400347825 */ /* 0x002fcc00078e0030 */
[----:B------:R-:W2:Y:S01]  /*c980*/  LD.E R52, desc[UR36][R52.64] ;  /* 0x0000002434347980 */ /* 0x000ea2000c101900 */
[----:B------:R-:W-:-:S05]  /*c990*/  IMAD.WIDE.U32 R54, R44, 0x4, R48 ;  /* 0x000000042c367825 */ /* 0x000fca00078e0030 */
[----:B------:R-:W3:Y:S01]  /*c9a0*/  LD.E R61, desc[UR36][R54.64] ;  /* 0x00000024363d7980 */ /* 0x000ee2000c101900 */
[----:B------:R-:W-:Y:S01]  /*c9b0*/  VIADD R3, R0, 0x8 ;  /* 0x0000000800037836 */ /* 0x000fe20000000000 */
[----:B--2---:R-:W1:Y:S02]  /*c9c0*/  F2F.F64.F32 R48, R52 ;  /* 0x0000003400307310 */ /* 0x004e640000201800 */
[----:B-1----:R-:W-:-:S10]  /*c9d0*/  DMUL R48, R58, R48 ;  /* 0x000000303a307228 */ /* 0x002fd40000000000 */
[----:B------:R-:W3:Y:S02]  /*c9e0*/  F2F.F32.F64 R48, R48 ;  /* 0x0000003000307310 */ /* 0x000ee40000301000 */
[----:B---3--:R-:W-:-:S05]  /*c9f0*/  FADD R61, R48, R61 ;  /* 0x0000003d303d7221 */ /* 0x008fca0000000000 */
[----:B------:R0:W-:Y:S02]  /*ca00*/  ST.E desc[UR36][R54.64], R61 ;  /* 0x0000003d36007985 */ /* 0x0001e4000c101924 */
.L_x_191:
[----:B------:R-:W-:Y:S05]  /*ca10*/  BSYNC.RECONVERGENT B0 ;  /* 0x0000000000007941 */ /* 0x000fea0003800200 */
.L_x_190:
[----:B------:R-:W-:Y:S04]  /*ca20*/  BSSY.RECONVERGENT B0, `(.L_x_192) ;  /* 0x0000019000007945 */ /* 0x000fe80003800200 */
[----:B------:R-:W-:Y:S05]  /*ca30*/  @!P0 BRA `(.L_x_193) ;  /* 0x00000000005c8947 */ /* 0x000fea0003800000 */
[----:B------:R-:W-:-:S05]  /*ca40*/  IMAD.WIDE R52, R3, 0x8, R26 ;  /* 0x0000000803347825 */ /* 0x000fca00078e021a */
[----:B------:R-:W2:Y:S02]  /*ca50*/  LD.E.64 R2, desc[UR36][R52.64] ;  /* 0x0000002434027980 */ /* 0x000ea4000c101b00 */
[----:B--2---:R-:W-:-:S06]  /*ca60*/  IMAD.WIDE.U32 R48, R0, 0x4, R2 ;  /* 0x0000000400307825 */ /* 0x004fcc00078e0002 */
[----:B------:R-:W2:Y:S01]  /*ca70*/  LD.E R48, desc[UR36][R48.64] ;  /* 0x0000002430307980 */ /* 0x000ea2000c101900 */
[----:B0-----:R-:W-:-:S05]  /*ca80*/  IMAD.WIDE.U32 R50, R44, 0x4, R2 ;  /* 0x000000042c327825 */ /* 0x001fca00078e0002 */
        /* <DEDUP_REMOVED lines=18> */
.L_x_193:
[----:B------:R-:W-:Y:S05]  /*cbb0*/  BSYNC.RECONVERGENT B0 ;  /* 0x0000000000007941 */ /* 0x000fea0003800200 */
.L_x_192:
[----:B------:R-:W-:-:S04]  /*cbc0*/  IADD3 R44, PT, PT, R44, 0x1, RZ ;  /* 0x000000012c2c7810 */ /* 0x000fc80007ffe0ff */
[----:B------:R-:W-:-:S13]  /*cbd0*/  ISETP.NE.AND P0, PT, R44, 0x3, PT ;  /* 0x000000032c00780c */ /* 0x000fda0003f05270 */
[----:B------:R-:W-:Y:S05]  /*cbe0*/  @P0 BRA `(.L_x_194) ;  /* 0xffffffec00740947 */ /* 0x000fea000383ffff */
.L_x_180:
[----:B------:R-:W-:Y:S05]  /*cbf0*/  BSYNC.RECONVERGENT B3 ;  /* 0x0000000000037941 */ /* 0x000fea0003800200 */
.L_x_179:
[----:B------:R-:W3:Y:S02]  /*cc00*/  LD.E.64 R2, desc[UR36][R6.64] ;  /* 0x0000002406027980 */ /* 0x000ee4000c101b00 */
[----:B---3--:R-:W-:-:S05]  /*cc10*/  IMAD.WIDE.U32 R2, R0, 0x4, R2 ;  /* 0x0000000400027825 */ /* 0x008fca00078e0002 */
[----:B------:R-:W3:Y:S01]  /*cc20*/  LD.E R13, desc[UR36][R2.64] ;  /* 0x00000024020d7980 */ /* 0x000ee2000c101900 */
[----:B------:R-:W-:Y:S01]  /*cc30*/  ISETP.NE.AND P0, PT, R0, 0x9, PT ;  /* 0x000000090000780c */ /* 0x000fe20003f05270 */
[----:B---3--:R-:W3:Y:S02]  /*cc40*/  F2F.F64.F32 R14, R13 ;  /* 0x0000000d000e7310 */ /* 0x008ee40000201800 */
[----:B---3--:R-:W-:-:S10]  /*cc50*/  DMUL R14, R14, R20 ;  /* 0x000000140e0e7228 */ /* 0x008fd40000000000 */
[----:B------:R-:W3:Y:S02]  /*cc60*/  F2F.F32.F64 R15, R14 ;  /* 0x0000000e000f7310 */ /* 0x000ee40000301000 */
[----:B---3--:R3:W-:Y:S01]  /*cc70*/  ST.E desc[UR36][R2.64], R15 ;  /* 0x0000000f02007985 */ /* 0x0087e2000c101924 */
[----:B------:R-:W-:Y:S05]  /*cc80*/  @!P0 BRA `(.L_x_195) ;  /* 0x0000000400fc8947 */ /* 0x000fea0003800000 */
[----:B---3--:R-:W3:Y:S02]  /*cc90*/  LD.E.64 R2, desc[UR36][R6.64+0x8] ;  /* 0x0000082406027980 */ /* 0x008ee4000c101b00 */
        /* <DEDUP_REMOVED lines=8> */
[----:B----4-:R-:W3:Y:S02]  /*cd20*/  LD.E.64 R2, desc[UR36][R6.64+0x10] ;  /* 0x0000102406027980 */ /* 0x010ee4000c101b00 */
        /* <DEDUP_REMOVED lines=64> */
[----:B------:R-:W3:Y:S02]  /*d130*/  LD.E R13, desc[UR36][R2.64] ;  /* 0x00000024020d7980 */ /* 0x000ee4000c101900 */
[----:B---3--:R-:W3:Y:S02]  /*d140*/  F2F.F64.F32 R14, R13 ;  /* 0x0000000d000e7310 */ /* 0x008ee40000201800 */
[----:B---3--:R-:W-:-:S10]  /*d150*/  DMUL R14, R14, R20 ;  /* 0x000000140e0e7228 */ /* 0x008fd40000000000 */
[----:B------:R-:W3:Y:S02]  /*d160*/  F2F.F32.F64 R15, R14 ;  /* 0x0000000e000f7310 */ /* 0x000ee40000301000 */
[----:B---3--:R3:W-:Y:S01]  /*d170*/  ST.E desc[UR36][R2.64], R15 ;  /* 0x0000000f02007985 */ /* 0x0087e2000c101924 */
[----:B------:R-:W-:Y:S05]  /*d180*/  BRA `(.L_x_195) ;  /* 0x0000000000bc7947 */ /* 0x000fea0003800000 */
.L_x_176:
[----:B012---:R-:W2:Y:S01]  /*d190*/  LD.E.64 R2, desc[UR36][R6.64] ;  /* 0x0000002406027980 */ /* 0x007ea2000c101b00 */
[----:B------:R-:W-:Y:S01]  /*d1a0*/  ISETP.NE.AND P0, PT, R0, 0x9, PT ;  /* 0x000000090000780c */ /* 0x000fe20003f05270 */
[----:B--2---:R-:W-:-:S05]  /*d1b0*/  IMAD.WIDE.U32 R2, R51, 0x4, R2 ;  /* 0x0000000433027825 */ /* 0x004fca00078e0002 */
[----:B------:R0:W-:Y:S07]  /*d1c0*/  ST.E desc[UR36][R2.64], RZ ;  /* 0x000000ff02007985 */ /* 0x0001ee000c101924 */
[----:B------:R-:W-:Y:S05]  /*d1d0*/  @!P0 BRA `(.L_x_195) ;  /* 0x0000000000a88947 */ /* 0x000fea0003800000 */
[----:B0-----:R-:W2:Y:S01]  /*d1e0*/  LD.E.64 R2, desc[UR36][R6.64+0x8] ;  /* 0x0000082406027980 */ /* 0x001ea2000c101b00 */
        /* <DEDUP_REMOVED lines=38> */
[----:B------:R-:W2:Y:S02]  /*d450*/  @P0 LD.E.64 R14, desc[UR36][R6.64+0x48] ;  /* 0x00004824060e0980 */ /* 0x000ea4000c101b00 */
[----:B--2---:R-:W-:-:S05]  /*d460*/  @P0 IMAD.WIDE.U32 R14, R51, 0x4, R14 ;  /* 0x00000004330e0825 */ /* 0x004fca00078e000e */
[----:B------:R0:W-:Y:S02]  /*d470*/  @P0 ST.E desc[UR36][R14.64], RZ ;  /* 0x000000ff0e000985 */ /* 0x0001e4000c101924 */
.L_x_195:
[----:B------:R-:W-:Y:S05]  /*d480*/  BSYNC.RECONVERGENT B2 ;  /* 0x0000000000027941 */ /* 0x000fea0003800200 */
.L_x_175:
[----:B------:R-:W0:Y:S02]  /*d490*/  LD.E.64 R6, desc[UR36][R6.64] ;  /* 0x0000002406067980 */ /* 0x000e24000c101b00 */
[----:B0--34-:R-:W-:-:S05]  /*d4a0*/  IMAD.WIDE.U32 R2, R0, 0x4, R6 ;  /* 0x0000000400027825 */ /* 0x019fca00078e0006 */
[----:B------:R-:W3:Y:S01]  /*d4b0*/  LD.E R13, desc[UR36][R2.64] ;  /* 0x00000024020d7980 */ /* 0x000ee2000c101900 */
[----:B------:R-:W-:Y:S01]  /*d4c0*/  ISETP.NE.AND P0, PT, R0, RZ, PT ;  /* 0x000000ff0000720c */ /* 0x000fe20003f05270 */
[----:B------:R-:W-:Y:S01]  /*d4d0*/  VIADD R12, R12, 0x1 ;  /* 0x000000010c0c7836 */ /* 0x000fe20000000000 */
[----:B------:R-:W-:Y:S01]  /*d4e0*/  IADD3 R11, PT, PT, R11, 0x1, RZ ;  /* 0x000000010b0b7810 */ /* 0x000fe20007ffe0ff */
[----:B------:R-:W-:Y:S01]  /*d4f0*/  VIADD R10, R10, 0x1 ;  /* 0x000000010a0a7836 */ /* 0x000fe20000000000 */
[----:B-12---:R-:W-:Y:S01]  /*d500*/  IADD3 R51, PT, PT, R0, -0x1, RZ ;  /* 0xffffffff00337810 */ /* 0x006fe20007ffe0ff */
[----:B---3--:R-:W-:-:S05]  /*d510*/  FADD R13, R13, 1 ;  /* 0x3f8000000d0d7421 */ /* 0x008fca0000000000 */
[----:B------:R0:W-:Y:S03]  /*d520*/  ST.E desc[UR36][R2.64], R13 ;  /* 0x0000000d02007985 */ /* 0x0001e6000c101924 */
[----:B------:R-:W-:Y:S05]  /*d530*/  @P0 BRA `(.L_x_196) ;  /* 0xffffffdc004c0947 */ /* 0x000fea000383ffff */
[----:B------:R-:W-:Y:S05]  /*d540*/  BSYNC.RECONVERGENT B1 ;  /* 0x0000000000017941 */ /* 0x000fea0003800200 */
.L_x_169:
[----:B------:R-:W-:Y:S01]  /*d550*/  BSSY.RECONVERGENT B2, `(.L_x_197) ;  /* 0x0000493000027945 */ /* 0x000fe20003800200 */
[----:B0-----:R-:W-:Y:S01]  /*d560*/  IMAD.MOV.U32 R13, RZ, RZ, 0x2 ;  /* 0x00000002ff0d7424 */ /* 0x001fe200078e00ff */
[----:B------:R-:W-:Y:S01]  /*d570*/  MOV R15, 0x3 ;  /* 0x00000003000f7802 */ /* 0x000fe20000000f00 */
[----:B------:R-:W-:-:S07]  /*d580*/  IMAD.MOV.U32 R0, RZ, RZ, 0x1 ;  /* 0x00000001ff007424 */ /* 0x000fce00078e00ff */
.L_x_270:
[----:B0-----:R-:W-:-:S05]  /*d590*/  IMAD.WIDE R10, R15, 0x8, R4 ;  /* 0x000000080f0a7825 */ /* 0x001fca00078e0204 */
[----:B------:R0:W5:Y:S01]  /*d5a0*/  LD.E.64 R52, desc[UR36][R10.64+-0x8] ;  /* 0xfffff8240a347980 */ /* 0x000162000c101b00 */
[C---:B------:R-:W-:Y:S02]  /*d5b0*/  VIADD R2, R13.reuse, 0xffffffff ;  /* 0xffffffff0d027836 */ /* 0x040fe40000000000 */
[----:B------:R-:W-:Y:S01]  /*d5c0*/  HFMA2 R20, -RZ, RZ, 0, 0 ;  /* 0x00000000ff147431 */ /* 0x000fe200000001ff */
[----:B------:R-:W-:Y:S01]  /*d5d0*/  BSSY.RECONVERGENT B1, `(.L_x_198) ;  /* 0x0000485000017945 */ /* 0x000fe20003800200 */
[C---:B------:R-:W-:Y:S01]  /*d5e0*/  IADD3 R21, PT, PT, R13.reuse, -0x2, RZ ;  /* 0xfffffffe0d157810 */ /* 0x040fe20007ffe0ff */
[----:B------:R-:W-:Y:S01]  /*d5f0*/  IMAD R14, R13, 0x4, R34 ;  /* 0x000000040d0e7824 */ /* 0x000fe200078e0222 */
[----:B------:R-:W-:Y:S01]  /*d600*/  MOV R12, R13 ;  /* 0x0000000d000c7202 */ /* 0x000fe20000000f00 */
[----:B-1----:R-:W-:-:S07]  /*d610*/  IMAD.MOV.U32 R13, RZ, RZ, R2 ;  /* 0x000000ffff0d7224 */ /* 0x002fce00078e0002 */
.L_x_268:
[----:B---3-5:R-:W-:Y:S01]  /*d620*/  DADD R52, R8, |R52| ;  /* 0x0000000008347229 */ /* 0x028fe20000000434 */
[----:B------:R-:W-:Y:S01]  /*d630*/  BSSY.RECONVERGENT B3, `(.L_x_199) ;  /* 0x000017c000037945 */ /* 0x000fe20003800200 */
[----:B------:R-:W-:-:S06]  /*d640*/  MOV R45, R12 ;  /* 0x0000000c002d7202 */ /* 0x000fcc0000000f00 */
[----:B------:R-:W-:-:S14]  /*d650*/  DSETP.NEU.AND P0, PT, R52, R8, PT ;  /* 0x000000083400722a */ /* 0x000fdc0003f0d000 */
[----:B-1----:R-:W-:Y:S05]  /*d660*/  @!P0 BRA `(.L_x_200) ;  /* 0x0000001400e08947 */ /* 0x002fea0003800000 */
[----:B------:R-:W2:Y:S01]  /*d670*/  LDL R7, [R14+-0x4] ;  /* 0xfffffc000e077983 */ /* 0x000ea20000100800 */
[----:B------:R-:W-:Y:S01]  /*d680*/  ISETP.GT.AND P0, PT, R12, RZ, PT ;  /* 0x000000ff0c00720c */ /* 0x000fe20003f04270 */
[----:B------:R-:W-:Y:S01]  /*d690*/  BSSY.RELIABLE B0, `(.L_x_201) ;  /* 0x0000029000007945 */ /* 0x000fe20003800100 */
[----:B--2---:R-:W1:Y:S02]  /*d6a0*/  F2F.F64.F32 R2, |R7| ;  /* 0x4000000700027310 */ /* 0x004e640000201800 */
[----:B-1----:R-:W-:-:S09]  /*d6b0*/  DADD R2, R8, R2 ;  /* 0x0000000008027229 */ /* 0x002fd20000000002 */
[C-C-:B------:R-:W-:Y:S02]  /*d6c0*/  DSETP.NEU.AND P0, PT, R2.reuse, R8.reuse, P0 ;  /* 0x000000080200722a */ /* 0x140fe4000070d000 */
[----:B------:R-:W-:-:S06]  /*d6d0*/  DSETP.NEU.AND P1, PT, R2, R8, PT ;  /* 0x000000080200722a */ /* 0x000fcc0003f2d000 */
[----:B------:R-:W-:Y:S02]  /*d6e0*/  SEL R6, R13, 0xffffffff, !P1 ;  /* 0xffffffff0d067807 */ /* 0x000fe40004800000 */
[----:B------:R-:W-:-:S04]  /*d6f0*/  SEL R45, R12, 0xffffffff, !P1 ;  /* 0xffffffff0c2d7807 */ /* 0x000fc80004800000 */
[----:B------:R-:W-:Y:S05]  /*d700*/  @!P0 BRA `(.L_x_202) ;  /* 0x0000000000788947 */ /* 0x000fea0003800000 */
[----:B------:R-:W-:-:S06]  /*d710*/  IMAD.WIDE.U32 R2, R13, 0x8, R4 ;  /* 0x000000080d027825 */ /* 0x000fcc00078e0004 */
[----:B------:R-:W2:Y:S01]  /*d720*/  LD.E.64 R2, desc[UR36][R2.64] ;  /* 0x0000002402027980 */ /* 0x000ea2000c101b00 */
[----:B------:R-:W-:Y:S01]  /*d730*/  IMAD.MOV.U32 R45, RZ, RZ, R13 ;  /* 0x000000ffff2d7224 */ /* 0x000fe200078e000d */
[----:B--2---:R-:W-:-:S08]  /*d740*/  DADD R6, R8, |R2| ;  /* 0x0000000008067229 */ /* 0x004fd00000000402 */
[----:B------:R-:W-:-:S14]  /*d750*/  DSETP.NEU.AND P0, PT, R6, R8, PT ;  /* 0x000000080600722a */ /* 0x000fdc0003f0d000 */
[----:B------:R-:W-:Y:S05]  /*d760*/  @!P0 BREAK.RELIABLE B0 ;  /* 0x0000000000008942 */ /* 0x000fea0003800100 */
[----:B------:R-:W-:Y:S05]  /*d770*/  @!P0 BRA `(.L_x_200) ;  /* 0x00000014009c8947 */ /* 0x000fea0003800000 */
[----:B------:R-:W2:Y:S02]  /*d780*/  LDL R7, [R14+-0x8] ;  /* 0xfffff8000e077983 */ /* 0x000ea40000100800 */
[----:B--2---:R-:W1:Y:S02]  /*d790*/  F2F.F64.F32 R2, |R7| ;  /* 0x4000000700027310 */ /* 0x004e640000201800 */
[----:B-1----:R-:W-:-:S08]  /*d7a0*/  DADD R2, R8, R2 ;  /* 0x0000000008027229 */ /* 0x002fd00000000002 */
[----:B------:R-:W-:-:S06]  /*d7b0*/  DSETP.NEU.AND P1, PT, R2, R8, PT ;  /* 0x000000080200722a */ /* 0x000fcc0003f2d000 */
[----:B------:R-:W-:Y:S02]  /*d7c0*/  ISETP.EQ.OR P0, PT, R12, 0x1, !P1 ;  /* 0x000000010c00780c */ /* 0x000fe40004f02670 */
[----:B------:R-:W-:Y:S02]  /*d7d0*/  SEL R6, R21, 0xffffffff, !P1 ;  /* 0xffffffff15067807 */ /* 0x000fe40004800000 */
[----:B------:R-:W-:-:S09]  /*d7e0*/  SEL R45, R13, 0xffffffff, !P1 ;  /* 0xffffffff0d2d7807 */ /* 0x000fd20004800000 */
[----:B------:R-:W-:Y:S05]  /*d7f0*/  @P0 BRA `(.L_x_202) ;  /* 0x00000000003c0947 */ /* 0x000fea0003800000 */
[----:B------:R-:W-:-:S06]  /*d800*/  IMAD.WIDE.U32 R2, R21, 0x8, R4 ;  /* 0x0000000815027825 */ /* 0x000fcc00078e0004 */
[----:B------:R-:W2:Y:S01]  /*d810*/  LD.E.64 R2, desc[UR36][R2.64] ;  /* 0x0000002402027980 */ /* 0x000ea2000c101b00 */
[----:B------:R-:W-:Y:S01]  /*d820*/  MOV R45, R21 ;  /* 0x00000015002d7202 */ /* 0x000fe20000000f00 */
[----:B--2---:R-:W-:-:S08]  /*d830*/  DADD R6, R8, |R2| ;  /* 0x0000000008067229 */ /* 0x004fd00000000402 */
[----:B------:R-:W-:-:S14]  /*d840*/  DSETP.NEU.AND P0, PT, R6, R8, PT ;  /* 0x000000080600722a */ /* 0x000fdc0003f0d000 */
[----:B------:R-:W-:Y:S05]  /*d850*/  @!P0 BREAK.RELIABLE B0 ;  /* 0x0000000000008942 */ /* 0x000fea0003800100 */
[----:B------:R-:W-:Y:S05]  /*d860*/  @!P0 BRA `(.L_x_200) ;  /* 0x0000001400608947 */ /* 0x000fea0003800000 */
[----:B------:R-:W2:Y:S01]  /*d870*/  LDL R7, [R14+-0xc] ;  /* 0xfffff4000e077983 */ /* 0x000ea20000100800 */
[----:B------:R-:W-:Y:S01]  /*d880*/  VIADD R6, R12, 0xfffffffd ;  /* 0xfffffffd0c067836 */ /* 0x000fe20000000000 */
[----:B------:R-:W-:Y:S01]  /*d890*/  MOV R45, R21 ;  /* 0x00000015002d7202 */ /* 0x000fe20000000f00 */
[----:B--2---:R-:W1:Y:S02]  /*d8a0*/  F2F.F64.F32 R2, |R7| ;  /* 0x4000000700027310 */ /* 0x004e640000201800 */
[----:B-1----:R-:W-:-:S08]  /*d8b0*/  DADD R2, R8, R2 ;  /* 0x0000000008027229 */ /* 0x002fd00000000002 */
[----:B------:R-:W-:-:S14]  /*d8c0*/  DSETP.NEU.AND P0, PT, R2, R8, PT ;  /* 0x000000080200722a */ /* 0x000fdc0003f0d000 */
[----:B------:R-:W-:Y:S01]  /*d8d0*/  @P0 IMAD.MOV.U32 R6, RZ, RZ, -0x1 ;  /* 0xffffffffff060424 */ /* 0x000fe200078e00ff */
[----:B------:R-:W-:-:S07]  /*d8e0*/  @P0 MOV R45, 0xffffffff ;  /* 0xffffffff002d0802 */ /* 0x000fce0000000f00 */
.L_x_202:
[----:B------:R-:W-:-:S13]  /*d8f0*/  ISETP.GE.AND P0, PT, R45, R15, PT ;  /* 0x0000000f2d00720c */ /* 0x000fda0003f06270 */
[----:B------:R-:W-:Y:S05]  /*d900*/  @P0 BREAK.RELIABLE B0 ;  /* 0x0000000000000942 */ /* 0x000fea0003800100 */
[----:B------:R-:W-:Y:S05]  /*d910*/  @P0 BRA `(.L_x_200) ;  /* 0x0000001400340947 */ /* 0x000fea0003800000 */
[----:B------:R-:W-:Y:S05]  /*d920*/  BSYNC.RELIABLE B0 ;  /* 0x0000000000007941 */ /* 0x000fea0003800100 */
.L_x_201:
[----:B------:R-:W-:Y:S01]  /*d930*/  IMAD.MOV.U32 R7, RZ, RZ, R45 ;  /* 0x000000ffff077224 */ /* 0x000fe200078e002d */
[----:B------:R-:W-:Y:S01]  /*d940*/  MOV R2, 0x0 ;  /* 0x0000000000027802 */ /* 0x000fe20000000f00 */
[----:B------:R-:W-:-:S07]  /*d950*/  IMAD.MOV.U32 R3, RZ, RZ, 0x3ff00000 ;  /* 0x3ff00000ff037424 */ /* 0x000fce00078e00ff */
.L_x_218:
[----:B-1----:R-:W-:-:S05]  /*d960*/  IMAD.WIDE R48, R7, 0x8, R4 ;  /* 0x0000000807307825 */ /* 0x002fca00078e0204 */
[----:B------:R-:W2:Y:S01]  /*d970*/  LD.E.64 R46, desc[UR36][R48.64] ;  /* 0x00000024302e7980 */ /* 0x000ea2000c101b00 */
[----:B------:R-:W-:Y:S01]  /*d980*/  BSSY.RECONVERGENT B4, `(.L_x_203) ;  /* 0x0000143000047945 */ /* 0x000fe20003800200 */
[----:B--2---:R-:W-:-:S08]  /*d990*/  DMUL R46, R2, R46 ;  /* 0x0000002e022e7228 */ /* 0x004fd00000000000 */
[----:B------:R-:W-:-:S08]  /*d9a0*/  DADD R50, R8, |R46| ;  /* 0x0000000008327229 */ /* 0x000fd0000000042e */
[----:B------:R-:W-:-:S14]  /*d9b0*/  DSETP.NEU.AND P0, PT, R50, R8, PT ;  /* 0x000000083200722a */ /* 0x000fdc0003f0d000 */
[----:B------:R-:W-:Y:S05]  /*d9c0*/  @!P0 BRA `(.L_x_204) ;  /* 0x0000001000f88947 */ /* 0x000fea0003800000 */
[----:B------:R-:W-:-:S05]  /*d9d0*/  LEA R44, R7, R34, 0x2 ;  /* 0x00000022072c7211 */ /* 0x000fca00078e10ff */
[----:B------:R-:W2:Y:S01]  /*d9e0*/  LDL R2, [R44] ;  /* 0x000000002c027983 */ /* 0x000ea20000100800 */
[----:B------:R-:W-:Y:S01]  /*d9f0*/  BSSY.RECONVERGENT B5, `(.L_x_205) ;  /* 0x000007a000057945 */ /* 0x000fe20003800200 */
[----:B--2---:R-:W1:Y:S02]  /*da00*/  F2F.F64.F32 R48, R2 ;  /* 0x0000000200307310 */ /* 0x004e640000201800 */
[----:B-1----:R-:W-:-:S14]  /*da10*/  DSETP.GT.AND P0, PT, |R46|, |R48|, PT ;  /* 0x400000302e00722a */ /* 0x002fdc0003f04200 */
[----:B------:R-:W-:Y:S05]  /*da20*/  @!P0 BRA `(.L_x_206) ;  /* 0x0000000000e88947 */ /* 0x000fea0003800000 */
[----:B------:R-:W-:Y:S01]  /*da30*/  DADD R54, -RZ, |R46| ;  /* 0x00000000ff367229 */ /* 0x000fe2000000052e */
[----:B------:R-:W-:Y:S01]  /*da40*/  IMAD.MOV.U32 R2, RZ, RZ, 0x1 ;  /* 0x00000001ff027424 */ /* 0x000fe200078e00ff */
[----:B------:R-:W-:Y:S01]  /*da50*/  DADD R66, -RZ, |R48| ;  /* 0x00000000ff427229 */ /* 0x000fe20000000530 */
[----:B------:R-:W-:Y:S03]  /*da60*/  BSSY.RECONVERGENT B7, `(.L_x_207) ;  /* 0x0000014000077945 */ /* 0x000fe60003800200 */
[----:B------:R-:W1:Y:S06]  /*da70*/  MUFU.RCP64H R3, R55 ;  /* 0x0000003700037308 */ /* 0x000e6c0000001800 */
[----:B------:R-:W-:Y:S01]  /*da80*/  FSETP.GEU.AND P1, PT, |R67|, 6.5827683646048100446e-37, PT ;  /* 0x036000004300780b */ /* 0x000fe20003f2e200 */
[----:B-1----:R-:W-:-:S08]  /*da90*/  DFMA R50, -|R46|, R2, 1 ;  /* 0x3ff000002e32742b */ /* 0x002fd00000000302 */
[----:B------:R-:W-:-:S08]  /*daa0*/  DFMA R50, R50, R50, R50 ;  /* 0x000000323232722b */ /* 0x000fd00000000032 */
[----:B------:R-:W-:-:S08]  /*dab0*/  DFMA R50, R2, R50, R2 ;  /* 0x000000320232722b */ /* 0x000fd00000000002 */
[----:B------:R-:W-:-:S08]  /*dac0*/  DFMA R2, -|R46|, R50, 1 ;  /* 0x3ff000002e02742b */ /* 0x000fd00000000332 */
[----:B------:R-:W-:-:S08]  /*dad0*/  DFMA R2, R50, R2, R50 ;  /* 0x000000023202722b */ /* 0x000fd00000000032 */
[----:B------:R-:W-:-:S08]  /*dae0*/  DMUL R50, |R48|, R2 ;  /* 0x0000000230327228 */ /* 0x000fd00000000200 */
[----:B------:R-:W-:-:S08]  /*daf0*/  DFMA R52, -|R46|, R50, |R48| ;  /* 0x000000322e34722b */ /* 0x000fd00000000730 */
[----:B------:R-:W-:-:S10]  /*db00*/  DFMA R2, R2, R52, R50 ;  /* 0x000000340202722b */ /* 0x000fd40000000032 */
[----:B------:R-:W-:-:S05]  /*db10*/  FFMA R50, RZ, R55, R3 ;  /* 0x00000037ff327223 */ /* 0x000fca0000000003 */
[----:B------:R-:W-:-:S13]  /*db20*/  FSETP.GT.AND P0, PT, |R50|, 1.469367938527859385e-39, PT ;  /* 0x001000003200780b */ /* 0x000fda0003f04200 */
[----:B------:R-:W-:Y:S05]  /*db30*/  @P0 BRA P1, `(.L_x_208) ;  /* 0x0000000000180947 */ /* 0x000fea0000800000 */
[----:B------:R-:W-:Y:S01]  /*db40*/  MOV R60, R54 ;  /* 0x00000036003c7202 */ /* 0x000fe20000000f00 */
[----:B------:R-:W-:Y:S01]  /*db50*/  IMAD.MOV.U32 R61, RZ, RZ, R55 ;  /* 0x000000ffff3d7224 */ /* 0x000fe200078e0037 */
[----:B------:R-:W-:-:S07]  /*db60*/  MOV R76, 0xdb80 ;  /* 0x0000db80004c7802 */ /* 0x000fce0000000f00 */
[----:B0-----:R-:W-:Y:S05]  /*db70*/  CALL.REL.NOINC `($__internal_1_$__cuda_sm20_div_rn_f64_full) ;  /* 0x00000048007c7944 */ /* 0x001fea0003c00000 */
[----:B------:R-:W-:Y:S01]  /*db80*/  MOV R2, R68 ;  /* 0x0000004400027202 */ /* 0x000fe20000000f00 */
[----:B------:R-:W-:-:S07]  /*db90*/  IMAD.MOV.U32 R3, RZ, RZ, R69 ;  /* 0x000000ffff037224 */ /* 0x000fce00078e0045 */
.L_x_208:
[----:B------:R-:W-:Y:S05]  /*dba0*/  BSYNC.RECONVERGENT B7 ;  /* 0x0000000000077941 */ /* 0x000fea0003800200 */
.L_x_207:
[----:B------:R-:W-:Y:S01]  /*dbb0*/  DFMA R54, R2, R2, 1 ;  /* 0x3ff000000236742b */ /* 0x000fe20000000002 */
[----:B------:R-:W-:Y:S01]  /*dbc0*/  IMAD.MOV.U32 R52, RZ, RZ, 0x0 ;  /* 0x00000000ff347424 */ /* 0x000fe200078e00ff */
[----:B------:R-:W-:Y:S01]  /*dbd0*/  MOV R53, 0x3fd80000 ;  /* 0x3fd8000000357802 */ /* 0x000fe20000000f00 */
[----:B------:R-:W-:Y:S03]  /*dbe0*/  BSSY.RECONVERGENT B7, `(.L_x_209) ;  /* 0x000001c000077945 */ /* 0x000fe60003800200 */
[----:B------:R-:W1:Y:S04]  /*dbf0*/  MUFU.RSQ64H R3, R55 ;  /* 0x0000003700037308 */ /* 0x000e680000001c00 */
[----:B------:R-:W-:-:S04]  /*dc00*/  IADD3 R2, PT, PT, R55, -0x3500000, RZ ;  /* 0xfcb0000037027810 */ /* 0x000fc80007ffe0ff */
[----:B------:R-:W-:Y:S02]  /*dc10*/  ISETP.GE.U32.AND P0, PT, R2, 0x7ca00000, PT ;  /* 0x7ca000000200780c */ /* 0x000fe40003f06070 */
[----:B-1----:R-:W-:-:S08]  /*dc20*/  DMUL R50, R2, R2 ;  /* 0x0000000202327228 */ /* 0x002fd00000000000 */
[----:B------:R-:W-:-:S08]  /*dc30*/  DFMA R50, R54, -R50, 1 ;  /* 0x3ff000003632742b */ /* 0x000fd00000000832 */
        /* <DEDUP_REMOVED lines=8> */
[----:B------:R-:W-:Y:S10]  /*dcc0*/  @!P0 BRA `(.L_x_210) ;  /* 0x0000000000348947 */ /* 0x000ff40003800000 */
        /* <DEDUP_REMOVED lines=8> */
[----:B------:R-:W-:Y:S01]  /*dd50*/  MOV R68, 0xdd80 ;  /* 0x0000dd8000447802 */ /* 0x000fe20000000f00 */
[----:B------:R-:W-:-:S07]  /*dd60*/  IMAD.MOV.U32 R65, RZ, RZ, R53 ;  /* 0x000000ffff417224 */ /* 0x000fce00078e0035 */
[----:B0-----:R-:W-:Y:S05]  /*dd70*/  CALL.REL.NOINC `($__internal_2_$__cuda_sm20_dsqrt_rn_f64_mediumpath_v1) ;  /* 0x0000004c006c7944 */ /* 0x001fea0003c00000 */
[----:B------:R-:W-:Y:S01]  /*dd80*/  MOV R50, R78 ;  /* 0x0000004e00327202 */ /* 0x000fe20000000f00 */
[----:B------:R-:W-:-:S07]  /*dd90*/  IMAD.MOV.U32 R51, RZ, RZ, R79 ;  /* 0x000000ffff337224 */ /* 0x000fce00078e004f */
.L_x_210:
[----:B------:R-:W-:Y:S05]  /*dda0*/  BSYNC.RECONVERGENT B7 ;  /* 0x0000000000077941 */ /* 0x000fea0003800200 */
.L_x_209:
[----:B------:R-:W-:Y:S01]  /*ddb0*/  DMUL R50, |R46|, R50 ;  /* 0x000000322e327228 */ /* 0x000fe20000000200 */
[----:B------:R-:W-:Y:S10]  /*ddc0*/  BRA `(.L_x_211) ;  /* 0x0000000000f07947 */ /* 0x000ff40003800000 */
.L_x_206:
[----:B------:R-:W-:Y:S02]  /*ddd0*/  FSETP.NE.AND P0, PT, R2, RZ, PT ;  /* 0x000000ff0200720b */ /* 0x000fe40003f05000 */
[----:B------:R-:W-:-:S11]  /*dde0*/  CS2R R50, SRZ ;  /* 0x0000000000327805 */ /* 0x000fd6000001ff00 */
[----:B------:R-:W-:Y:S05]  /*ddf0*/  @!P0 BRA `(.L_x_211) ;  /* 0x0000000000e48947 */ /* 0x000fea0003800000 */
[----:B------:R-:W-:Y:S01]  /*de00*/  DADD R54, -RZ, |R48| ;  /* 0x00000000ff367229 */ /* 0x000fe20000000530 */
[----:B------:R-:W-:Y:S01]  /*de10*/  MOV R2, 0x1 ;  /* 0x0000000100027802 */ /* 0x000fe20000000f00 */
        /* <DEDUP_REMOVED lines=15> */
[----:B------:R-:W-:Y:S01]  /*df10*/  IMAD.MOV.U32 R60, RZ, RZ, R54 ;  /* 0x000000ffff3c7224 */ /* 0x000fe200078e0036 */
[----:B------:R-:W-:Y:S02]  /*df20*/  MOV R61, R55 ;  /* 0x00000037003d7202 */ /* 0x000fe40000000f00 */
[----:B------:R-:W-:-:S07]  /*df30*/  MOV R76, 0xdf50 ;  /* 0x0000df50004c7802 */ /* 0x000fce0000000f00 */
[----:B0-----:R-:W-:Y:S05]  /*df40*/  CALL.REL.NOINC `($__internal_1_$__cuda_sm20_div_rn_f64_full) ;  /* 0x0000004400887944 */ /* 0x001fea0003c00000 */
[----:B------:R-:W-:Y:S01]  /*df50*/  IMAD.MOV.U32 R2, RZ, RZ, R68 ;  /* 0x000000ffff027224 */ /* 0x000fe200078e0044 */
[----:B------:R-:W-:-:S07]  /*df60*/  MOV R3, R69 ;  /* 0x0000004500037202 */ /* 0x000fce0000000f00 */
.L_x_213:
[----:B------:R-:W-:Y:S05]  /*df70*/  BSYNC.RECONVERGENT B7 ;  /* 0x0000000000077941 */ /* 0x000fea0003800200 */
.L_x_212:
[----:B------:R-:W-:Y:S01]  /*df80*/  DFMA R54, R2, R2, 1 ;  /* 0x3ff000000236742b */ /* 0x000fe20000000002 */
[----:B------:R-:W-:Y:S01]  /*df90*/  MOV R52, 0x0 ;  /* 0x0000000000347802 */ /* 0x000fe20000000f00 */
[----:B------:R-:W-:Y:S01]  /*dfa0*/  IMAD.MOV.U32 R53, RZ, RZ, 0x3fd80000 ;  /* 0x3fd80000ff357424 */ /* 0x000fe200078e00ff */
[----:B------:R-:W-:Y:S03]  /*dfb0*/  BSSY.RECONVERGENT B7, `(.L_x_214) ;  /* 0x000001c000077945 */ /* 0x000fe60003800200 */
[----:B------:R-:W1:Y:S04]  /*dfc0*/  MUFU.RSQ64H R3, R55 ;  /* 0x0000003700037308 */ /* 0x000e680000001c00 */
[----:B------:R-:W-:-:S05]  /*dfd0*/  VIADD R2, R55, 0xfcb00000 ;  /* 0xfcb0000037027836 */ /* 0x000fca0000000000 */
[----:B------:R-:W-:Y:S01]  /*dfe0*/  ISETP.GE.U32.AND P0, PT, R2, 0x7ca00000, PT ;  /* 0x7ca000000200780c */ /* 0x000fe20003f06070 */
[----:B-1----:R-:W-:-:S08]  /*dff0*/  DMUL R50, R2, R2 ;  /* 0x0000000202327228 */ /* 0x002fd00000000000 */
[----:B------:R-:W-:-:S08]  /*e000*/  DFMA R50, R54, -R50, 1 ;  /* 0x3ff000003632742b */ /* 0x000fd00000000832 */
        /* <DEDUP_REMOVED lines=8> */
[----:B------:R-:W-:Y:S10]  /*e090*/  @!P0 BRA `(.L_x_215) ;  /* 0x0000000000348947 */ /* 0x000ff40003800000 */
        /* <DEDUP_REMOVED lines=8> */
[----:B------:R-:W-:Y:S02]  /*e120*/  MOV R65, R53 ;  /* 0x0000003500417202 */ /* 0x000fe40000000f00 */
[----:B------:R-:W-:-:S07]  /*e130*/  MOV R68, 0xe150 ;  /* 0x0000e15000447802 */ /* 0x000fce0000000f00 */
[----:B0-----:R-:W-:Y:S05]  /*e140*/  CALL.REL.NOINC `($__internal_2_$__cuda_sm20_dsqrt_rn_f64_mediumpath_v1) ;  /* 0x0000004800787944 */ /* 0x001fea0003c00000 */
[----:B------:R-:W-:Y:S01]  /*e150*/  IMAD.MOV.U32 R50, RZ, RZ, R78 ;  /* 0x000000ffff327224 */ /* 0x000fe200078e004e */
[----:B------:R-:W-:-:S07]  /*e160*/  MOV R51, R79 ;  /* 0x0000004f00337202 */ /* 0x000fce0000000f00 */
.L_x_215:
[----:B------:R-:W-:Y:S05]  /*e170*/  BSYNC.RECONVERGENT B7 ;  /* 0x0000000000077941 */ /* 0x000fea0003800200 */
.L_x_214:
[----:B------:R-:W-:-:S11]  /*e180*/  DMUL R50, |R48|, R50 ;  /* 0x0000003230327228 */ /* 0x000fd60000000200 */
.L_x_211:
[----:B------:R-:W-:Y:S05]  /*e190*/  BSYNC.RECONVERGENT B5 ;  /* 0x0000000000057941 */ /* 0x000fea0003800200 */
.L_x_205:
[----:B------:R-:W1:Y:S01]  /*e1a0*/  MUFU.RCP64H R3, R51 ;  /* 0x0000003300037308 */ /* 0x000e620000001800 */
[----:B------:R-:W-:Y:S01]  /*e1b0*/  VIADD R2, R51, 0x300402 ;  /* 0x0030040233027836 */ /* 0x000fe20000000000 */
[----:B------:R-:W-:Y:S04]  /*e1c0*/  BSSY.RECONVERGENT B5, `(.L_x_216) ;  /* 0x0000012000057945 */ /* 0x000fe80003800200 */
[----:B------:R-:W-:Y:S02]  /*e1d0*/  FSETP.GEU.AND P0, PT, |R2|, 5.8789094863358348022e-39, PT ;  /* 0x004004020200780b */ /* 0x000fe40003f0e200 */
[----:B------:R-:W2:Y:S01]  /*e1e0*/  F2F.F32.F64 R57, R50 ;  /* 0x0000003200397310 */ /* 0x000ea20000301000 */
[----:B-1----:R-:W-:Y:S01]  /*e1f0*/  DFMA R52, R2, -R50, 1 ;  /* 0x3ff000000234742b */ /* 0x002fe20000000832 */
[----:B--2---:R1:W-:Y:S07]  /*e200*/  STL [R44], R57 ;  /* 0x000000392c007387 */ /* 0x0043ee0000100800 */
[----:B------:R-:W-:-:S08]  /*e210*/  DFMA R52, R52, R52, R52 ;  /* 0x000000343434722b */ /* 0x000fd00000000034 */
[----:B------:R-:W-:-:S08]  /*e220*/  DFMA R52, R2, R52, R2 ;  /* 0x000000340234722b */ /* 0x000fd00000000002 */
[----:B------:R-:W-:-:S08]  /*e230*/  DFMA R54, R52, -R50, 1 ;  /* 0x3ff000003436742b */ /* 0x000fd00000000832 */
[----:B------:R-:W-:Y:S01]  /*e240*/  DFMA R52, R52, R54, R52 ;  /* 0x000000363434722b */ /* 0x000fe20000000034 */
[----:B-1----:R-:W-:Y:S10]  /*e250*/  @P0 BRA `(.L_x_217) ;  /* 0x0000000000200947 */ /* 0x002ff40003800000 */
[----:B------:R-:W-:Y:S01]  /*e260*/  LOP3.LUT R2, R51, 0x7fffffff, RZ, 0xc0, !PT ;  /* 0x7fffffff33027812 */ /* 0x000fe200078ec0ff */
[----:B------:R-:W-:Y:S01]  /*e270*/  IMAD.MOV.U32 R65, RZ, RZ, R51 ;  /* 0x000000ffff417224 */ /* 0x000fe200078e0033 */
[----:B------:R-:W-:Y:S02]  /*e280*/  MOV R64, R50 ;  /* 0x0000003200407202 */ /* 0x000fe40000000f00 */
[----:B------:R-:W-:Y:S02]  /*e290*/  IADD3 R63, PT, PT, R2, -0x100000, RZ ;  /* 0xfff00000023f7810 */ /* 0x000fe40007ffe0ff */
[----:B------:R-:W-:-:S07]  /*e2a0*/  MOV R66, 0xe2c0 ;  /* 0x0000e2c000427802 */ /* 0x000fce0000000f00 */
[----:B0-----:R-:W-:Y:S05]  /*e2b0*/  CALL.REL.NOINC `($__internal_0_$__cuda_sm20_dblrcp_rn_slowpath_v3) ;  /* 0x0000004000007944 */ /* 0x001fea0003c00000 */
[----:B------:R-:W-:Y:S01]  /*e2c0*/  IMAD.MOV.U32 R52, RZ, RZ, R60 ;  /* 0x000000ffff347224 */ /* 0x000fe200078e003c */
[----:B------:R-:W-:-:S07]  /*e2d0*/  MOV R53, R61 ;  /* 0x0000003d00357202 */ /* 0x000fce0000000f00 */
.L_x_217:
[----:B------:R-:W-:Y:S05]  /*e2e0*/  BSYNC.RECONVERGENT B5 ;  /* 0x0000000000057941 */ /* 0x000fea0003800200 */
.L_x_216:
[----:B------:R-:W2:Y:S02]  /*e2f0*/  LD.E.64 R2, desc[UR36][R26.64] ;  /* 0x000000241a027980 */ /* 0x000ea4000c101b00 */
[----:B--2---:R-:W-:-:S06]  /*e300*/  IMAD.WIDE R56, R7, 0x4, R2 ;  /* 0x0000000407387825 */ /* 0x004fcc00078e0202 */
[----:B------:R-:W2:Y:S01]  /*e310*/  LD.E R56, desc[UR36][R56.64] ;  /* 0x0000002438387980 */ /* 0x000ea2000c101900 */
[----:B------:R-:W-:-:S05]  /*e320*/  IMAD.WIDE R50, R6, 0x4, R2 ;  /* 0x0000000406327825 */ /* 0x000fca00078e0202 */
[----:B------:R-:W3:Y:S01]  /*e330*/  LD.E R44, desc[UR36][R50.64] ;  /* 0x00000024322c7980 */ /* 0x000ee2000c101900 */
[-C--:B------:R-:W-:Y:S02]  /*e340*/  DMUL R2, R46, -R52.reuse ;  /* 0x800000342e027228 */ /* 0x080fe40000000000 */
[----:B------:R-:W-:Y:S01]  /*e350*/  DMUL R46, R48, R52 ;  /* 0x00000034302e7228 */ /* 0x000fe20000000000 */
[----:B--2---:R-:W1:Y:S08]  /*e360*/  F2F.F64.F32 R58, R56 ;  /* 0x00000038003a7310 */ /* 0x004e700000201800 */
[----:B---3--:R-:W2:Y:S01]  /*e370*/  F2F.F64.F32 R54, R44 ;  /* 0x0000002c00367310 */ /* 0x008ea20000201800 */
[----:B-1----:R-:W-:-:S08]  /*e380*/  DMUL R48, R2, R58 ;  /* 0x0000003a02307228 */ /* 0x002fd00000000000 */
[----:B--2---:R-:W-:-:S10]  /*e390*/  DFMA R48, R46, R54, R48 ;  /* 0x000000362e30722b */ /* 0x004fd40000000030 */
[----:B------:R-:W1:Y:S02]  /*e3a0*/  F2F.F32.F64 R49, R48 ;  /* 0x0000003000317310 */ /* 0x000e640000301000 */
[----:B-1----:R1:W-:Y:S04]  /*e3b0*/  ST.E desc[UR36][R50.64], R49 ;  /* 0x0000003132007985 */ /* 0x0023e8000c101924 */
[----:B------:R-:W2:Y:S01]  /*e3c0*/  LD.E.64 R52, desc[UR36][R26.64] ;  /* 0x000000241a347980 */ /* 0x000ea2000c101b00 */
[----:B------:R-:W-:-:S08]  /*e3d0*/  DMUL R54, R2, R54 ;  /* 0x0000003602367228 */ /* 0x000fd00000000000 */
[----:B------:R-:W-:-:S10]  /*e3e0*/  DFMA R54, R46, R58, -R54 ;  /* 0x0000003a2e36722b */ /* 0x000fd40000000836 */
[----:B------:R-:W3:Y:S01]  /*e3f0*/  F2F.F32.F64 R55, R54 ;  /* 0x0000003600377310 */ /* 0x000ee20000301000 */
[----:B--2---:R-:W-:-:S05]  /*e400*/  IMAD.WIDE R52, R7, 0x4, R52 ;  /* 0x0000000407347825 */ /* 0x004fca00078e0234 */
[----:B---3--:R2:W-:Y:S04]  /*e410*/  ST.E desc[UR36][R52.64], R55 ;  /* 0x0000003734007985 */ /* 0x0085e8000c101924 */
[----:B------:R-:W3:Y:S02]  /*e420*/  LD.E.64 R56, desc[UR36][R26.64+0x8] ;  /* 0x000008241a387980 */ /* 0x000ee4000c101b00 */
[----:B---3--:R-:W-:-:S06]  /*e430*/  IMAD.WIDE R58, R7, 0x4, R56 ;  /* 0x00000004073a7825 */ /* 0x008fcc00078e0238 */
[----:B------:R-:W1:Y:S01]  /*e440*/  LD.E R58, desc[UR36][R58.64] ;  /* 0x000000243a3a7980 */ /* 0x000e62000c101900 */
[----:B------:R-:W-:-:S05]  /*e450*/  IMAD.WIDE R56, R6, 0x4, R56 ;  /* 0x0000000406387825 */ /* 0x000fca00078e0238 */
[----:B------:R-:W3:Y:S01]  /*e460*/  LD.E R44, desc[UR36][R56.64] ;  /* 0x00000024382c7980 */ /* 0x000ee2000c101900 */
[----:B-1----:R-:W1:Y:S08]  /*e470*/  F2F.F64.F32 R50, R58 ;  /* 0x0000003a00327310 */ /* 0x002e700000201800 */
[----:B---3--:R-:W3:Y:S01]  /*e480*/  F2F.F64.F32 R48, R44 ;  /* 0x0000002c00307310 */ /* 0x008ee20000201800 */
[----:B-1----:R-:W-:-:S08]  /*e490*/  DMUL R60, R2, R50 ;  /* 0x00000032023c7228 */ /* 0x002fd00000000000 */
[----:B---3--:R-:W-:-:S10]  /*e4a0*/  DFMA R60, R46, R48, R60 ;  /* 0x000000302e3c722b */ /* 0x008fd4000000003c */
[----:B------:R-:W1:Y:S02]  /*e4b0*/  F2F.F32.F64 R61, R60 ;  /* 0x0000003c003d7310 */ /* 0x000e640000301000 */
[----:B-1----:R1:W-:Y:S04]  /*e4c0*/  ST.E desc[UR36][R56.64], R61 ;  /* 0x0000003d38007985 */ /* 0x0023e8000c101924 */
[----:B--2---:R-:W2:Y:S01]  /*e4d0*/  LD.E.64 R52, desc[UR36][R26.64+0x8] ;  /* 0x000008241a347980 */ /* 0x004ea2000c101b00 */
        /* <DEDUP_REMOVED lines=24> */
[----:B------:R-:W3:Y:S01]  /*e660*/  LD.E R56, desc[UR36][R56.64] ;  /* 0x0000002438387980 */ /* 0x000ee2000c101900 */
[----:B------:R-:W-:-:S05]  /*e670*/  IMAD.WIDE R52, R6, 0x4, R52 ;  /* 0x0000000406347825 */ /* 0x000fca00078e0234 */
[----:B------:R-:W1:Y:S01]  /*e680*/  LD.E R44, desc[UR36][R52.64] ;  /* 0x00000024342c7980 */ /* 0x000e62000c101900 */
[----:B---3--:R-:W3:Y:S08]  /*e690*/  F2F.F64.F32 R58, R56 ;  /* 0x00000038003a7310 */ /* 0x008ef00000201800 */
[----:B-1----:R-:W1:Y:S01]  /*e6a0*/  F2F.F64.F32 R50, R44 ;  /* 0x0000002c00327310 */ /* 0x002e620000201800 */
[----:B---3--:R-:W-:-:S08]  /*e6b0*/  DMUL R60, R2, R58 ;  /* 0x0000003a023c7228 */ /* 0x008fd00000000000 */
[----:B-1----:R-:W-:-:S10]  /*e6c0*/  DFMA R60, R46, R50, R60 ;  /* 0x000000322e3c722b */ /* 0x002fd4000000003c */
        /* <DEDUP_REMOVED lines=109> */
[----:B---3--:R1:W-:Y:S02]  /*eda0*/  ST.E desc[UR36][R48.64], R51 ;  /* 0x0000003330007985 */ /* 0x0083e4000c101924 */
.L_x_204:
[----:B------:R-:W-:Y:S05]  /*edb0*/  BSYNC.RECONVERGENT B4 ;  /* 0x0000000000047941 */ /* 0x000fea0003800200 */
.L_x_203:
[----:B------:R-:W-:-:S05]  /*edc0*/  VIADD R7, R7, 0x1 ;  /* 0x0000000107077836 */ /* 0x000fca0000000000 */
[----:B------:R-:W-:-:S13]  /*edd0*/  ISETP.NE.AND P0, PT, R7, R15, PT ;  /* 0x0000000f0700720c */ /* 0x000fda0003f05270 */
[----:B------:R-:W-:Y:S05]  /*ede0*/  @P0 BRA `(.L_x_218) ;  /* 0xffffffe800dc0947 */ /* 0x000fea000383ffff */
.L_x_200:
[----:B------:R-:W-:Y:S05]  /*edf0*/  BSYNC.RECONVERGENT B3 ;  /* 0x0000000000037941 */ /* 0x000fea0003800200 */
.L_x_199:
[----:B-1----:R1:W5:Y:S01]  /*ee00*/  LDL R52, [R14] ;  /* 0x000000000e347983 */ /* 0x0023620000100800 */
[----:B------:R-:W-:-:S13]  /*ee10*/  ISETP.NE.AND P0, PT, R45, R12, PT ;  /* 0x0000000c2d00720c */ /* 0x000fda0003f05270 */
[----:B-1----:R-:W-:Y:S05]  /*ee20*/  @!P0 BRA `(.L_x_219) ;  /* 0x0000002c00b08947 */ /* 0x002fea0003800000 */
[----:B------:R-:W2:Y:S04]  /*ee30*/  LDL R50, [R14+-0x4] ;  /* 0xfffffc000e327983 */ /* 0x000ea80000100800 */
[----:B------:R-:W3:Y:S04]  /*ee40*/  LD.E.64 R6, desc[UR36][R10.64+-0x8] ;  /* 0xfffff8240a067980 */ /* 0x000ee8000c101b00 */
[----:B------:R-:W4:Y:S01]  /*ee50*/  LD.E.64 R2, desc[UR36][R10.64+-0x10] ;  /* 0xfffff0240a027980 */ /* 0x000f22000c101b00 */
[----:B------:R-:W-:-:S06]  /*ee60*/  LEA R49, R45, R34, 0x2 ;  /* 0x000000222d317211 */ /* 0x000fcc00078e10ff */
[----:B------:R-:W4:Y:S01]  /*ee70*/  LDL R49, [R49] ;  /* 0x0000000031317983 */ /* 0x000f220000100800 */
[----:B------:R-:W-:Y:S01]  /*ee80*/  IMAD.MOV.U32 R54, RZ, RZ, 0x1 ;  /* 0x00000001ff367424 */ /* 0x000fe200078e00ff */
[----:B-----5:R-:W-:Y:S01]  /*ee90*/  F2F.F64.F32 R52, R52 ;  /* 0x0000003400347310 */ /* 0x020fe20000201800 */
[----:B------:R-:W-:Y:S07]  /*eea0*/  BSSY.RECONVERGENT B3, `(.L_x_220) ;  /* 0x000001c000037945 */ /* 0x000fee0003800200 */
[----:B--2---:R-:W1:Y:S01]  /*eeb0*/  F2F.F64.F32 R50, R50 ;  /* 0x0000003200327310 */ /* 0x004e620000201800 */
[----:B---3--:R-:W-:-:S08]  /*eec0*/  DADD R46, R6, R6 ;  /* 0x00000000062e7229 */ /* 0x008fd00000000006 */
[----:B-1----:R-:W-:-:S06]  /*eed0*/  DMUL R60, R50, R46 ;  /* 0x0000002e323c7228 */ /* 0x002fcc0000000000 */
[----:B------:R-:W1:Y:S02]  /*eee0*/  MUFU.RCP64H R55, R61 ;  /* 0x0000003d00377308 */ /* 0x000e640000001800 */
[----:B-1----:R-:W-:-:S08]  /*eef0*/  DFMA R46, -R60, R54, 1 ;  /* 0x3ff000003c2e742b */ /* 0x002fd00000000136 */
[----:B------:R-:W-:Y:S02]  /*ef00*/  DFMA R56, R46, R46, R46 ;  /* 0x0000002e2e38722b */ /* 0x000fe4000000002e */
[C-C-:B----4-:R-:W-:Y:S02]  /*ef10*/  DADD R46, R2.reuse, -R6.reuse ;  /* 0x00000000022e7229 */ /* 0x150fe40000000806 */
[----:B------:R-:W-:-:S04]  /*ef20*/  DADD R2, R2, R6 ;  /* 0x0000000002027229 */ /* 0x000fc80000000006 */
[----:B------:R-:W-:-:S04]  /*ef30*/  DFMA R56, R54, R56, R54 ;  /* 0x000000383638722b */ /* 0x000fc80000000036 */
[----:B------:R-:W-:Y:S02]  /*ef40*/  DMUL R54, R46, R2 ;  /* 0x000000022e367228 */ /* 0x000fe40000000000 */
[C-C-:B------:R-:W-:Y:S02]  /*ef50*/  DADD R2, -R52.reuse, R50.reuse ;  /* 0x0000000034027229 */ /* 0x140fe40000000132 */
[----:B------:R-:W-:Y:S02]  /*ef60*/  DADD R46, R52, R50 ;  /* 0x00000000342e7229 */ /* 0x000fe40000000032 */
[----:B------:R-:W-:-:S06]  /*ef70*/  DFMA R58, -R60, R56, 1 ;  /* 0x3ff000003c3a742b */ /* 0x000fcc0000000138 */
[----:B------:R-:W-:Y:S02]  /*ef80*/  DFMA R66, R2, R46, R54 ;  /* 0x0000002e0242722b */ /* 0x000fe40000000036 */
[----:B------:R-:W-:-:S08]  /*ef90*/  DFMA R58, R56, R58, R56 ;  /* 0x0000003a383a722b */ /* 0x000fd00000000038 */
[----:B------:R-:W-:Y:S01]  /*efa0*/  DMUL R2, R66, R58 ;  /* 0x0000003a42027228 */ /* 0x000fe20000000000 */
[----:B------:R-:W-:-:S07]  /*efb0*/  FSETP.GEU.AND P1, PT, |R67|, 6.5827683646048100446e-37, PT ;  /* 0x036000004300780b */ /* 0x000fce0003f2e200 */
[----:B------:R-:W-:-:S08]  /*efc0*/  DFMA R46, -R60, R2, R66 ;  /* 0x000000023c2e722b */ /* 0x000fd00000000142 */
[----:B------:R-:W-:Y:S02]  /*efd0*/  DFMA R2, R58, R46, R2 ;  /* 0x0000002e3a02722b */ /* 0x000fe40000000002 */
[----:B------:R1:W2:Y:S08]  /*efe0*/  F2F.F64.F32 R46, R49 ;  /* 0x00000031002e7310 */ /* 0x0002b00000201800 */
[----:B------:R-:W-:-:S05]  /*eff0*/  FFMA R44, RZ, R61, R3 ;  /* 0x0000003dff2c7223 */ /* 0x000fca0000000003 */
[----:B------:R-:W-:-:S13]  /*f000*/  FSETP.GT.AND P0, PT, |R44|, 1.469367938527859385e-39, PT ;  /* 0x001000002c00780b */ /* 0x000fda0003f04200 */
[----:B-12---:R-:W-:Y:S05]  /*f010*/  @P0 BRA P1, `(.L_x_221) ;  /* 0x0000000000100947 */ /* 0x006fea0000800000 */
[----:B------:R-:W-:-:S07]  /*f020*/  MOV R76, 0xf040 ;  /* 0x0000f040004c7802 */ /* 0x000fce0000000f00 */
[----:B0-----:R-:W-:Y:S05]  /*f030*/  CALL.REL.NOINC `($__internal_1_$__cuda_sm20_div_rn_f64_full) ;  /* 0x00000034004c7944 */ /* 0x001fea0003c00000 */
[----:B------:R-:W-:Y:S01]  /*f040*/  MOV R2, R68 ;  /* 0x0000004400027202 */ /* 0x000fe20000000f00 */
[----:B------:R-:W-:-:S07]  /*f050*/  IMAD.MOV.U32 R3, RZ, RZ, R69 ;  /* 0x000000ffff037224 */ /* 0x000fce00078e0045 */
.L_x_221:
[----:B------:R-:W-:Y:S05]  /*f060*/  BSYNC.RECONVERGENT B3 ;  /* 0x0000000000037941 */ /* 0x000fea0003800200 */
.L_x_220:
[----:B------:R-:W-:Y:S01]  /*f070*/  DSETP.GT.AND P0, PT, |R2|, 1, PT ;  /* 0x3ff000000200742a */ /* 0x000fe20003f04200 */
[----:B------:R-:W-:-:S13]  /*f080*/  BSSY.RECONVERGENT B3, `(.L_x_222) ;  /* 0x0000058000037945 */ /* 0x000fda0003800200 */
[----:B------:R-:W-:Y:S05]  /*f090*/  @!P0 BRA `(.L_x_223) ;  /* 0x0000000000d88947 */ /* 0x000fea0003800000 */
[----:B------:R-:W-:Y:S01]  /*f0a0*/  DADD R60, -RZ, |R2| ;  /* 0x00000000ff3c7229 */ /* 0x000fe20000000502 */
[----:B------:R-:W-:Y:S05]  /*f0b0*/  BSSY.RECONVERGENT B4, `(.L_x_224) ;  /* 0x0000012000047945 */ /* 0x000fea0003800200 */
[----:B------:R-:W1:Y:S04]  /*f0c0*/  MUFU.RCP64H R55, R61 ;  /* 0x0000003d00377308 */ /* 0x000e680000001800 */
[----:B------:R-:W-:-:S04]  /*f0d0*/  IADD3 R54, PT, PT, R61, 0x300402, RZ ;  /* 0x003004023d367810 */ /* 0x000fc80007ffe0ff */
[----:B------:R-:W-:Y:S02]  /*f0e0*/  FSETP.GEU.AND P0, PT, |R54|, 5.8789094863358348022e-39, PT ;  /* 0x004004023600780b */ /* 0x000fe40003f0e200 */
[----:B-1----:R-:W-:-:S08]  /*f0f0*/  DFMA R56, R54, -|R2|, 1 ;  /* 0x3ff000003638742b */ /* 0x002fd00000000c02 */
[----:B------:R-:W-:-:S08]  /*f100*/  DFMA R56, R56, R56, R56 ;  /* 0x000000383838722b */ /* 0x000fd00000000038 */
[----:B------:R-:W-:-:S08]  /*f110*/  DFMA R56, R54, R56, R54 ;  /* 0x000000383638722b */ /* 0x000fd00000000036 */
[----:B------:R-:W-:-:S08]  /*f120*/  DFMA R58, R56, -|R2|, 1 ;  /* 0x3ff00000383a742b */ /* 0x000fd00000000c02 */
[----:B------:R-:W-:Y:S01]  /*f130*/  DFMA R56, R56, R58, R56 ;  /* 0x0000003a3838722b */ /* 0x000fe20000000038 */
[----:B------:R-:W-:Y:S10]  /*f140*/  @P0 BRA `(.L_x_225) ;  /* 0x0000000000200947 */ /* 0x000ff40003800000 */
[----:B------:R-:W-:Y:S01]  /*f150*/  LOP3.LUT R44, R61, 0x7fffffff, RZ, 0xc0, !PT ;  /* 0x7fffffff3d2c7812 */ /* 0x000fe200078ec0ff */
[----:B------:R-:W-:Y:S01]  /*f160*/  IMAD.MOV.U32 R64, RZ, RZ, R60 ;  /* 0x000000ffff407224 */ /* 0x000fe200078e003c */
[----:B------:R-:W-:Y:S02]  /*f170*/  MOV R65, R61 ;  /* 0x0000003d00417202 */ /* 0x000fe40000000f00 */
[----:B------:R-:W-:Y:S01]  /*f180*/  MOV R66, 0xf1b0 ;  /* 0x0000f1b000427802 */ /* 0x000fe20000000f00 */
[----:B------:R-:W-:-:S07]  /*f190*/  VIADD R63, R44, 0xfff00000 ;  /* 0xfff000002c3f7836 */ /* 0x000fce0000000000 */
[----:B0-----:R-:W-:Y:S05]  /*f1a0*/  CALL.REL.NOINC `($__internal_0_$__cuda_sm20_dblrcp_rn_slowpath_v3) ;  /* 0x0000003000447944 */ /* 0x001fea0003c00000 */
[----:B------:R-:W-:Y:S01]  /*f1b0*/  MOV R56, R60 ;  /* 0x0000003c00387202 */ /* 0x000fe20000000f00 */
[----:B------:R-:W-:-:S07]  /*f1c0*/  IMAD.MOV.U32 R57, RZ, RZ, R61 ;  /* 0x000000ffff397224 */ /* 0x000fce00078e003d */
.L_x_225:
[----:B------:R-:W-:Y:S05]  /*f1d0*/  BSYNC.RECONVERGENT B4 ;  /* 0x0000000000047941 */ /* 0x000fea0003800200 */
.L_x_224:
        /* <DEDUP_REMOVED lines=28> */
[----:B0-----:R-:W-:Y:S05]  /*f3a0*/  CALL.REL.NOINC `($__internal_2_$__cuda_sm20_dsqrt_rn_f64_mediumpath_v1) ;  /* 0x0000003400e07944 */ /* 0x001fea0003c00000 */
[----:B------:R-:W-:Y:S01]  /*f3b0*/  MOV R56, R78 ;  /* 0x0000004e00387202 */ /* 0x000fe20000000f00 */
[----:B------:R-:W-:-:S07]  /*f3c0*/  IMAD.MOV.U32 R57, RZ, RZ, R79 ;  /* 0x000000ffff397224 */ /* 0x000fce00078e004f */
.L_x_227:
[----:B------:R-:W-:Y:S05]  /*f3d0*/  BSYNC.RECONVERGENT B4 ;  /* 0x0000000000047941 */ /* 0x000fea0003800200 */
.L_x_226:
[----:B------:R-:W-:Y:S01]  /*f3e0*/  DMUL R56, R56, |R2| ;  /* 0x4000000238387228 */ /* 0x000fe20000000000 */
[----:B------:R-:W-:Y:S10]  /*f3f0*/  BRA `(.L_x_228) ;  /* 0x0000000000807947 */ /* 0x000ff40003800000 */
.L_x_223:
        /* <DEDUP_REMOVED lines=26> */
[----:B------:R-:W-:-:S02]  /*f5a0*/  MOV R65, R59 ;  /* 0x0000003b00417202 */ /* 0x000fc40000000f00 */
[----:B------:R-:W-:-:S07]  /*f5b0*/  MOV R68, 0xf5d0 ;  /* 0x0000f5d000447802 */ /* 0x000fce0000000f00 */
[----:B0-----:R-:W-:Y:S05]  /*f5c0*/  CALL.REL.NOINC `($__internal_2_$__cuda_sm20_dsqrt_rn_f64_mediumpath_v1) ;  /* 0x0000003400587944 */ /* 0x001fea0003c00000 */
[----:B------:R-:W-:Y:S01]  /*f5d0*/  MOV R56, R78 ;  /* 0x0000004e00387202 */ /* 0x000fe20000000f00 */
[----:B------:R-:W-:-:S07]  /*f5e0*/  IMAD.MOV.U32 R57, RZ, RZ, R79 ;  /* 0x000000ffff397224 */ /* 0x000fce00078e004f */
.L_x_229:
[----:B------:R-:W-:Y:S05]  /*f5f0*/  BSYNC.RECONVERGENT B4 ;  /* 0x0000000000047941 */ /* 0x000fea0003800200 */
.L_x_228:
[----:B------:R-:W-:Y:S05]  /*f600*/  BSYNC.RECONVERGENT B3 ;  /* 0x0000000000037941 */ /* 0x000fea0003800200 */
.L_x_222:
[--C-:B------:R-:W-:Y:S01]  /*f610*/  DADD R54, -RZ, -|R56|.reuse ;  /* 0x00000000ff367229 */ /* 0x100fe20000000d38 */
[----:B------:R-:W-:Y:S01]  /*f620*/  FSETP.GEU.AND P1, PT, |R51|, 6.5827683646048100446e-37, PT ;  /* 0x036000003300780b */ /* 0x000fe20003f2e200 */
[----:B------:R-:W-:Y:S01]  /*f630*/  DADD R56, -RZ, |R56| ;  /* 0x00000000ff387229 */ /* 0x000fe20000000538 */
[----:B------:R-:W-:Y:S01]  /*f640*/  BSSY.RECONVERGENT B3, `(.L_x_230) ;  /* 0x000001c000037945 */ /* 0x000fe20003800200 */
[----:B------:R-:W-:-:S08]  /*f650*/  DSETP.GE.AND P0, PT, R2, RZ, PT ;  /* 0x000000ff0200722a */ /* 0x000fd00003f06000 */
[----:B------:R-:W-:Y:S02]  /*f660*/  FSEL R54, R54, R56, !P0 ;  /* 0x0000003836367208 */ /* 0x000fe40004000000 */
[----:B------:R-:W-:-:S06]  /*f670*/  FSEL R55, R55, R57, !P0 ;  /* 0x0000003937377208 */ /* 0x000fcc0004000000 */
[----:B------:R-:W-:Y:S01]  /*f680*/  DADD R58, R2, R54 ;  /* 0x00000000023a7229 */ /* 0x000fe20000000036 */
[----:B------:R-:W-:-:S05]  /*f690*/  MOV R2, 0x1 ;  /* 0x0000000100027802 */ /* 0x000fca0000000f00 */
[----:B------:R-:W1:Y:S02]  /*f6a0*/  MUFU.RCP64H R3, R59 ;  /* 0x0000003b00037308 */ /* 0x000e640000001800 */
[----:B-1----:R-:W-:-:S08]  /*f6b0*/  DFMA R54, -R58, R2, 1 ;  /* 0x3ff000003a36742b */ /* 0x002fd00000000102 */
[----:B------:R-:W-:-:S08]  /*f6c0*/  DFMA R54, R54, R54, R54 ;  /* 0x000000363636722b */ /* 0x000fd00000000036 */
[----:B------:R-:W-:-:S08]  /*f6d0*/  DFMA R54, R2, R54, R2 ;  /* 0x000000360236722b */ /* 0x000fd00000000002 */
[----:B------:R-:W-:-:S08]  /*f6e0*/  DFMA R2, -R58, R54, 1 ;  /* 0x3ff000003a02742b */ /* 0x000fd00000000136 */
[----:B------:R-:W-:-:S08]  /*f6f0*/  DFMA R2, R54, R2, R54 ;  /* 0x000000023602722b */ /* 0x000fd00000000036 */
[----:B------:R-:W-:-:S08]  /*f700*/  DMUL R54, R50, R2 ;  /* 0x0000000232367228 */ /* 0x000fd00000000000 */
[----:B------:R-:W-:-:S08]  /*f710*/  DFMA R56, -R58, R54, R50 ;  /* 0x000000363a38722b */ /* 0x000fd00000000132 */
[----:B------:R-:W-:Y:S02]  /*f720*/  DFMA R2, R2, R56, R54 ;  /* 0x000000380202722b */ /* 0x000fe40000000036 */
[C-C-:B------:R-:W-:Y:S02]  /*f730*/  DADD R54, -R52.reuse, R46.reuse ;  /* 0x0000000034367229 */ /* 0x140fe4000000012e */
[----:B------:R-:W-:-:S06]  /*f740*/  DADD R56, R52, R46 ;  /* 0x0000000034387229 */ /* 0x000fcc000000002e */
[----:B------:R-:W-:-:S05]  /*f750*/  FFMA R44, RZ, R59, R3 ;  /* 0x0000003bff2c7223 */ /* 0x000fca0000000003 */
[----:B------:R-:W-:-:S13]  /*f760*/  FSETP.GT.AND P0, PT, |R44|, 1.469367938527859385e-39, PT ;  /* 0x001000002c00780b */ /* 0x000fda0003f04200 */
[----:B------:R-:W-:Y:S05]  /*f770*/  @P0 BRA P1, `(.L_x_231) ;  /* 0x0000000000200947 */ /* 0x000fea0000800000 */
[----:B------:R-:W-:Y:S01]  /*f780*/  MOV R66, R50 ;  /* 0x0000003200427202 */ /* 0x000fe20000000f00 */
[----:B------:R-:W-:Y:S01]  /*f790*/  IMAD.MOV.U32 R67, RZ, RZ, R51 ;  /* 0x000000ffff437224 */ /* 0x000fe200078e0033 */
[----:B------:R-:W-:Y:S02]  /*f7a0*/  MOV R60, R58 ;  /* 0x0000003a003c7202 */ /* 0x000fe40000000f00 */
[----:B------:R-:W-:Y:S02]  /*f7b0*/  MOV R61, R59 ;  /* 0x0000003b003d7202 */ /* 0x000fe40000000f00 */
[----:B------:R-:W-:-:S07]  /*f7c0*/  MOV R76, 0xf7e0 ;  /* 0x0000f7e0004c7802 */ /* 0x000fce0000000f00 */
[----:B0-----:R-:W-:Y:S05]  /*f7d0*/  CALL.REL.NOINC `($__internal_1_$__cuda_sm20_div_rn_f64_full) ;  /* 0x0000002c00647944 */ /* 0x001fea0003c00000 */
[----:B------:R-:W-:Y:S01]  /*f7e0*/  IMAD.MOV.U32 R2, RZ, RZ, R68 ;  /* 0x000000ffff027224 */ /* 0x000fe200078e0044 */
[----:B------:R-:W-:-:S07]  /*f7f0*/  MOV R3, R69 ;  /* 0x0000004500037202 */ /* 0x000fce0000000f00 */
.L_x_231:
[----:B------:R-:W-:Y:S05]  /*f800*/  BSYNC.RECONVERGENT B3 ;  /* 0x0000000000037941 */ /* 0x000fea0003800200 */
.L_x_230:
[----:B------:R-:W1:Y:S01]  /*f810*/  MUFU.RCP64H R51, R47 ;  /* 0x0000002f00337308 */ /* 0x000e620000001800 */
[----:B------:R-:W-:Y:S01]  /*f820*/  HFMA2 R50, -RZ, RZ, 0, 5.9604644775390625e-08 ;  /* 0x00000001ff327431 */ /* 0x000fe200000001ff */
[C---:B------:R-:W-:Y:S01]  /*f830*/  DADD R2, -R6.reuse, R2 ;  /* 0x0000000006027229 */ /* 0x040fe20000000102 */
[----:B------:R-:W-:Y:S07]  /*f840*/  BSSY.RECONVERGENT B3, `(.L_x_232) ;  /* 0x0000015000037945 */ /* 0x000fee0003800200 */
[----:B------:R-:W-:-:S02]  /*f850*/  DMUL R2, R6, R2 ;  /* 0x0000000206027228 */ /* 0x000fc40000000000 */
[----:B-1----:R-:W-:-:S06]  /*f860*/  DFMA R52, -R46, R50, 1 ;  /* 0x3ff000002e34742b */ /* 0x002fcc0000000132 */
[----:B------:R-:W-:Y:S02]  /*f870*/  DFMA R66, R54, R56, R2 ;  /* 0x000000383642722b */ /* 0x000fe40000000002 */
[----:B------:R-:W-:-:S08]  /*f880*/  DFMA R52, R52, R52, R52 ;  /* 0x000000343434722b */ /* 0x000fd00000000034 */
[----:B------:R-:W-:Y:S01]  /*f890*/  FSETP.GEU.AND P1, PT, |R67|, 6.5827683646048100446e-37, PT ;  /* 0x036000004300780b */ /* 0x000fe20003f2e200 */
        /* <DEDUP_REMOVED lines=13> */
[----:B------:R-:W-:Y:S01]  /*f970*/  MOV R2, R68 ;  /* 0x0000004400027202 */ /* 0x000fe20000000f00 */
[----:B------:R-:W-:-:S07]  /*f980*/  IMAD.MOV.U32 R3, RZ, RZ, R69 ;  /* 0x000000ffff037224 */ /* 0x000fce00078e0045 */
.L_x_233:
[----:B------:R-:W-:Y:S05]  /*f990*/  BSYNC.RECONVERGENT B3 ;  /* 0x0000000000037941 */ /* 0x000fea0003800200 */
.L_x_232:
[----:B------:R-:W-:Y:S01]  /*f9a0*/  IADD3 R6, PT, PT, R15, -0x2, RZ ;  /* 0xfffffffe0f067810 */ /* 0x000fe20007ffe0ff */
[----:B------:R-:W-:Y:S01]  /*f9b0*/  BSSY.RECONVERGENT B4, `(.L_x_234) ;  /* 0x000022b000047945 */ /* 0x000fe20003800200 */
[----:B------:R-:W-:Y:S01]  /*f9c0*/  MOV R52, R2 ;  /* 0x0000000200347202 */ /* 0x000fe20000000f00 */
[----:B------:R-:W-:Y:S01]  /*f9d0*/  IMAD.MOV.U32 R53, RZ, RZ, R3 ;  /* 0x000000ffff357224 */ /* 0x000fe200078e0003 */
[----:B------:R-:W-:-:S13]  /*f9e0*/  ISETP.GT.AND P0, PT, R45, R6, PT ;  /* 0x000000062d00720c */ /* 0x000fda0003f04270 */
[----:B------:R-:W-:Y:S05]  /*f9f0*/  @P0 BRA `(.L_x_235) ;  /* 0x0000002000980947 */ /* 0x000fea0003800000 */
[----:B------:R-:W-:Y:S01]  /*fa00*/  HFMA2 R54, -RZ, RZ, 0, 0 ;  /* 0x00000000ff367431 */ /* 0x000fe200000001ff */
[----:B------:R-:W-:Y:S01]  /*fa10*/  BSSY.RECONVERGENT B3, `(.L_x_236) ;  /* 0x0000223000037945 */ /* 0x000fe20003800200 */
[----:B------:R-:W-:Y:S01]  /*fa20*/  HFMA2 R7, -RZ, RZ, 1.984375, 0 ;  /* 0x3ff00000ff077431 */ /* 0x000fe200000001ff */
[----:B------:R-:W-:Y:S01]  /*fa30*/  VIMNMX R44, PT, PT, R45, R0, !PT ;  /* 0x000000002d2c7248 */ /* 0x000fe20007fe0100 */
[----:B------:R-:W-:Y:S01]  /*fa40*/  IMAD.MOV.U32 R55, RZ, RZ, 0x3ff00000 ;  /* 0x3ff00000ff377424 */ /* 0x000fe200078e00ff */
[----:B------:R-:W-:Y:S02]  /*fa50*/  MOV R49, R45 ;  /* 0x0000002d00317202 */ /* 0x000fe40000000f00 */
[----:B------:R-:W-:-:S07]  /*fa60*/  MOV R6, 0x0 ;  /* 0x0000000000067802 */ /* 0x000fce0000000f00 */
.L_x_267:
[----:B------:R-:W-:-:S05]  /*fa70*/  IMAD.WIDE R58, R49, 0x8, R4 ;  /* 0x00000008313a7825 */ /* 0x000fca00078e0204 */
[----:B------:R-:W2:Y:S01]  /*fa80*/  LD.E.64 R56, desc[UR36][R58.64+0x8] ;  /* 0x000008243a387980 */ /* 0x000ea2000c101b00 */
[----:B------:R-:W-:-:S05]  /*fa90*/  IMAD R48, R49, 0x4, R34 ;  /* 0x0000000431307824 */ /* 0x000fca00078e0222 */
[----:B------:R1:W5:Y:S01]  /*faa0*/  LDL R50, [R48+0x4] ;  /* 0x0000040030327983 */ /* 0x0003620000100800 */
[----:B------:R-:W-:Y:S01]  /*fab0*/  BSSY.RECONVERGENT B5, `(.L_x_237) ;  /* 0x0000075000057945 */ /* 0x000fe20003800200 */
[----:B------:R-:W-:Y:S02]  /*fac0*/  DADD R64, -RZ, |R52| ;  /* 0x00000000ff407229 */ /* 0x000fe40000000534 */
[----:B--2---:R-:W-:-:S08]  /*fad0*/  DMUL R54, R56, R54 ;  /* 0x0000003638367228 */ /* 0x004fd00000000000 */
[----:B------:R-:W-:-:S14]  /*fae0*/  DSETP.GT.AND P0, PT, |R52|, |R54|, PT ;  /* 0x400000363400722a */ /* 0x000fdc0003f04200 */
[----:B-1----:R-:W-:Y:S05]  /*faf0*/  @!P0 BRA `(.L_x_238) ;  /* 0x0000000000dc8947 */ /* 0x002fea0003800000 */
[----:B------:R-:W1:Y:S01]  /*fb00*/  MUFU.RCP64H R3, R65 ;  /* 0x0000004100037308 */ /* 0x000e620000001800 */
[----:B------:R-:W-:Y:S01]  /*fb10*/  MOV R2, 0x1 ;  /* 0x0000000100027802 */ /* 0x000fe20000000f00 */
[----:B------:R-:W-:Y:S01]  /*fb20*/  DADD R66, -RZ, |R54| ;  /* 0x00000000ff427229 */ /* 0x000fe20000000536 */
[----:B------:R-:W-:Y:S09]  /*fb30*/  BSSY.RECONVERGENT B7, `(.L_x_239) ;  /* 0x0000013000077945 */ /* 0x000ff20003800200 */
[----:B------:R-:W-:Y:S01]  /*fb40*/  FSETP.GEU.AND P1, PT, |R67|, 6.5827683646048100446e-37, PT ;  /* 0x036000004300780b */ /* 0x000fe20003f2e200 */
[----:B-1----:R-:W-:-:S08]  /*fb50*/  DFMA R60, R2, -|R52|, 1 ;  /* 0x3ff00000023c742b */ /* 0x002fd00000000c34 */
[----:B------:R-:W-:-:S08]  /*fb60*/  DFMA R60, R60, R60, R60 ;  /* 0x0000003c3c3c722b */ /* 0x000fd0000000003c */
[----:B------:R-:W-:-:S08]  /*fb70*/  DFMA R60, R2, R60, R2 ;  /* 0x0000003c023c722b */ /* 0x000fd00000000002 */
[----:B------:R-:W-:-:S08]  /*fb80*/  DFMA R2, R60, -|R52|, 1 ;  /* 0x3ff000003c02742b */ /* 0x000fd00000000c34 */
[----:B------:R-:W-:-:S08]  /*fb90*/  DFMA R2, R60, R2, R60 ;  /* 0x000000023c02722b */ /* 0x000fd0000000003c */
[----:B------:R-:W-:-:S08]  /*fba0*/  DMUL R60, |R54|, R2 ;  /* 0x00000002363c7228 */ /* 0x000fd00000000200 */
[----:B------:R-:W-:-:S08]  /*fbb0*/  DFMA R62, R60, -|R52|, |R54| ;  /* 0xc00000343c3e722b */ /* 0x000fd00000000436 */
[----:B------:R-:W-:-:S10]  /*fbc0*/  DFMA R2, R2, R62, R60 ;  /* 0x0000003e0202722b */ /* 0x000fd4000000003c */
[----:B------:R-:W-:-:S05]  /*fbd0*/  FFMA R51, RZ, R65, R3 ;  /* 0x00000041ff337223 */ /* 0x000fca0000000003 */
[----:B------:R-:W-:-:S13]  /*fbe0*/  FSETP.GT.AND P0, PT, |R51|, 1.469367938527859385e-39, PT ;  /* 0x001000003300780b */ /* 0x000fda0003f04200 */
[----:B------:R-:W-:Y:S05]  /*fbf0*/  @P0 BRA P1, `(.L_x_240) ;  /* 0x0000000000180947 */ /* 0x000fea0000800000 */
[----:B------:R-:W-:Y:S01]  /*fc00*/  MOV R60, R64 ;  /* 0x00000040003c7202 */ /* 0x000fe20000000f00 */
[----:B------:R-:W-:Y:S01]  /*fc10*/  IMAD.MOV.U32 R61, RZ, RZ, R65 ;  /* 0x000000ffff3d7224 */ /* 0x000fe200078e0041 */
[----:B------:R-:W-:-:S07]  /*fc20*/  MOV R76, 0xfc40 ;  /* 0x0000fc40004c7802 */ /* 0x000fce0000000f00 */
[----:B0----5:R-:W-:Y:S05]  /*fc30*/  CALL.REL.NOINC `($__internal_1_$__cuda_sm20_div_rn_f64_full) ;  /* 0x00000028004c7944 */ /* 0x021fea0003c00000 */
[----:B------:R-:W-:Y:S02]  /*fc40*/  MOV R2, R68 ;  /* 0x0000004400027202 */ /* 0x000fe40000000f00 */
[----:B------:R-:W-:-:S07]  /*fc50*/  MOV R3, R69 ;  /* 0x0000004500037202 */ /* 0x000fce0000000f00 */
.L_x_240:
[----:B------:R-:W-:Y:S05]  /*fc60*/  BSYNC.RECONVERGENT B7 ;  /* 0x0000000000077941 */ /* 0x000fea0003800200 */
.L_x_239:
[----:B------:R-:W-:Y:S01]  /*fc70*/  DFMA R64, R2, R2, 1 ;  /* 0x3ff000000240742b */ /* 0x000fe20000000002 */
[----:B------:R-:W-:Y:S01]  /*fc80*/  HFMA2 R63, -RZ, RZ, 1.9609375, 0 ;  /* 0x3fd80000ff3f7431 */ /* 0x000fe200000001ff */
[----:B------:R-:W-:Y:S01]  /*fc90*/  MOV R62, 0x0 ;  /* 0x00000000003e7802 */ /* 0x000fe20000000f00 */
        /* <DEDUP_REMOVED lines=19> */
[----:B------:R-:W-:Y:S02]  /*fdd0*/  MOV R66, R68 ;  /* 0x0000004400427202 */ /* 0x000fe40000000f00 */
[----:B------:R-:W-:Y:S02]  /*fde0*/  MOV R60, R2 ;  /* 0x00000002003c7202 */ /* 0x000fe40000000f00 */
[----:B------:R-:W-:Y:S02]  /*fdf0*/  MOV R65, R63 ;  /* 0x0000003f00417202 */ /* 0x000fe40000000f00 */
[----:B------:R-:W-:-:S07]  /*fe00*/  MOV R68, 0xfe20 ;  /* 0x0000fe2000447802 */ /* 0x000fce0000000f00 */
[----:B0----5:R-:W-:Y:S05]  /*fe10*/  CALL.REL.NOINC `($__internal_2_$__cuda_sm20_dsqrt_rn_f64_mediumpath_v1) ;  /* 0x0000002c00447944 */ /* 0x021fea0003c00000 */
[----:B------:R-:W-:Y:S01]  /*fe20*/  IMAD.MOV.U32 R60, RZ, RZ, R78 ;  /* 0x000000ffff3c7224 */ /* 0x000fe200078e004e */
[----:B------:R-:W-:-:S07]  /*fe30*/  MOV R61, R79 ;  /* 0x0000004f003d7202 */ /* 0x000fce0000000f00 */
.L_x_242:
[----:B------:R-:W-:Y:S05]  /*fe40*/  BSYNC.RECONVERGENT B7 ;  /* 0x0000000000077941 */ /* 0x000fea0003800200 */
.L_x_241:
[----:B------:R-:W-:Y:S01]  /*fe50*/  DMUL R78, R60, |R52| ;  /* 0x400000343c4e7228 */ /* 0x000fe20000000000 */
[----:B------:R-:W-:Y:S10]  /*fe60*/  BRA `(.L_x_243) ;  /* 0x0000000000e47947 */ /* 0x000ff40003800000 */
.L_x_238:
[----:B------:R-:W-:Y:S01]  /*fe70*/  DSETP.NE.AND P0, PT, R54, RZ, PT ;  /* 0x000000ff3600722a */ /* 0x000fe20003f05000 */
[----:B------:R-:W-:-:S13]  /*fe80*/  CS2R R78, SRZ ;  /* 0x00000000004e7805 */ /* 0x000fda000001ff00 */
[----:B------:R-:W-:Y:S05]  /*fe90*/  @!P0 BRA `(.L_x_243) ;  /* 0x0000000000d88947 */ /* 0x000fea0003800000 */
[----:B------:R-:W-:Y:S01]  /*fea0*/  DADD R68, -RZ, |R54| ;  /* 0x00000000ff447229 */ /* 0x000fe20000000536 */
[----:B------:R-:W-:Y:S01]  /*feb0*/  MOV R2, 0x1 ;  /* 0x0000000100027802 */ /* 0x000fe20000000f00 */
[----:B------:R-:W-:Y:S01]  /*fec0*/  BSSY.RECONVERGENT B7, `(.L_x_244) ;  /* 0x0000016000077945 */ /* 0x000fe20003800200 */
[----:B------:R-:W-:-:S03]  /*fed0*/  FSETP.GEU.AND P1, PT, |R65|, 6.5827683646048100446e-37, PT ;  /* 0x036000004100780b */ /* 0x000fc60003f2e200 */
[----:B------:R-:W1:Y:S02]  /*fee0*/  MUFU.RCP64H R3, R69 ;  /* 0x0000004500037308 */ /* 0x000e640000001800 */
[----:B-1----:R-:W-:-:S08]  /*fef0*/  DFMA R60, -|R54|, R2, 1 ;  /* 0x3ff00000363c742b */ /* 0x002fd00000000302 */
[----:B------:R-:W-:-:S08]  /*ff00*/  DFMA R60, R60, R60, R60 ;  /* 0x0000003c3c3c722b */ /* 0x000fd0000000003c */
[----:B------:R-:W-:-:S08]  /*ff10*/  DFMA R60, R2, R60, R2 ;  /* 0x0000003c023c722b */ /* 0x000fd00000000002 */
[----:B------:R-:W-:-:S08]  /*ff20*/  DFMA R2, -|R54|, R60, 1 ;  /* 0x3ff000003602742b */ /* 0x000fd0000000033c */
[----:B------:R-:W-:-:S08]  /*ff30*/  DFMA R2, R60, R2, R60 ;  /* 0x000000023c02722b */ /* 0x000fd0000000003c */
[----:B------:R-:W-:-:S08]  /*ff40*/  DMUL R60, R2, |R52| ;  /* 0x40000034023c7228 */ /* 0x000fd00000000000 */
[----:B------:R-:W-:-:S08]  /*ff50*/  DFMA R62, -|R54|, R60, |R52| ;  /* 0x0000003c363e722b */ /* 0x000fd00000000734 */
[----:B------:R-:W-:-:S10]  /*ff60*/  DFMA R2, R2, R62, R60 ;  /* 0x0000003e0202722b */ /* 0x000fd4000000003c */
[----:B------:R-:W-:-:S05]  /*ff70*/  FFMA R51, RZ, R69, R3 ;  /* 0x00000045ff337223 */ /* 0x000fca0000000003 */
[----:B------:R-:W-:-:S13]  /*ff80*/  FSETP.GT.AND P0, PT, |R51|, 1.469367938527859385e-39, PT ;  /* 0x001000003300780b */ /* 0x000fda0003f04200 */
[----:B------:R-:W-:Y:S05]  /*ff90*/  @P0 BRA P1, `(.L_x_245) ;  /* 0x0000000000200947 */ /* 0x000fea0000800000 */
[----:B------:R-:W-:Y:S01]  /*ffa0*/  IMAD.MOV.U32 R66, RZ, RZ, R64 ;  /* 0x000000ffff427224 */ /* 0x000fe200078e0040 */
[----:B------:R-:W-:Y:S01]  /*ffb0*/  MOV R67, R65 ;  /* 0x0000004100437202 */ /* 0x000fe20000000f00 */
[----:B------:R-:W-:Y:S01]  /*ffc0*/  IMAD.MOV.U32 R61, RZ, RZ, R69 ;  /* 0x000000ffff3d7224 */ /* 0x000fe200078e0045 */
[----:B------:R-:W-:Y:S02]  /*ffd0*/  MOV R60, R68 ;  /* 0x00000044003c7202 */ /* 0x000fe40000000f00 */
[----:B------:R-:W-:-:S07]  /*ffe0*/  MOV R76, 0x10000 ;  /* 0x00010000004c7802 */ /* 0x000fce0000000f00 */
[----:B0----5:R-:W-:Y:S05]  /*fff0*/  CALL.REL.NOINC `($__internal_1_$__cuda_sm20_div_rn_f64_full) ;  /* 0x00000024005c7944 */ /* 0x021fea0003c00000 */
[----:B------:R-:W-:Y:S02]  /*10000*/  MOV R2, R68 ;  /* 0x0000004400027202 */ /* 0x000fe40000000f00 */
[----:B------:R-:W-:-:S07]  /*10010*/  MOV R3, R69 ;  /* 0x0000004500037202 */ /* 0x000fce0000000f00 */
.L_x_245:
[----:B------:R-:W-:Y:S05]  /*10020*/  BSYNC.RECONVERGENT B7 ;  /* 0x0000000000077941 */ /* 0x000fea0003800200 */
.L_x_244:
        /* <DEDUP_REMOVED lines=27> */
.L_x_247:
[----:B------:R-:W-:Y:S05]  /*101e0*/  BSYNC.RECONVERGENT B7 ;  /* 0x0000000000077941 */ /* 0x000fea0003800200 */
.L_x_246:
[----:B------:R-:W-:-:S11]  /*101f0*/  DMUL R78, |R54|, R78 ;  /* 0x0000004e364e7228 */ /* 0x000fd60000000200 */
.L_x_243:
[----:B------:R-:W-:Y:S05]  /*10200*/  BSYNC.RECONVERGENT B5 ;  /* 0x0000000000057941 */ /* 0x000fea0003800200 */
.L_x_237:
[----:B------:R-:W1:Y:S01]  /*10210*/  MUFU.RCP64H R3, R79 ;  /* 0x0000004f00037308 */ /* 0x000e620000001800 */
[----:B------:R-:W-:Y:S01]  /*10220*/  IMAD.MOV.U32 R2, RZ, RZ, 0x1 ;  /* 0x00000001ff027424 */ /* 0x000fe200078e00ff */
[----:B------:R2:W-:Y:S01]  /*10230*/  ST.E.64 desc[UR36][R58.64], R78 ;  /* 0x0000004e3a007985 */ /* 0x0005e2000c101b24 */
[----:B------:R-:W-:Y:S01]  /*10240*/  FSETP.GEU.AND P1, PT, |R53|, 6.5827683646048100446e-37, PT ;  /* 0x036000003500780b */ /* 0x000fe20003f2e200 */
[----:B------:R-:W-:Y:S01]  /*10250*/  BSSY.RECONVERGENT B5, `(.L_x_248) ;  /* 0x0000016000057945 */ /* 0x000fe20003800200 */
[----:B------:R-:W-:-:S03]  /*10260*/  DMUL R74, R56, R6 ;  /* 0x00000006384a7228 */ /* 0x000fc60000000000 */
[----:B-----5:R-:W3:Y:S01]  /*10270*/  F2F.F64.F32 R50, R50 ;  /* 0x0000003200327310 */ /* 0x020ee20000201800 */
[----:B-1----:R-:W-:-:S08]  /*10280*/  DFMA R60, R2, -R78, 1 ;  /* 0x3ff00000023c742b */ /* 0x002fd0000000084e */
        /* <DEDUP_REMOVED lines=9> */
[----:B--23--:R-:W-:Y:S05]  /*10320*/  @P0 BRA P1, `(.L_x_249) ;  /* 0x0000000000200947 */ /* 0x00cfea0000800000 */
[----:B------:R-:W-:Y:S01]  /*10330*/  MOV R66, R52 ;  /* 0x0000003400427202 */ /* 0x000fe20000000f00 */
[----:B------:R-:W-:Y:S01]  /*10340*/  IMAD.MOV.U32 R60, RZ, RZ, R78 ;  /* 0x000000ffff3c7224 */ /* 0x000fe200078e004e */
[----:B------:R-:W-:Y:S02]  /*10350*/  MOV R67, R53 ;  /* 0x0000003500437202 */ /* 0x000fe40000000f00 */
[----:B------:R-:W-:Y:S02]  /*10360*/  MOV R61, R79 ;  /* 0x0000004f003d7202 */ /* 0x000fe40000000f00 */
[----:B------:R-:W-:-:S07]  /*10370*/  MOV R76, 0x10390 ;  /* 0x00010390004c7802 */ /* 0x000fce0000000f00 */
[----:B0-----:R-:W-:Y:S05]  /*10380*/  CALL.REL.NOINC `($__internal_1_$__cuda_sm20_div_rn_f64_full) ;  /* 0x0000002000787944 */ /* 0x001fea0003c00000 */
[----:B------:R-:W-:Y:S01]  /*10390*/  MOV R2, R68 ;  /* 0x0000004400027202 */ /* 0x000fe20000000f00 */
[----:B------:R-:W-:-:S07]  /*103a0*/  IMAD.MOV.U32 R3, RZ, RZ, R69 ;  /* 0x000000ffff037224 */ /* 0x000fce00078e0045 */
.L_x_249:
[----:B------:R-:W-:Y:S05]  /*103b0*/  BSYNC.RECONVERGENT B5 ;  /* 0x0000000000057941 */ /* 0x000fea0003800200 */
.L_x_248:
[----:B------:R-:W1:Y:S01]  /*103c0*/  MUFU.RCP64H R7, R79 ;  /* 0x0000004f00077308 */ /* 0x000e620000001800 */
[----:B------:R-:W-:Y:S01]  /*103d0*/  HFMA2 R6, -RZ, RZ, 0, 5.9604644775390625e-08 ;  /* 0x00000001ff067431 */ /* 0x000fe200000001ff */
[----:B------:R-:W-:Y:S01]  /*103e0*/  FSETP.GEU.AND P1, PT, |R55|, 6.5827683646048100446e-37, PT ;  /* 0x036000003700780b */ /* 0x000fe20003f2e200 */
[----:B------:R-:W-:Y:S04]  /*103f0*/  BSSY.RECONVERGENT B5, `(.L_x_250) ;  /* 0x0000014000057945 */ /* 0x000fe80003800200 */
        /* <DEDUP_REMOVED lines=19> */
.L_x_251:
[----:B------:R-:W-:Y:S05]  /*10530*/  BSYNC.RECONVERGENT B5 ;  /* 0x0000000000057941 */ /* 0x000fea0003800200 */
.L_x_250:
[----:B------:R-:W2:Y:S02]  /*10540*/  LD.E.64 R52, desc[UR36][R28.64] ;  /* 0x000000241c347980 */ /* 0x000ea4000c101b00 */
[----:B--2---:R-:W-:-:S05]  /*10550*/  IMAD.WIDE R52, R49, 0x4, R52 ;  /* 0x0000000431347825 */ /* 0x004fca00078e0234 */
[----:B------:R-:W2:Y:S04]  /*10560*/  LD.E R56, desc[UR36][R52.64+0x4] ;  /* 0x0000042434387980 */ /* 0x000ea8000c101900 */
[----:B------:R-:W3:Y:S01]  /*10570*/  LD.E R62, desc[UR36][R52.64] ;  /* 0x00000024343e7980 */ /* 0x000ee2000c101900 */
        /* <DEDUP_REMOVED lines=13> */
[----:B---3--:R-:W-:-:S05]  /*10650*/  IMAD.WIDE R56, R49, 0x4, R56 ;  /* 0x0000000431387825 */ /* 0x008fca00078e0238 */
[----:B------:R-:W1:Y:S04]  /*10660*/  LD.E R65, desc[UR36][R56.64+0x4] ;  /* 0x0000042438417980 */ /* 0x000e68000c101900 */
        /* <DEDUP_REMOVED lines=14> */
[----:B---3--:R-:W-:-:S05]  /*10750*/  IMAD.WIDE R60, R49, 0x4, R58 ;  /* 0x00000004313c7825 */ /* 0x008fca00078e023a */
[----:B------:R-:W3:Y:S04]  /*10760*/  LD.E R66, desc[UR36][R60.64+0x4] ;  /* 0x000004243c427980 */ /* 0x000ee8000c101900 */
        /* <DEDUP_REMOVED lines=8> */
[----:B------:R-:W-:Y:S01]  /*107f0*/  DMUL R56, R56, R6 ;  /* 0x0000000638387228 */ /* 0x000fe20000000000 */
[----:B------:R-:W-:Y:S01]  /*10800*/  BSSY.RECONVERGENT B5, `(.L_x_252) ;  /* 0x000007e000057945 */ /* 0x000fe20003800200 */
[----:B------:R-:W-:Y:S01]  /*10810*/  MOV R54, R6 ;  /* 0x0000000600367202 */ /* 0x000fe20000000f00 */
[----:B------:R-:W-:-:S05]  /*10820*/  IMAD.MOV.U32 R55, RZ, RZ, R7 ;  /* 0x000000ffff377224 */ /* 0x000fca00078e0007 */
[----:B------:R-:W-:Y:S02]  /*10830*/  DFMA R64, R58, R2, -R56 ;  /* 0x000000023a40722b */ /* 0x000fe40000000838 */
[-C--:B------:R-:W-:Y:S02]  /*10840*/  DMUL R58, R74, R6.reuse ;  /* 0x000000064a3a7228 */ /* 0x080fe40000000000 */
[----:B------:R-:W-:-:S06]  /*10850*/  DMUL R56, R50, R6 ;  /* 0x0000000632387228 */ /* 0x000fcc0000000000 */
[----:B------:R-:W3:Y:S01]  /*10860*/  F2F.F32.F64 R65, R64 ;  /* 0x0000004000417310 */ /* 0x000ee20000301000 */
[----:B------:R-:W-:-:S08]  /*10870*/  DFMA R58, R2, R46, R58 ;  /* 0x0000002e023a722b */ /* 0x000fd0000000003a */
[----:B------:R-:W-:Y:S01]  /*10880*/  DSETP.GT.AND P0, PT, |R58|, |R56|, PT ;  /* 0x400000383a00722a */ /* 0x000fe20003f04200 */
[----:B--2---:R-:W-:Y:S01]  /*10890*/  IMAD.WIDE R66, R49, 0x4, R52 ;  /* 0x0000000431427825 */ /* 0x004fe200078e0234 */
[----:B------:R-:W-:-:S04]  /*108a0*/  DMUL R52, R6, R46 ;  /* 0x0000002e06347228 */ /* 0x000fc80000000000 */
[----:B---3--:R1:W-:Y:S04]  /*108b0*/  ST.E desc[UR36][R66.64+0x4], R65 ;  /* 0x0000044142007985 */ /* 0x0083e8000c101924 */
[----:B------:R-:W-:-:S04]  /*108c0*/  DFMA R52, R74, R2, -R52 ;  /* 0x000000024a34722b */ /* 0x000fc80000000834 */
[----:B------:R-:W-:Y:S07]  /*108d0*/  @!P0 BRA `(.L_x_253) ;  /* 0x0000000000dc8947 */ /* 0x000fee0003800000 */
[----:B-1----:R-:W-:Y:S01]  /*108e0*/  DADD R62, -RZ, |R58| ;  /* 0x00000000ff3e7229 */ /* 0x002fe2000000053a */
        /* <DEDUP_REMOVED lines=20> */
[----:B------:R-:W-:Y:S02]  /*10a30*/  MOV R6, R68 ;  /* 0x0000004400067202 */ /* 0x000fe40000000f00 */
[----:B------:R-:W-:-:S07]  /*10a40*/  MOV R7, R69 ;  /* 0x0000004500077202 */ /* 0x000fce0000000f00 */
.L_x_255:
[----:B------:R-:W-:Y:S05]  /*10a50*/  BSYNC.RECONVERGENT B7 ;  /* 0x0000000000077941 */ /* 0x000fea0003800200 */
.L_x_254:
        /* <DEDUP_REMOVED lines=26> */
[----:B------:R-:W-:Y:S01]  /*10c00*/  MOV R46, R78 ;  /* 0x0000004e002e7202 */ /* 0x000fe20000000f00 */
[----:B------:R-:W-:-:S07]  /*10c10*/  IMAD.MOV.U32 R47, RZ, RZ, R79 ;  /* 0x000000ffff2f7224 */ /* 0x000fce00078e004f */
.L_x_257:
[----:B------:R-:W-:Y:S05]  /*10c20*/  BSYNC.RECONVERGENT B7 ;  /* 0x0000000000077941 */ /* 0x000fea0003800200 */
.L_x_256:
[----:B------:R-:W-:Y:S01]  /*10c30*/  DMUL R46, |R58|, R46 ;  /* 0x0000002e3a2e7228 */ /* 0x000fe20000000200 */
[----:B------:R-:W-:Y:S10]  /*10c40*/  BRA `(.L_x_258) ;  /* 0x0000000000e47947 */ /* 0x000ff40003800000 */
.L_x_253:
[----:B------:R-:W-:Y:S01]  /*10c50*/  DSETP.NE.AND P0, PT, R56, RZ, PT ;  /* 0x000000ff3800722a */ /* 0x000fe20003f05000 */
[----:B------:R-:W-:-:S13]  /*10c60*/  CS2R R46, SRZ ;  /* 0x00000000002e7805 */ /* 0x000fda000001ff00 */
[----:B------:R-:W-:Y:S05]  /*10c70*/  @!P0 BRA `(.L_x_258) ;  /* 0x0000000000d88947 */ /* 0x000fea0003800000 */
        /* <DEDUP_REMOVED lines=23> */
.L_x_260:
[----:B------:R-:W-:Y:S05]  /*10df0*/  BSYNC.RECONVERGENT B7 ;  /* 0x0000000000077941 */ /* 0x000fea0003800200 */
.L_x_259:
        /* <DEDUP_REMOVED lines=28> */
.L_x_262:
[----:B------:R-:W-:Y:S05]  /*10fc0*/  BSYNC.RECONVERGENT B7 ;  /* 0x0000000000077941 */ /* 0x000fea0003800200 */
.L_x_261:
[----:B------:R-:W-:-:S11]  /*10fd0*/  DMUL R46, |R56|, R46 ;  /* 0x0000002e382e7228 */ /* 0x000fd60000000200 */
.L_x_258:
[----:B------:R-:W-:Y:S05]  /*10fe0*/  BSYNC.RECONVERGENT B5 ;  /* 0x0000000000057941 */ /* 0x000fea0003800200 */
.L_x_252:
[----:B-1----:R-:W1:Y:S01]  /*10ff0*/  F2F.F32.F64 R61, R46 ;  /* 0x0000002e003d7310 */ /* 0x002e620000301000 */
[----:B------:R-:W-:Y:S01]  /*11000*/  DSETP.NEU.AND P0, PT, R46, RZ, PT ;  /* 0x000000ff2e00722a */ /* 0x000fe20003f0d000 */
[----:B------:R-:W-:Y:S01]  /*11010*/  BSSY.RECONVERGENT B5, `(.L_x_263) ;  /* 0x000001a000057945 */ /* 0x000fe20003800200 */
[----:B------:R-:W-:Y:S02]  /*11020*/  MOV R6, R2 ;  /* 0x0000000200067202 */ /* 0x000fe40000000f00 */
[----:B------:R-:W-:Y:S01]  /*11030*/  MOV R7, R3 ;  /* 0x0000000300077202 */ /* 0x000fe20000000f00 */
[----:B-1----:R1:W-:Y:S09]  /*11040*/  STL [R48], R61 ;  /* 0x0000003d30007387 */ /* 0x0023f20000100800 */
[----:B------:R-:W-:Y:S05]  /*11050*/  @!P0 BRA `(.L_x_264) ;  /* 0x0000000000548947 */ /* 0x000fea0003800000 */
[----:B------:R-:W2:Y:S01]  /*11060*/  MUFU.RCP64H R7, R47 ;  /* 0x0000002f00077308 */ /* 0x000ea20000001800 */
[----:B------:R-:W-:Y:S01]  /*11070*/  VIADD R6, R47, 0x300402 ;  /* 0x003004022f067836 */ /* 0x000fe20000000000 */
[----:B------:R-:W-:Y:S04]  /*11080*/  BSSY.RECONVERGENT B7, `(.L_x_265) ;  /* 0x0000010000077945 */ /* 0x000fe80003800200 */
[----:B------:R-:W-:Y:S01]  /*11090*/  FSETP.GEU.AND P0, PT, |R6|, 5.8789094863358348022e-39, PT ;  /* 0x004004020600780b */ /* 0x000fe20003f0e200 */
[----:B--2---:R-:W-:-:S08]  /*110a0*/  DFMA R54, R6, -R46, 1 ;  /* 0x3ff000000636742b */ /* 0x004fd0000000082e */
[----:B------:R-:W-:-:S08]  /*110b0*/  DFMA R54, R54, R54, R54 ;  /* 0x000000363636722b */ /* 0x000fd00000000036 */
[----:B------:R-:W-:-:S08]  /*110c0*/  DFMA R54, R6, R54, R6 ;  /* 0x000000360636722b */ /* 0x000fd00000000006 */
[----:B-1----:R-:W-:-:S08]  /*110d0*/  DFMA R60, R54, -R46, 1 ;  /* 0x3ff00000363c742b */ /* 0x002fd0000000082e */
[----:B------:R-:W-:Y:S01]  /*110e0*/  DFMA R54, R54, R60, R54 ;  /* 0x0000003c3636722b */ /* 0x000fe20000000036 */
[----:B------:R-:W-:Y:S10]  /*110f0*/  @P0 BRA `(.L_x_266) ;  /* 0x0000000000200947 */ /* 0x000ff40003800000 */
[----:B------:R-:W-:Y:S02]  /*11100*/  LOP3.LUT R6, R47, 0x7fffffff, RZ, 0xc0, !PT ;  /* 0x7fffffff2f067812 */ /* 0x000fe400078ec0ff */
[----:B------:R-:W-:Y:S02]  /*11110*/  MOV R64, R46 ;  /* 0x0000002e00407202 */ /* 0x000fe40000000f00 */
[----:B------:R-:W-:Y:S01]  /*11120*/  MOV R65, R47 ;  /* 0x0000002f00417202 */ /* 0x000fe20000000f00 */
[----:B------:R-:W-:Y:S01]  /*11130*/  VIADD R63, R6, 0xfff00000 ;  /* 0xfff00000063f7836 */ /* 0x000fe20000000000 */
[----:B------:R-:W-:-:S07]  /*11140*/  MOV R66, 0x11160 ;  /* 0x0001116000427802 */ /* 0x000fce0000000f00 */
[----:B0-----:R-:W-:Y:S05]  /*11150*/  CALL.REL.NOINC `($__internal_0_$__cuda_sm20_dblrcp_rn_slowpath_v3) ;  /* 0x0000001000587944 */ /* 0x001fea0003c00000 */
[----:B------:R-:W-:Y:S02]  /*11160*/  MOV R54, R60 ;  /* 0x0000003c00367202 */ /* 0x000fe40000000f00 */
[----:B------:R-:W-:-:S07]  /*11170*/  MOV R55, R61 ;  /* 0x0000003d00377202 */ /* 0x000fce0000000f00 */
.L_x_266:
[----:B------:R-:W-:Y:S05]  /*11180*/  BSYNC.RECONVERGENT B7 ;  /* 0x0000000000077941 */ /* 0x000fea0003800200 */
.L_x_265:
[-C--:B------:R-:W-:Y:S02]  /*11190*/  DMUL R6, R58, R54.reuse ;  /* 0x000000363a067228 */ /* 0x080fe40000000000 */
[----:B------:R-:W-:-:S11]  /*111a0*/  DMUL R54, R56, R54 ;  /* 0x0000003638367228 */ /* 0x000fd60000000000 */
.L_x_264:
[----:B------:R-:W-:Y:S05]  /*111b0*/  BSYNC.RECONVERGENT B5 ;  /* 0x0000000000057941 */ /* 0x000fea0003800200 */
.L_x_263:
[----:B------:R-:W2:Y:S02]  /*111c0*/  LD.E.64 R46, desc[UR36][R26.64] ;  /* 0x000000241a2e7980 */ /* 0x000ea4000c101b00 */
[----:B--2---:R-:W-:-:S05]  /*111d0*/  IMAD.WIDE R46, R49, 0x4, R46 ;  /* 0x00000004312e7825 */ /* 0x004fca00078e022e */
[----:B------:R-:W2:Y:S04]  /*111e0*/  LD.E R58, desc[UR36][R46.64+0x4] ;  /* 0x000004242e3a7980 */ /* 0x000ea8000c101900 */
[----:B-1----:R-:W3:Y:S01]  /*111f0*/  LD.E R48, desc[UR36][R46.64] ;  /* 0x000000242e307980 */ /* 0x002ee2000c101900 */
        /* <DEDUP_REMOVED lines=152> */
[----:B------:R-:W-:-:S07]  /*11b80*/  ISETP.NE.AND P0, PT, R49, R44, PT ;  /* 0x0000002c3100720c */ /* 0x000fce0003f05270 */
[----:B------:R-:W-:-:S10]  /*11b90*/  DFMA R60, R6, R62, -R60 ;  /* 0x0000003e063c722b */ /* 0x000fd4000000083c */
[----:B------:R-:W3:Y:S01]  /*11ba0*/  F2F.F32.F64 R61, R60 ;  /* 0x0000003c003d7310 */ /* 0x000ee20000301000 */
[C---:B--2---:R-:W-:Y:S01]  /*11bb0*/  IMAD.WIDE R58, R49.reuse, 0x4, R46 ;  /* 0x00000004313a7825 */ /* 0x044fe200078e022e */
[----:B------:R-:W-:Y:S02]  /*11bc0*/  DMUL R46, R50, R2 ;  /* 0x00000002322e7228 */ /* 0x000fe40000000000 */
[C---:B------:R-:W-:Y:S01]  /*11bd0*/  DMUL R50, R54.reuse, R52 ;  /* 0x0000003436327228 */ /* 0x040fe20000000000 */
[----:B------:R-:W-:Y:S01]  /*11be0*/  VIADD R49, R49, 0x1 ;  /* 0x0000000131317836 */ /* 0x000fe20000000000 */
[----:B---3--:R1:W-:Y:S04]  /*11bf0*/  ST.E desc[UR36][R58.64+0x4], R61 ;  /* 0x0000043d3a007985 */ /* 0x0083e8000c101924 */
[----:B------:R-:W-:-:S02]  /*11c00*/  DMUL R2, R54, R46 ;  /* 0x0000002e36027228 */ /* 0x000fc40000000000 */
[----:B------:R-:W-:-:S06]  /*11c10*/  DFMA R46, R6, R46, -R50 ;  /* 0x0000002e062e722b */ /* 0x000fcc0000000832 */
[----:B------:R-:W-:Y:S01]  /*11c20*/  DFMA R52, R6, R52, R2 ;  /* 0x000000340634722b */ /* 0x000fe20000000002 */
[----:B-1----:R-:W-:Y:S10]  /*11c30*/  @P0 BRA `(.L_x_267) ;  /* 0xffffffdc008c0947 */ /* 0x002ff4000383ffff */
[----:B------:R-:W-:Y:S05]  /*11c40*/  BSYNC.RECONVERGENT B3 ;  /* 0x0000000000037941 */ /* 0x000fea0003800200 */
.L_x_236:
[----:B------:R1:W2:Y:S02]  /*11c50*/  F2F.F32.F64 R49, R46 ;  /* 0x0000002e00317310 */ /* 0x0002a40000301000 */
.L_x_235:
[----:B------:R-:W-:Y:S05]  /*11c60*/  BSYNC.RECONVERGENT B4 ;  /* 0x0000000000047941 */ /* 0x000fea0003800200 */
.L_x_234:
[----:B------:R-:W-:Y:S01]  /*11c70*/  IMAD.WIDE R2, R45, 0x8, R4 ;  /* 0x000000082d027825 */ /* 0x000fe200078e0204 */
[----:B------:R-:W-:-:S04]  /*11c80*/  IADD3 R20, PT, PT, R20, 0x1, RZ ;  /* 0x0000000114147810 */ /* 0x000fc80007ffe0ff */
[----:B------:R3:W-:Y:S01]  /*11c90*/  ST.E.64 desc[UR36][R2.64], RZ ;  /* 0x000000ff02007985 */ /* 0x0007e2000c101b24 */
[----:B------:R-:W-:-:S03]  /*11ca0*/  ISETP.NE.AND P0, PT, R20, 0x1e, PT ;  /* 0x0000001e1400780c */ /* 0x000fc60003f05270 */
[----:B------:R3:W-:Y:S04]  /*11cb0*/  ST.E.64 desc[UR36][R10.64+-0x8], R52 ;  /* 0xfffff8340a007985 */ /* 0x0007e8000c101b24 */
[----:B--2---:R3:W-:Y:S06]  /*11cc0*/  STL [R14], R49 ;  /* 0x000000310e007387 */ /* 0x0047ec0000100800 */
[----:B------:R-:W-:Y:S05]  /*11cd0*/  @P0 BRA `(.L_x_268) ;  /* 0xffffffb800500947 */ /* 0x000fea000383ffff */
[----:B------:R-:W-:Y:S05]  /*11ce0*/  BRA `(.L_x_269) ;  /* 0x00000000004c7947 */ /* 0x000fea0003800000 */
.L_x_219:
[----:B-----5:R-:W-:-:S13]  /*11cf0*/  FSETP.GEU.AND P0, PT, R52, RZ, PT ;  /* 0x000000ff3400720b */ /* 0x020fda0003f0e000 */
[----:B------:R-:W-:Y:S05]  /*11d00*/  @P0 BRA `(.L_x_269) ;  /* 0x0000000000440947 */ /* 0x000fea0003800000 */
[----:B0-----:R-:W-:-:S05]  /*11d10*/  FADD R11, -R52, -RZ ;  /* 0x800000ff340b7221 */ /* 0x001fca0000000100 */
[----:B------:R0:W-:Y:S04]  /*11d20*/  STL [R14], R11 ;  /* 0x0000000b0e007387 */ /* 0x0001e80000100800 */
[----:B------:R-:W2:Y:S02]  /*11d30*/  LD.E.64 R2, desc[UR36][R28.64] ;  /* 0x000000241c027980 */ /* 0x000ea4000c101b00 */
[----:B--2---:R-:W-:-:S05]  /*11d40*/  IMAD.WIDE R2, R12, 0x4, R2 ;  /* 0x000000040c027825 */ /* 0x004fca00078e0202 */
[----:B------:R-:W2:Y:S02]  /*11d50*/  LD.E R0, desc[UR36][R2.64] ;  /* 0x0000002402007980 */ /* 0x000ea4000c101900 */
[----:B--2---:R-:W-:-:S05]  /*11d60*/  FADD R21, -R0, -RZ ;  /* 0x800000ff00157221 */ /* 0x004fca0000000100 */
[----:B------:R2:W-:Y:S04]  /*11d70*/  ST.E desc[UR36][R2.64], R21 ;  /* 0x0000001502007985 */ /* 0x0005e8000c101924 */
[----:B------:R-:W3:Y:S02]  /*11d80*/  LD.E.64 R6, desc[UR36][R28.64+0x8] ;  /* 0x000008241c067980 */ /* 0x000ee4000c101b00 */
[----:B---3--:R-:W-:-:S05]  /*11d90*/  IMAD.WIDE R6, R12, 0x4, R6 ;  /* 0x000000040c067825 */ /* 0x008fca00078e0206 */
[----:B------:R-:W3:Y:S02]  /*11da0*/  LD.E R0, desc[UR36][R6.64] ;  /* 0x0000002406007980 */ /* 0x000ee4000c101900 */
[----:B---3--:R-:W-:-:S05]  /*11db0*/  FADD R45, -R0, -RZ ;  /* 0x800000ff002d7221 */ /* 0x008fca0000000100 */
[----:B------:R2:W-:Y:S04]  /*11dc0*/  ST.E desc[UR36][R6.64], R45 ;  /* 0x0000002d06007985 */ /* 0x0005e8000c101924 */
[----:B0-----:R-:W3:Y:S02]  /*11dd0*/  LD.E.64 R10, desc[UR36][R28.64+0x10] ;  /* 0x000010241c0a7980 */ /* 0x001ee4000c101b00 */
[----:B---3--:R-:W-:-:S05]  /*11de0*/  IMAD.WIDE R10, R12, 0x4, R10 ;  /* 0x000000040c0a7825 */ /* 0x008fca00078e020a */
[----:B------:R-:W3:Y:S02]  /*11df0*/  LD.E R0, desc[UR36][R10.64] ;  /* 0x000000240a007980 */ /* 0x000ee4000c101900 */
[----:B---3--:R-:W-:-:S05]  /*11e00*/  FADD R47, -R0, -RZ ;  /* 0x800000ff002f7221 */ /* 0x008fca0000000100 */
[----:B------:R2:W-:Y:S02]  /*11e10*/  ST.E desc[UR36][R10.64], R47 ;  /* 0x0000002f0a007985 */ /* 0x0005e4000c101924 */
.L_x_269:
[----:B------:R-:W-:Y:S05]  /*11e20*/  BSYNC.RECONVERGENT B1 ;  /* 0x0000000000017941 */ /* 0x000fea0003800200 */
.L_x_198:
[----:B------:R-:W-:Y:S01]  /*11e30*/  ISETP.NE.AND P0, PT, R12, RZ, PT ;  /* 0x000000ff0c00720c */ /* 0x000fe20003f05270 */
[C---:B------:R-:W-:Y:S01]  /*11e40*/  VIADD R0, R15.reuse, 0xfffffffd ;  /* 0xfffffffd0f007836 */ /* 0x040fe20000000000 */
[----:B--23--:R-:W-:-:S04]  /*11e50*/  IADD3 R2, PT, PT, R15, -0x1, RZ ;  /* 0xffffffff0f027810 */ /* 0x00cfc80007ffe0ff */
[----:B------:R-:W-:-:S07]  /*11e60*/  MOV R15, R2 ;  /* 0x00000002000f7202 */ /* 0x000fce0000000f00 */
[----:B------:R-:W-:Y:S05]  /*11e70*/  @P0 BRA `(.L_x_270) ;  /* 0xffffffb400c40947 */ /* 0x000fea000383ffff */
[----:B------:R-:W-:Y:S05]  /*11e80*/  BSYNC.RECONVERGENT B2 ;  /* 0x0000000000027941 */ /* 0x000fea0003800200 */
.L_x_197:
[----:B------:R-:W-:Y:S01]  /*11e90*/  MOV R0, 0x8 ;  /* 0x0000000800007802 */ /* 0x000fe20000000f00 */
[----:B------:R-:W1:Y:S03]  /*11ea0*/  LDCU UR4, c[0x0][0x384] ;  /* 0x00007080ff0477ac */ /* 0x000e660008000800 */
[----:B------:R2:W3:Y:S01]  /*11eb0*/  LDC.64 R2, c[0x4][R0] ;  /* 0x0100000000027b82 */ /* 0x0004e20000000a00 */
[----:B-1----:R-:W-:-:S04]  /*11ec0*/  IMAD R47, R33, UR4, R36 ;  /* 0x00000004212f7c24 */ /* 0x002fc8000f8e0224 */
[----:B--2---:R-:W-:-:S07]  /*11ed0*/  IMAD R45, R47, 0x3, RZ ;  /* 0x000000032f2d7824 */ /* 0x004fce00078e02ff */
[----:B------:R-:W-:-:S07]  /*11ee0*/  LEPC R20, `(.L_x_271) ;  /* 0x000000001014794e */ /* 0x000fce0000000000 */
[----:B0--3--:R-:W-:Y:S05]  /*11ef0*/  CALL.ABS.NOINC R2 ;  /* 0x0000000002007343 */ /* 0x009fea0003c00000 */
.L_x_271:
[----:B------:R-:W2:Y:S04]  /*11f00*/  LDL.64 R14, [R1+0x50] ;  /* 0x00005000010e7983 */ /* 0x000ea80000100a00 */
[----:B------:R-:W3:Y:S04]  /*11f10*/  LDL R3, [R1+0x58] ;  /* 0x0000580001037983 */ /* 0x000ee80000100800 */
[----:B------:R-:W4:Y:S04]  /*11f20*/  LD.E.64 R6, desc[UR36][R28.64+0x8] ;  /* 0x000008241c067980 */ /* 0x000f28000c101b00 */
[----:B------:R-:W5:Y:S04]  /*11f30*/  LD.E.64 R4, desc[UR36][R28.64] ;  /* 0x000000241c047980 */ /* 0x000f68000c101b00 */
[----:B------:R-:W5:Y:S01]  /*11f40*/  LD.E.64 R8, desc[UR36][R28.64+0x10] ;  /* 0x000010241c087980 */ /* 0x000f62000c101b00 */
[----:B------:R-:W-:Y:S01]  /*11f50*/  FADD R39, R39, -R30 ;  /* 0x8000001e27277221 */ /* 0x000fe20000000000 */
[----:B------:R-:W-:Y:S01]  /*11f60*/  FADD R37, R37, -R42 ;  /* 0x8000002a25257221 */ /* 0x000fe20000000000 */
[----:B------:R-:W-:Y:S01]  /*11f70*/  FADD R38, R38, -R43 ;  /* 0x8000002b26267221 */ /* 0x000fe20000000000 */
[----:B------:R-:W0:Y:S01]  /*11f80*/  LDCU UR4, c[0x0][0x374] ;  /* 0x00006e80ff0477ac */ /* 0x000e220008000800 */
[----:B------:R-:W1:Y:S01]  /*11f90*/  LDCU UR5, c[0x0][0x384] ;  /* 0x00007080ff0577ac */ /* 0x000e620008000800 */
[----:B--2---:R-:W-:-:S04]  /*11fa0*/  FSETP.GEU.AND P0, PT, R14, R15, PT ;  /* 0x0000000f0e00720b */ /* 0x004fc80003f0e000 */
[----:B------:R-:W-:-:S04]  /*11fb0*/  SEL R13, RZ, 0x1, !P0 ;  /* 0x00000001ff0d7807 */ /* 0x000fc80004000000 */
[----:B------:R-:W-:-:S06]  /*11fc0*/  LEA R0, R13, R34, 0x2 ;  /* 0x000000220d007211 */ /* 0x000fcc00078e10ff */
[----:B------:R-:W3:Y:S02]  /*11fd0*/  LDL R0, [R0] ;  /* 0x0000000000007983 */ /* 0x000ee40000100800 */
[----:B---3--:R-:W-:-:S04]  /*11fe0*/  FSETP.GEU.AND P0, PT, R0, R3, PT ;  /* 0x000000030000720b */ /* 0x008fc80003f0e000 */
[----:B------:R-:W-:-:S05]  /*11ff0*/  SEL R13, R13, 0x2, !P0 ;  /* 0x000000020d0d7807 */ /* 0x000fca0004000000 */
[C---:B------:R-:W-:Y:S01]  /*12000*/  IMAD.SHL.U32 R11, R13.reuse, 0x4, RZ ;  /* 0x000000040d0b7824 */ /* 0x040fe200078e00ff */
[----:B------:R-:W-:-:S04]  /*12010*/  SHF.L.U64.HI R13, R13, 0x2, RZ ;  /* 0x000000020d0d7819 */ /* 0x000fc800000102ff */
[-C--:B----4-:R-:W-:Y:S02]  /*12020*/  IADD3 R6, P1, PT, R6, R11.reuse, RZ ;  /* 0x0000000b06067210 */ /* 0x090fe40007f3e0ff */
[----:B-----5:R-:W-:Y:S02]  /*12030*/  IADD3 R4, P0, PT, R4, R11, RZ ;  /* 0x0000000b04047210 */ /* 0x020fe40007f1e0ff */
[----:B------:R-:W-:Y:S02]  /*12040*/  IADD3.X R7, PT, PT, R7, R13, RZ, P1, !PT ;  /* 0x0000000d07077210 */ /* 0x000fe40000ffe4ff */
[----:B------:R-:W-:Y:S02]  /*12050*/  IADD3 R10, P1, PT, R8, R11, RZ ;  /* 0x0000000b080a7210 */ /* 0x000fe40007f3e0ff */
[----:B------:R-:W-:Y:S01]  /*12060*/  IADD3.X R5, PT, PT, R5, R13, RZ, P0, !PT ;  /* 0x0000000d05057210 */ /* 0x000fe200007fe4ff */
[----:B------:R2:W3:Y:S02]  /*12070*/  LD.E R2, desc[UR36][R6.64] ;  /* 0x0000002406027980 */ /* 0x0004e4000c101900 */
[----:B------:R-:W-:-:S02]  /*12080*/  IMAD.X R11, R9, 0x1, R13, P1 ;  /* 0x00000001090b7824 */ /* 0x000fc400008e060d */
[----:B------:R-:W4:Y:S01]  /*12090*/  LD.E R0, desc[UR36][R4.64] ;  /* 0x0000002404007980 */ /* 0x000f22000c101900 */
[----:B------:R-:W5:Y:S03]  /*120a0*/  LDC.64 R12, c[0x0][0x3a8] ;  /* 0x0000ea00ff0c7b82 */ /* 0x000f660000000a00 */
[----:B------:R0:W5:Y:S05]  /*120b0*/  LD.E R20, desc[UR36][R10.64] ;  /* 0x000000240a147980 */ /* 0x00016a000c101900 */
[----:B--2---:R-:W2:Y:S08]  /*120c0*/  LDC.64 R6, c[0x0][0x3a0] ;  /* 0x0000e800ff067b82 */ /* 0x004eb00000000a00 */
[----:B0-----:R-:W0:Y:S01]  /*120d0*/  LDC.64 R10, c[0x0][0x390] ;  /* 0x0000e400ff0a7b82 */ /* 0x001e220000000a00 */
[----:B------:R-:W-:-:S05]  /*120e0*/  IMAD R36, R32, UR4, R36 ;  /* 0x0000000420247c24 */ /* 0x000fca000f8e0224 */
[----:B-1----:R-:W-:Y:S01]  /*120f0*/  ISETP.GE.AND P0, PT, R36, UR5, PT ;  /* 0x0000000524007c0c */ /* 0x002fe2000bf06270 */
[----:B0-----:R-:W-:-:S04]  /*12100*/  IMAD.WIDE R10, R47, 0x4, R10 ;  /* 0x000000042f0a7825 */ /* 0x001fc800078e020a */
[----:B---3--:R-:W-:-:S04]  /*12110*/  FMUL R39, R2, R39 ;  /* 0x0000002702277220 */ /* 0x008fc80000400000 */
[----:B----4-:R-:W-:-:S04]  /*12120*/  FFMA R37, R0, R37, R39 ;  /* 0x0000002500257223 */ /* 0x010fc80000000027 */
[----:B-----5:R-:W-:-:S04]  /*12130*/  FFMA R37, R20, R38, R37 ;  /* 0x0000002614257223 */ /* 0x020fc80000000025 */
[----:B------:R-:W0:Y:S02]  /*12140*/  F2F.F64.F32 R8, R37 ;  /* 0x0000002500087310 */ /* 0x000e240000201800 */
[----:B0-----:R-:W-:-:S08]  /*12150*/  DMUL R4, R8, 0.5 ;  /* 0x3fe0000008047828 */ /* 0x001fd00000000000 */
[----:B------:R-:W-:Y:S01]  /*12160*/  DMUL R8, R8, R4 ;  /* 0x0000000408087228 */ /* 0x000fe20000000000 */
[----:B------:R-:W-:Y:S01]  /*12170*/  FADD R21, |R0|, -RZ ;  /* 0x800000ff00157221 */ /* 0x000fe20000000200 */
[----:B--2---:R-:W-:-:S08]  /*12180*/  IMAD.WIDE R4, R45, 0x4, R6 ;  /* 0x000000042d047825 */ /* 0x004fd000078e0206 */
[----:B------:R-:W0:Y:S01]  /*12190*/  F2F.F32.F64 R9, R8 ;  /* 0x0000000800097310 */ /* 0x000e220000301000 */
[----:B------:R-:W-:Y:S01]  /*121a0*/  FADD R27, |R2|, -RZ ;  /* 0x800000ff021b7221 */ /* 0x000fe20000000200 */
[----:B------:R-:W-:Y:S01]  /*121b0*/  FADD R29, |R20|, -RZ ;  /* 0x800000ff141d7221 */ /* 0x000fe20000000200 */
[----:B------:R-:W-:Y:S01]  /*121c0*/  IMAD.WIDE R6, R45, 0x4, R12 ;  /* 0x000000042d067825 */ /* 0x000fe200078e020c */
[----:B------:R1:W-:Y:S04]  /*121d0*/  STG.E desc[UR36][R4.64], R21 ;  /* 0x0000001504007986 */ /* 0x0003e8000c101924 */
[----:B------:R1:W-:Y:S04]  /*121e0*/  STG.E desc[UR36][R4.64+0x4], R27 ;  /* 0x0000041b04007986 */ /* 0x0003e8000c101924 */
[----:B------:R1:W-:Y:S04]  /*121f0*/  STG.E desc[UR36][R4.64+0x8], R29 ;  /* 0x0000081d04007986 */ /* 0x0003e8000c101924 */
[----:B------:R1:W-:Y:S04]  /*12200*/  STG.E desc[UR36][R6.64], R3 ;  /* 0x0000000306007986 */ /* 0x0003e8000c101924 */
[----:B------:R1:W-:Y:S04]  /*12210*/  STG.E desc[UR36][R6.64+0x4], R15 ;  /* 0x0000040f06007986 */ /* 0x0003e8000c101924 */
[----:B------:R1:W-:Y:S04]  /*12220*/  STG.E desc[UR36][R6.64+0x8], R14 ;  /* 0x0000080e06007986 */ /* 0x0003e8000c101924 */
[----:B0-----:R1:W-:Y:S01]  /*12230*/  STG.E desc[UR36][R10.64], R9 ;  /* 0x000000090a007986 */ /* 0x0013e2000c101924 */
[----:B------:R-:W-:Y:S05]  /*12240*/  @!P0 BRA `(.L_x_272) ;  /* 0xfffffedc00b48947 */ /* 0x000fea000383ffff */
.L_x_1:
[----:B------:R-:W-:Y:S05]  /*12250*/  BSYNC B6 ;  /* 0x0000000000067941 */ /* 0x000fea0003800000 */
.L_x_0:
[----:B------:R-:W0:Y:S01]  /*12260*/  LDCU UR4, c[0x0][0x370] ;  /* 0x00006e00ff0477ac */ /* 0x000e220008000800 */
[----:B------:R-:W2:Y:S01]  /*12270*/  LDCU UR5, c[0x0][0x380] ;  /* 0x00007000ff0577ac */ /* 0x000ea20008000800 */
[----:B0-----:R-:W-:-:S04]  /*12280*/  IADD3 R33, PT, PT, R33, UR4, RZ ;  /* 0x0000000421217c10 */ /* 0x001fc8000fffe0ff */
[----:B--2---:R-:W-:-:S13]  /*12290*/  ISETP.GE.AND P0, PT, R33, UR5, PT ;  /* 0x0000000521007c0c */ /* 0x004fda000bf06270 */
[----:B------:R-:W-:Y:S05]  /*122a0*/  @!P0 BRA `(.L_x_273) ;  /* 0xfffffedc00888947 */ /* 0x000fea000383ffff */
[----:B------:R-:W-:Y:S05]  /*122b0*/  EXIT ;  /* 0x000000000000794d */ /* 0x000fea0003800000 */
        .weak           $__internal_0_$__cuda_sm20_dblrcp_rn_slowpath_v3
        .type           $__internal_0_$__cuda_sm20_dblrcp_rn_slowpath_v3,@function
        .size           $__internal_0_$__cuda_sm20_dblrcp_rn_slowpath_v3,($__internal_1_$__cuda_sm20_div_rn_f64_full - $__internal_0_$__cuda_sm20_dblrcp_rn_slowpath_v3)
$__internal_0_$__cuda_sm20_dblrcp_rn_slowpath_v3:
[----:B------:R-:W-:Y:S01]  /*122c0*/  DSETP.GTU.AND P0, PT, |R64|, +INF , PT ;  /* 0x7ff000004000742a */ /* 0x000fe20003f0c200 */
[----:B------:R-:W-:-:S13]  /*122d0*/  BSSY.RECONVERGENT B0, `(.L_x_274) ;  /* 0x0000024000007945 */ /* 0x000fda0003800200 */
[----:B------:R-:W-:Y:S05]  /*122e0*/  @P0 BRA `(.L_x_275) ;  /* 0x0000000000800947 */ /* 0x000fea0003800000 */
[----:B------:R-:W-:-:S04]  /*122f0*/  LOP3.LUT R60, R65, 0x7fffffff, RZ, 0xc0, !PT ;  /* 0x7fffffff413c7812 */ /* 0x000fc800078ec0ff */
[----:B------:R-:W-:-:S04]  /*12300*/  IADD3 R54, PT, PT, R60, -0x1, RZ ;  /* 0xffffffff3c367810 */ /* 0x000fc80007ffe0ff */
[----:B------:R-:W-:-:S13]  /*12310*/  ISETP.GE.U32.AND P0, PT, R54, 0x7fefffff, PT ;  /* 0x7fefffff3600780c */ /* 0x000fda0003f06070 */
[----:B------:R-:W-:Y:S01]  /*12320*/  @P0 LOP3.LUT R55, R65, 0x7ff00000, RZ, 0x3c, !PT ;  /* 0x7ff0000041370812 */ /* 0x000fe200078e3cff */
[----:B------:R-:W-:Y:S01]  /*12330*/  @P0 IMAD.MOV.U32 R54, RZ, RZ, RZ ;  /* 0x000000ffff360224 */ /* 0x000fe200078e00ff */
[----:B------:R-:W-:Y:S06]  /*12340*/  @P0 BRA `(.L_x_276) ;  /* 0x0000000000700947 */ /* 0x000fec0003800000 */
[----:B------:R-:W-:-:S13]  /*12350*/  ISETP.GE.U32.AND P0, PT, R60, 0x1000001, PT ;  /* 0x010000013c00780c */ /* 0x000fda0003f06070 */
[----:B------:R-:W-:Y:S05]  /*12360*/  @!P0 BRA `(.L_x_277) ;  /* 0x0000000000388947 */ /* 0x000fea0003800000 */
[----:B------:R-:W-:Y:S01]  /*12370*/  IADD3 R55, PT, PT, R65, -0x3fe00000, RZ ;  /* 0xc020000041377810 */ /* 0x000fe20007ffe0ff */
[----:B------:R-:W-:Y:S01]  /*12380*/  IMAD.MOV.U32 R60, RZ, RZ, R63 ;  /* 0x000000ffff3c7224 */ /* 0x000fe200078e003f */
[----:B------:R-:W-:Y:S02]  /*12390*/  MOV R54, R64 ;  /* 0x0000004000367202 */ /* 0x000fe40000000f00 */
[----:B------:R-:W0:Y:S04]  /*123a0*/  MUFU.RCP64H R61, R55 ;  /* 0x00000037003d7308 */ /* 0x000e280000001800 */
[----:B0-----:R-:W-:-:S08]  /*123b0*/  DFMA R62, -R54, R60, 1 ;  /* 0x3ff00000363e742b */ /* 0x001fd0000000013c */
[----:B------:R-:W-:-:S08]  /*123c0*/  DFMA R62, R62, R62, R62 ;  /* 0x0000003e3e3e722b */ /* 0x000fd0000000003e */
[----:B------:R-:W-:-:S08]  /*123d0*/  DFMA R62, R60, R62, R60 ;  /* 0x0000003e3c3e722b */ /* 0x000fd0000000003c */
[----:B------:R-:W-:-:S08]  /*123e0*/  DFMA R60, -R54, R62, 1 ;  /* 0x3ff00000363c742b */ /* 0x000fd0000000013e */
[----:B------:R-:W-:-:S08]  /*123f0*/  DFMA R60, R62, R60, R62 ;  /* 0x0000003c3e3c722b */ /* 0x000fd0000000003e */
[----:B------:R-:W-:-:S08]  /*12400*/  DMUL R60, R60, 2.2250738585072013831e-308 ;  /* 0x001000003c3c7828 */ /* 0x000fd00000000000 */
[----:B------:R-:W-:-:S08]  /*12410*/  DFMA R62, -R64, R60, 1 ;  /* 0x3ff00000403e742b */ /* 0x000fd0000000013c */
[----:B------:R-:W-:-:S08]  /*12420*/  DFMA R62, R62, R62, R62 ;  /* 0x0000003e3e3e722b */ /* 0x000fd0000000003e */
[----:B------:R-:W-:Y:S01]  /*12430*/  DFMA R54, R60, R62, R60 ;  /* 0x0000003e3c36722b */ /* 0x000fe2000000003c */
[----:B------:R-:W-:Y:S10]  /*12440*/  BRA `(.L_x_276) ;  /* 0x0000000000307947 */ /* 0x000ff40003800000 */
.L_x_277:
[----:B------:R-:W-:Y:S01]  /*12450*/  DMUL R60, R64, 8.11296384146066816958e+31 ;  /* 0x46900000403c7828 */ /* 0x000fe20000000000 */
[----:B------:R-:W-:-:S05]  /*12460*/  MOV R54, R63 ;  /* 0x0000003f00367202 */ /* 0x000fca0000000f00 */
[----:B------:R-:W0:Y:S02]  /*12470*/  MUFU.RCP64H R55, R61 ;  /* 0x0000003d00377308 */ /* 0x000e240000001800 */
[----:B0-----:R-:W-:-:S08]  /*12480*/  DFMA R62, -R60, R54, 1 ;  /* 0x3ff000003c3e742b */ /* 0x001fd00000000136 */
[----:B------:R-:W-:-:S08]  /*12490*/  DFMA R62, R62, R62, R62 ;  /* 0x0000003e3e3e722b */ /* 0x000fd0000000003e */
[----:B------:R-:W-:-:S08]  /*124a0*/  DFMA R62, R54, R62, R54 ;  /* 0x0000003e363e722b */ /* 0x000fd00000000036 */
[----:B------:R-:W-:-:S08]  /*124b0*/  DFMA R54, -R60, R62, 1 ;  /* 0x3ff000003c36742b */ /* 0x000fd0000000013e */
[----:B------:R-:W-:-:S08]  /*124c0*/  DFMA R54, R62, R54, R62 ;  /* 0x000000363e36722b */ /* 0x000fd0000000003e */
[----:B------:R-:W-:Y:S01]  /*124d0*/  DMUL R54, R54, 8.11296384146066816958e+31 ;  /* 0x4690000036367828 */ /* 0x000fe20000000000 */
[----:B------:R-:W-:Y:S10]  /*124e0*/  BRA `(.L_x_276) ;  /* 0x0000000000087947 */ /* 0x000ff40003800000 */
.L_x_275:
[----:B------:R-:W-:Y:S02]  /*124f0*/  LOP3.LUT R55, R65, 0x80000, RZ, 0xfc, !PT ;  /* 0x0008000041377812 */ /* 0x000fe400078efcff */
[----:B------:R-:W-:-:S07]  /*12500*/  MOV R54, R64 ;  /* 0x0000004000367202 */ /* 0x000fce0000000f00 */
.L_x_276:
[----:B------:R-:W-:Y:S05]  /*12510*/  BSYNC.RECONVERGENT B0 ;  /* 0x0000000000007941 */ /* 0x000fea0003800200 */
.L_x_274:
[----:B------:R-:W-:Y:S01]  /*12520*/  IMAD.MOV.U32 R60, RZ, RZ, R54 ;  /* 0x000000ffff3c7224 */ /* 0x000fe200078e0036 */
[----:B------:R-:W-:Y:S01]  /*12530*/  MOV R61, R55 ;  /* 0x00000037003d7202 */ /* 0x000fe20000000f00 */
[----:B------:R-:W-:Y:S01]  /*12540*/  IMAD.MOV.U32 R55, RZ, RZ, 0x0 ;  /* 0x00000000ff377424 */ /* 0x000fe200078e00ff */
[----:B------:R-:W-:-:S04]  /*12550*/  MOV R54, R66 ;  /* 0x0000004200367202 */ /* 0x000fc80000000f00 */
[----:B------:R-:W-:Y:S05]  /*12560*/  RET.REL.NODEC R54 `(_Z25KNearestNbrDistanceKerneliiPKfPfPiS1_S1_) ;  /* 0xfffffed836a47950 */ /* 0x000fea0003c3ffff */
        .weak           $__internal_1_$__cuda_sm20_div_rn_f64_full
        .type           $__internal_1_$__cuda_sm20_div_rn_f64_full,@function
        .size           $__internal_1_$__cuda_sm20_div_rn_f64_full,($__internal_2_$__cuda_sm20_dsqrt_rn_f64_mediumpath_v1 - $__internal_1_$__cuda_sm20_div_rn_f64_full)
$__internal_1_$__cuda_sm20_div_rn_f64_full:
[----:B------:R-:W-:Y:S01]  /*12570*/  FSETP.GEU.AND P0, PT, |R67|, 1.469367938527859385e-39, PT ;  /* 0x001000004300780b */ /* 0x000fe20003f0e200 */
[----:B------:R-:W-:Y:S01]  /*12580*/  BSSY.RECONVERGENT B0, `(.L_x_278) ;  /* 0x0000057000007945 */ /* 0x000fe20003800200 */
[C---:B------:R-:W-:Y:S02]  /*12590*/  FSETP.GEU.AND P3, PT, |R61|.reuse, 1.469367938527859385e-39, PT ;  /* 0x001000003d00780b */ /* 0x040fe40003f6e200 */
[----:B------:R-:W-:Y:S02]  /*125a0*/  LOP3.LUT R62, R61, 0x800fffff, RZ, 0xc0, !PT ;  /* 0x800fffff3d3e7812 */ /* 0x000fe400078ec0ff */
[----:B------:R-:W-:Y:S02]  /*125b0*/  LOP3.LUT R81, R67, 0x7ff00000, RZ, 0xc0, !PT ;  /* 0x7ff0000043517812 */ /* 0x000fe400078ec0ff */
[----:B------:R-:W-:Y:S02]  /*125c0*/  LOP3.LUT R63, R62, 0x3ff00000, RZ, 0xfc, !PT ;  /* 0x3ff000003e3f7812 */ /* 0x000fe400078efcff */
[----:B------:R-:W-:-:S02]  /*125d0*/  MOV R62, R60 ;  /* 0x0000003c003e7202 */ /* 0x000fc40000000f00 */
[C---:B------:R-:W-:Y:S02]  /*125e0*/  LOP3.LUT R80, R61.reuse, 0x7ff00000, RZ, 0xc0, !PT ;  /* 0x7ff000003d507812 */ /* 0x040fe400078ec0ff */
[----:B------:R-:W-:Y:S01]  /*125f0*/  @!P0 LOP3.LUT R64, R61, 0x7ff00000, RZ, 0xc0, !PT ;  /* 0x7ff000003d408812 */ /* 0x000fe200078ec0ff */
[----:B------:R-:W-:Y:S01]  /*12600*/  @!P3 DMUL R62, R60, 8.98846567431157953865e+307 ;  /* 0x7fe000003c3eb828 */ /* 0x000fe20000000000 */
[----:B------:R-:W-:Y:S02]  /*12610*/  MOV R77, 0x1ca00000 ;  /* 0x1ca00000004d7802 */ /* 0x000fe40000000f00 */
[C---:B------:R-:W-:Y:S01]  /*12620*/  @!P0 ISETP.GE.U32.AND P4, PT, R81.reuse, R64, PT ;  /* 0x000000405100820c */ /* 0x040fe20003f86070 */
[----:B------:R-:W-:Y:S01]  /*12630*/  IMAD.MOV.U32 R64, RZ, RZ, R66 ;  /* 0x000000ffff407224 */ /* 0x000fe200078e0042 */
[----:B------:R-:W-:Y:S01]  /*12640*/  ISETP.GE.U32.AND P5, PT, R81, R80, PT ;  /* 0x000000505100720c */ /* 0x000fe20003fa6070 */
[----:B------:R-:W0:Y:S01]  /*12650*/  MUFU.RCP64H R69, R63 ;  /* 0x0000003f00457308 */ /* 0x000e220000001800 */
[----:B------:R-:W-:-:S02]  /*12660*/  @!P0 SEL R71, R77, 0x63400000, !P4 ;  /* 0x634000004d478807 */ /* 0x000fc40006000000 */
[----:B------:R-:W-:Y:S02]  /*12670*/  SEL R65, R77, 0x63400000, !P5 ;  /* 0x634000004d417807 */ /* 0x000fe40006800000 */
[--C-:B------:R-:W-:Y:S02]  /*12680*/  @!P0 LOP3.LUT R71, R71, 0x80000000, R67.reuse, 0xf8, !PT ;  /* 0x8000000047478812 */ /* 0x100fe400078ef843 */
[----:B------:R-:W-:Y:S02]  /*12690*/  LOP3.LUT R65, R65, 0x800fffff, R67, 0xf8, !PT ;  /* 0x800fffff41417812 */ /* 0x000fe400078ef843 */
[----:B------:R-:W-:Y:S02]  /*126a0*/  @!P0 LOP3.LUT R71, R71, 0x100000, RZ, 0xfc, !PT ;  /* 0x0010000047478812 */ /* 0x000fe400078efcff */
[----:B------:R-:W-:Y:S02]  /*126b0*/  @!P0 MOV R70, RZ ;  /* 0x000000ff00468202 */ /* 0x000fe40000000f00 */
[----:B------:R-:W-:-:S04]  /*126c0*/  MOV R68, 0x1 ;  /* 0x0000000100447802 */ /* 0x000fc80000000f00 */
[----:B------:R-:W-:Y:S02]  /*126d0*/  @!P0 DFMA R64, R64, 2, -R70 ;  /* 0x400000004040882b */ /* 0x000fe40000000846 */
[----:B0-----:R-:W-:-:S08]  /*126e0*/  DFMA R70, R68, -R62, 1 ;  /* 0x3ff000004446742b */ /* 0x001fd0000000083e */
[----:B------:R-:W-:-:S08]  /*126f0*/  DFMA R70, R70, R70, R70 ;  /* 0x000000464646722b */ /* 0x000fd00000000046 */
[----:B------:R-:W-:-:S08]  /*12700*/  DFMA R70, R68, R70, R68 ;  /* 0x000000464446722b */ /* 0x000fd00000000044 */
[----:B------:R-:W-:-:S08]  /*12710*/  DFMA R68, R70, -R62, 1 ;  /* 0x3ff000004644742b */ /* 0x000fd0000000083e */
[----:B------:R-:W-:-:S08]  /*12720*/  DFMA R70, R70, R68, R70 ;  /* 0x000000444646722b */ /* 0x000fd00000000046 */
[----:B------:R-:W-:-:S08]  /*12730*/  DMUL R68, R70, R64 ;  /* 0x0000004046447228 */ /* 0x000fd00000000000 */
[----:B------:R-:W-:-:S08]  /*12740*/  DFMA R72, R68, -R62, R64 ;  /* 0x8000003e4448722b */ /* 0x000fd00000000040 */
[----:B------:R-:W-:Y:S01]  /*12750*/  DFMA R70, R70, R72, R68 ;  /* 0x000000484646722b */ /* 0x000fe20000000044 */
[----:B------:R-:W-:Y:S01]  /*12760*/  IMAD.MOV.U32 R73, RZ, RZ, R81 ;  /* 0x000000ffff497224 */ /* 0x000fe200078e0051 */
[----:B------:R-:W-:Y:S02]  /*12770*/  @!P0 LOP3.LUT R73, R65, 0x7ff00000, RZ, 0xc0, !PT ;  /* 0x7ff0000041498812 */ /* 0x000fe400078ec0ff */
[----:B------:R-:W-:Y:S02]  /*12780*/  MOV R72, R80 ;  /* 0x0000005000487202 */ /* 0x000fe40000000f00 */
[----:B------:R-:W-:Y:S02]  /*12790*/  @!P3 LOP3.LUT R72, R63, 0x7ff00000, RZ, 0xc0, !PT ;  /* 0x7ff000003f48b812 */ /* 0x000fe400078ec0ff */
[----:B------:R-:W-:-:S04]  /*127a0*/  IADD3 R68, PT, PT, R73, -0x1, RZ ;  /* 0xffffffff49447810 */ /* 0x000fc80007ffe0ff */
[----:B------:R-:W-:Y:S01]  /*127b0*/  ISETP.GT.U32.AND P0, PT, R68, 0x7feffffe, PT ;  /* 0x7feffffe4400780c */ /* 0x000fe20003f04070 */
[----:B------:R-:W-:-:S05]  /*127c0*/  VIADD R68, R72, 0xffffffff ;  /* 0xffffffff48447836 */ /* 0x000fca0000000000 */
[----:B------:R-:W-:-:S13]  /*127d0*/  ISETP.GT.U32.OR P0, PT, R68, 0x7feffffe, P0 ;  /* 0x7feffffe4400780c */ /* 0x000fda0000704470 */
[----:B------:R-:W-:Y:S05]  /*127e0*/  @P0 BRA `(.L_x_279) ;  /* 0x00000000006c0947 */ /* 0x000fea0003800000 */
[----:B------:R-:W-:-:S04]  /*127f0*/  LOP3.LUT R66, R61, 0x7ff00000, RZ, 0xc0, !PT ;  /* 0x7ff000003d427812 */ /* 0x000fc800078ec0ff */
[CC--:B------:R-:W-:Y:S02]  /*12800*/  ISETP.GE.U32.AND P0, PT, R81.reuse, R66.reuse, PT ;  /* 0x000000425100720c */ /* 0x0c0fe40003f06070 */
[----:B------:R-:W-:Y:S02]  /*12810*/  VIADDMNMX R66, R81, -R66, 0xb9600000, !PT ;  /* 0xb960000051427446 */ /* 0x000fe40007800942 */
[----:B------:R-:W-:Y:S02]  /*12820*/  SEL R77, R77, 0x63400000, !P0 ;  /* 0x634000004d4d7807 */ /* 0x000fe40004000000 */
[----:B------:R-:W-:-:S04]  /*12830*/  VIMNMX R66, PT, PT, R66, 0x46a00000, PT ;  /* 0x46a0000042427848 */ /* 0x000fc80003fe0100 */
[----:B------:R-:W-:Y:S01]  /*12840*/  IADD3 R72, PT, PT, -R77, R66, RZ ;  /* 0x000000424d487210 */ /* 0x000fe20007ffe1ff */
[----:B------:R-:W-:-:S03]  /*12850*/  IMAD.MOV.U32 R66, RZ, RZ, RZ ;  /* 0x000000ffff427224 */ /* 0x000fc600078e00ff */
[----:B------:R-:W-:-:S06]  /*12860*/  IADD3 R67, PT, PT, R72, 0x7fe00000, RZ ;  /* 0x7fe0000048437810 */ /* 0x000fcc0007ffe0ff */
[----:B------:R-:W-:-:S10]  /*12870*/  DMUL R68, R70, R66 ;  /* 0x0000004246447228 */ /* 0x000fd40000000000 */
[----:B------:R-:W-:-:S13]  /*12880*/  FSETP.GTU.AND P0, PT, |R69|, 1.469367938527859385e-39, PT ;  /* 0x001000004500780b */ /* 0x000fda0003f0c200 */
[----:B------:R-:W-:Y:S05]  /*12890*/  @P0 BRA `(.L_x_280) ;  /* 0x0000000000940947 */ /* 0x000fea0003800000 */
[----:B------:R-:W-:Y:S01]  /*128a0*/  DFMA R62, R70, -R62, R64 ;  /* 0x8000003e463e722b */ /* 0x000fe20000000040 */
[----:B------:R-:W-:-:S09]  /*128b0*/  MOV R66, RZ ;  /* 0x000000ff00427202 */ /* 0x000fd20000000f00 */
[C---:B------:R-:W-:Y:S02]  /*128c0*/  FSETP.NEU.AND P0, PT, R63.reuse, RZ, PT ;  /* 0x000000ff3f00720b */ /* 0x040fe40003f0d000 */
[----:B------:R-:W-:-:S04]  /*128d0*/  LOP3.LUT R65, R63, 0x80000000, R61, 0x48, !PT ;  /* 0x800000003f417812 */ /* 0x000fc800078e483d */
[----:B------:R-:W-:-:S07]  /*128e0*/  LOP3.LUT R67, R65, R67, RZ, 0xfc, !PT ;  /* 0x0000004341437212 */ /* 0x000fce00078efcff */
[----:B------:R-:W-:Y:S05]  /*128f0*/  @!P0 BRA `(.L_x_280) ;  /* 0x00000000007c8947 */ /* 0x000fea0003800000 */
[----:B------:R-:W-:Y:S01]  /*12900*/  IADD3 R61, PT, PT, -R72, RZ, RZ ;  /* 0x000000ff483d7210 */ /* 0x000fe20007ffe1ff */
[----:B------:R-:W-:Y:S01]  /*12910*/  IMAD.MOV.U32 R60, RZ, RZ, RZ ;  /* 0x000000ffff3c7224 */ /* 0x000fe200078e00ff */
[----:B------:R-:W-:-:S05]  /*12920*/  DMUL.RP R66, R70, R66 ;  /* 0x0000004246427228 */ /* 0x000fca0000008000 */
[----:B------:R-:W-:-:S05]  /*12930*/  DFMA R60, R68, -R60, R70 ;  /* 0x8000003c443c722b */ /* 0x000fca0000000046 */
[----:B------:R-:W-:Y:S02]  /*12940*/  LOP3.LUT R65, R67, R65, RZ, 0x3c, !PT ;  /* 0x0000004143417212 */ /* 0x000fe400078e3cff */
[----:B------:R-:W-:-:S04]  /*12950*/  IADD3 R60, PT, PT, -R72, -0x43300000, RZ ;  /* 0xbcd00000483c7810 */ /* 0x000fc80007ffe1ff */
[----:B------:R-:W-:-:S04]  /*12960*/  FSETP.NEU.AND P0, PT, |R61|, R60, PT ;  /* 0x0000003c3d00720b */ /* 0x000fc80003f0d200 */
[----:B------:R-:W-:Y:S02]  /*12970*/  FSEL R68, R66, R68, !P0 ;  /* 0x0000004442447208 */ /* 0x000fe40004000000 */
[----:B------:R-:W-:Y:S01]  /*12980*/  FSEL R69, R65, R69, !P0 ;  /* 0x0000004541457208 */ /* 0x000fe20004000000 */
[----:B------:R-:W-:Y:S06]  /*12990*/  BRA `(.L_x_280) ;  /* 0x0000000000547947 */ /* 0x000fec0003800000 */
.L_x_279:
[----:B------:R-:W-:-:S14]  /*129a0*/  DSETP.NAN.AND P0, PT, R66, R66, PT ;  /* 0x000000424200722a */ /* 0x000fdc0003f08000 */
[----:B------:R-:W-:Y:S05]  /*129b0*/  @P0 BRA `(.L_x_281) ;  /* 0x0000000000440947 */ /* 0x000fea0003800000 */
[----:B------:R-:W-:-:S14]  /*129c0*/  DSETP.NAN.AND P0, PT, R60, R60, PT ;  /* 0x0000003c3c00722a */ /* 0x000fdc0003f08000 */
[----:B------:R-:W-:Y:S05]  /*129d0*/  @P0 BRA `(.L_x_282) ;  /* 0x0000000000300947 */ /* 0x000fea0003800000 */
[----:B------:R-:W-:Y:S02]  /*129e0*/  ISETP.NE.AND P0, PT, R73, R72, PT ;  /* 0x000000484900720c */ /* 0x000fe40003f05270 */
[----:B------:R-:W-:Y:S02]  /*129f0*/  MOV R68, 0x0 ;  /* 0x0000000000447802 */ /* 0x000fe40000000f00 */
[----:B------:R-:W-:-:S09]  /*12a00*/  MOV R69, 0xfff80000 ;  /* 0xfff8000000457802 */ /* 0x000fd20000000f00 */
[----:B------:R-:W-:Y:S05]  /*12a10*/  @!P0 BRA `(.L_x_280) ;  /* 0x0000000000348947 */ /* 0x000fea0003800000 */
[----:B------:R-:W-:Y:S02]  /*12a20*/  ISETP.NE.AND P0, PT, R73, 0x7ff00000, PT ;  /* 0x7ff000004900780c */ /* 0x000fe40003f05270 */
[----:B------:R-:W-:Y:S02]  /*12a30*/  LOP3.LUT R69, R67, 0x80000000, R61, 0x48, !PT ;  /* 0x8000000043457812 */ /* 0x000fe400078e483d */
[----:B------:R-:W-:-:S13]  /*12a40*/  ISETP.EQ.OR P0, PT, R72, RZ, !P0 ;  /* 0x000000ff4800720c */ /* 0x000fda0004702670 */
[----:B------:R-:W-:Y:S01]  /*12a50*/  @P0 LOP3.LUT R60, R69, 0x7ff00000, RZ, 0xfc, !PT ;  /* 0x7ff00000453c0812 */ /* 0x000fe200078efcff */
[----:B------:R-:W-:Y:S01]  /*12a60*/  @!P0 IMAD.MOV.U32 R68, RZ, RZ, RZ ;  /* 0x000000ffff448224 */ /* 0x000fe200078e00ff */
[----:B------:R-:W-:Y:S02]  /*12a70*/  @P0 MOV R68, RZ ;  /* 0x000000ff00440202 */ /* 0x000fe40000000f00 */
[----:B------:R-:W-:Y:S01]  /*12a80*/  @P0 MOV R69, R60 ;  /* 0x0000003c00450202 */ /* 0x000fe20000000f00 */
[----:B------:R-:W-:Y:S06]  /*12a90*/  BRA `(.L_x_280) ;  /* 0x0000000000147947 */ /* 0x000fec0003800000 */
.L_x_282:
[----:B------:R-:W-:Y:S01]  /*12aa0*/  LOP3.LUT R69, R61, 0x80000, RZ, 0xfc, !PT ;  /* 0x000800003d457812 */ /* 0x000fe200078efcff */
[----:B------:R-:W-:Y:S01]  /*12ab0*/  IMAD.MOV.U32 R68, RZ, RZ, R60 ;  /* 0x000000ffff447224 */ /* 0x000fe200078e003c */
[----:B------:R-:W-:Y:S06]  /*12ac0*/  BRA `(.L_x_280) ;  /* 0x0000000000087947 */ /* 0x000fec0003800000 */
.L_x_281:
[----:B------:R-:W-:Y:S02]  /*12ad0*/  LOP3.LUT R69, R67, 0x80000, RZ, 0xfc, !PT ;  /* 0x0008000043457812 */ /* 0x000fe400078efcff */
[----:B------:R-:W-:-:S07]  /*12ae0*/  MOV R68, R66 ;  /* 0x0000004200447202 */ /* 0x000fce0000000f00 */
.L_x_280:
[----:B------:R-:W-:Y:S05]  /*12af0*/  BSYNC.RECONVERGENT B0 ;  /* 0x0000000000007941 */ /* 0x000fea0003800200 */
.L_x_278:
[----:B------:R-:W-:Y:S01]  /*12b00*/  MOV R60, R76 ;  /* 0x0000004c003c7202 */ /* 0x000fe20000000f00 */
[----:B------:R-:W-:-:S04]  /*12b10*/  IMAD.MOV.U32 R61, RZ, RZ, 0x0 ;  /* 0x00000000ff3d7424 */ /* 0x000fc800078e00ff */
[----:B------:R-:W-:Y:S05]  /*12b20*/  RET.REL.NODEC R60 `(_Z25KNearestNbrDistanceKerneliiPKfPfPiS1_S1_) ;  /* 0xfffffed43c347950 */ /* 0x000fea0003c3ffff */
        .weak           $__internal_2_$__cuda_sm20_dsqrt_rn_f64_mediumpath_v1
        .type           $__internal_2_$__cuda_sm20_dsqrt_rn_f64_mediumpath_v1,@function
        .size           $__internal_2_$__cuda_sm20_dsqrt_rn_f64_mediumpath_v1,($__internal_3_$__cuda_sm3x_div_rn_noftz_f32_slowpath - $__internal_2_$__cuda_sm20_dsqrt_rn_f64_mediumpath_v1)
$__internal_2_$__cuda_sm20_dsqrt_rn_f64_mediumpath_v1:
[----:B------:R-:W-:Y:S01]  /*12b30*/  ISETP.GE.U32.AND P3, PT, R60, -0x3400000, PT ;  /* 0xfcc000003c00780c */ /* 0x000fe20003f66070 */
[----:B------:R-:W-:Y:S01]  /*12b40*/  BSSY.RECONVERGENT B0, `(.L_x_283) ;  /* 0x0000027000007945 */ /* 0x000fe20003800200 */
[----:B------:R-:W-:Y:S01]  /*12b50*/  MOV R63, R73 ;  /* 0x00000049003f7202 */ /* 0x000fe20000000f00 */
[----:B------:R-:W-:Y:S01]  /*12b60*/  IMAD.MOV.U32 R61, RZ, RZ, R71 ;  /* 0x000000ffff3d7224 */ /* 0x000fe200078e0047 */
[----:B------:R-:W-:Y:S02]  /*12b70*/  MOV R60, R70 ;  /* 0x00000046003c7202 */ /* 0x000fe40000000f00 */
[----:B------:R-:W-:-:S07]  /*12b80*/  MOV R64, R72 ;  /* 0x0000004800407202 */ /* 0x000fce0000000f00 */
[----:B------:R-:W-:Y:S05]  /*12b90*/  @!P3 BRA `(.L_x_284) ;  /* 0x000000000020b947 */ /* 0x000fea0003800000 */
[----:B------:R-:W-:-:S10]  /*12ba0*/  DFMA.RM R60, R60, R64, R66 ;  /* 0x000000403c3c722b */ /* 0x000fd40000004042 */
[----:B------:R-:W-:-:S04]  /*12bb0*/  IADD3 R64, P3, PT, R60, 0x1, RZ ;  /* 0x000000013c407810 */ /* 0x000fc80007f7e0ff */
[----:B------:R-:W-:-:S06]  /*12bc0*/  IADD3.X R65, PT, PT, RZ, R61, RZ, P3, !PT ;  /* 0x0000003dff417210 */ /* 0x000fcc0001ffe4ff */
[----:B------:R-:W-:-:S08]  /*12bd0*/  DFMA.RP R62, -R60, R64, R62 ;  /* 0x000000403c3e722b */ /* 0x000fd0000000813e */
[----:B------:R-:W-:-:S06]  /*12be0*/  DSETP.GT.AND P3, PT, R62, RZ, PT ;  /* 0x000000ff3e00722a */ /* 0x000fcc0003f64000 */
[----:B------:R-:W-:Y:S02]  /*12bf0*/  FSEL R60, R64, R60, P3 ;  /* 0x0000003c403c7208 */ /* 0x000fe40001800000 */
[----:B------:R-:W-:Y:S01]  /*12c00*/  FSEL R61, R65, R61, P3 ;  /* 0x0000003d413d7208 */ /* 0x000fe20001800000 */
[----:B------:R-:W-:Y:S06]  /*12c10*/  BRA `(.L_x_285) ;  /* 0x0000000000647947 */ /* 0x000fec0003800000 */
.L_x_284:
[----:B------:R-:W-:-:S14]  /*12c20*/  DSETP.NE.AND P3, PT, R62, RZ, PT ;  /* 0x000000ff3e00722a */ /* 0x000fdc0003f65000 */
[----:B------:R-:W-:Y:S05]  /*12c30*/  @!P3 BRA `(.L_x_286) ;  /* 0x000000000058b947 */ /* 0x000fea0003800000 */
[----:B------:R-:W-:-:S13]  /*12c40*/  ISETP.GE.AND P3, PT, R63, RZ, PT ;  /* 0x000000ff3f00720c */ /* 0x000fda0003f66270 */
[----:B------:R-:W-:Y:S01]  /*12c50*/  @!P3 IMAD.MOV.U32 R60, RZ, RZ, 0x0 ;  /* 0x00000000ff3cb424 */ /* 0x000fe200078e00ff */
[----:B------:R-:W-:Y:S01]  /*12c60*/  @!P3 MOV R61, 0xfff80000 ;  /* 0xfff80000003db802 */ /* 0x000fe20000000f00 */
[----:B------:R-:W-:Y:S06]  /*12c70*/  @!P3 BRA `(.L_x_285) ;  /* 0x00000000004cb947 */ /* 0x000fec0003800000 */
[----:B------:R-:W-:-:S13]  /*12c80*/  ISETP.GT.AND P3, PT, R63, 0x7fefffff, PT ;  /* 0x7fefffff3f00780c */ /* 0x000fda0003f64270 */
[----:B------:R-:W-:Y:S05]  /*12c90*/  @P3 BRA `(.L_x_286) ;  /* 0x0000000000403947 */ /* 0x000fea0003800000 */
[----:B------:R-:W-:Y:S01]  /*12ca0*/  DMUL R60, R62, 8.11296384146066816958e+31 ;  /* 0x469000003e3c7828 */ /* 0x000fe20000000000 */
[----:B------:R-:W-:Y:S01]  /*12cb0*/  IMAD.MOV.U32 R66, RZ, RZ, 0x0 ;  /* 0x00000000ff427424 */ /* 0x000fe200078e00ff */
[----:B------:R-:W-:Y:S02]  /*12cc0*/  MOV R62, RZ ;  /* 0x000000ff003e7202 */ /* 0x000fe40000000f00 */
[----:B------:R-:W-:Y:S02]  /*12cd0*/  MOV R67, 0x3fd80000 ;  /* 0x3fd8000000437802 */ /* 0x000fe40000000f00 */
[----:B------:R-:W0:Y:S02]  /*12ce0*/  MUFU.RSQ64H R63, R61 ;  /* 0x0000003d003f7308 */ /* 0x000e240000001c00 */
[----:B0-----:R-:W-:-:S08]  /*12cf0*/  DMUL R64, R62, R62 ;  /* 0x0000003e3e407228 */ /* 0x001fd00000000000 */
[----:B------:R-:W-:-:S08]  /*12d00*/  DFMA R64, R60, -R64, 1 ;  /* 0x3ff000003c40742b */ /* 0x000fd00000000840 */
[----:B------:R-:W-:Y:S02]  /*12d10*/  DFMA R66, R64, R66, 0.5 ;  /* 0x3fe000004042742b */ /* 0x000fe40000000042 */
[----:B------:R-:W-:-:S08]  /*12d20*/  DMUL R64, R62, R64 ;  /* 0x000000403e407228 */ /* 0x000fd00000000000 */
[----:B------:R-:W-:-:S08]  /*12d30*/  DFMA R64, R66, R64, R62 ;  /* 0x000000404240722b */ /* 0x000fd0000000003e */
[----:B------:R-:W-:Y:S02]  /*12d40*/  DMUL R62, R60, R64 ;  /* 0x000000403c3e7228 */ /* 0x000fe40000000000 */
[----:B------:R-:W-:-:S06]  /*12d50*/  IADD3 R65, PT, PT, R65, -0x100000, RZ ;  /* 0xfff0000041417810 */ /* 0x000fcc0007ffe0ff */
[----:B------:R-:W-:-:S08]  /*12d60*/  DFMA R66, R62, -R62, R60 ;  /* 0x8000003e3e42722b */ /* 0x000fd0000000003c */
[----:B------:R-:W-:-:S10]  /*12d70*/  DFMA R60, R64, R66, R62 ;  /* 0x00000042403c722b */ /* 0x000fd4000000003e */
[----:B------:R-:W-:Y:S01]  /*12d80*/  VIADD R61, R61, 0xfcb00000 ;  /* 0xfcb000003d3d7836 */ /* 0x000fe20000000000 */
[----:B------:R-:W-:Y:S06]  /*12d90*/  BRA `(.L_x_285) ;  /* 0x0000000000047947 */ /* 0x000fec0003800000 */
.L_x_286:
[----:B------:R-:W-:-:S11]  /*12da0*/  DADD R60, R62, R62 ;  /* 0x000000003e3c7229 */ /* 0x000fd6000000003e */
.L_x_285:
[----:B------:R-:W-:Y:S05]  /*12db0*/  BSYNC.RECONVERGENT B0 ;  /* 0x0000000000007941 */ /* 0x000fea0003800200 */
.L_x_283:
[----:B------:R-:W-:Y:S01]  /*12dc0*/  MOV R79, R61 ;  /* 0x0000003d004f7202 */ /* 0x000fe20000000f00 */
[----:B------:R-:W-:Y:S01]  /*12dd0*/  HFMA2 R61, -RZ, RZ, 0, 0 ;  /* 0x00000000ff3d7431 */ /* 0x000fe200000001ff */
[----:B------:R-:W-:Y:S01]  /*12de0*/  MOV R78, R60 ;  /* 0x0000003c004e7202 */ /* 0x000fe20000000f00 */
[----:B------:R-:W-:-:S04]  /*12df0*/  IMAD.MOV.U32 R60, RZ, RZ, R68 ;  /* 0x000000ffff3c7224 */ /* 0x000fc800078e0044 */
[----:B------:R-:W-:Y:S05]  /*12e00*/  RET.REL.NODEC R60 `(_Z25KNearestNbrDistanceKerneliiPKfPfPiS1_S1_) ;  /* 0xfffffed03c7c7950 */ /* 0x000fea0003c3ffff */
        .weak           $__internal_3_$__cuda_sm3x_div_rn_noftz_f32_slowpath
        .type           $__internal_3_$__cuda_sm3x_div_rn_noftz_f32_slowpath,@function
        .size           $__internal_3_$__cuda_sm3x_div_rn_noftz_f32_slowpath,(.L_x_302 - $__internal_3_$__cuda_sm3x_div_rn_noftz_f32_slowpath)
$__internal_3_$__cuda_sm3x_div_rn_noftz_f32_slowpath:
[----:B------:R-:W-:Y:S01]  /*12e10*/  SHF.R.U32.HI R5, RZ, 0x17, R44 ;  /* 0x00000017ff057819 */ /* 0x000fe2000001162c */
[----:B------:R-:W-:Y:S01]  /*12e20*/  BSSY.RECONVERGENT B1, `(.L_x_287) ;  /* 0x0000064000017945 */ /* 0x000fe20003800200 */
[----:B------:R-:W-:Y:S02]  /*12e30*/  SHF.R.U32.HI R0, RZ, 0x17, R3 ;  /* 0x00000017ff007819 */ /* 0x000fe40000011603 */
[----:B------:R-:W-:Y:S02]  /*12e40*/  LOP3.LUT R5, R5, 0xff, RZ, 0xc0, !PT ;  /* 0x000000ff05057812 */ /* 0x000fe400078ec0ff */
[----:B------:R-:W-:Y:S02]  /*12e50*/  LOP3.LUT R14, R0, 0xff, RZ, 0xc0, !PT ;  /* 0x000000ff000e7812 */ /* 0x000fe400078ec0ff */
[----:B------:R-:W-:Y:S02]  /*12e60*/  IADD3 R10, PT, PT, R5, -0x1, RZ ;  /* 0xffffffff050a7810 */ /* 0x000fe40007ffe0ff */
[----:B------:R-:W-:Y:S01]  /*12e70*/  MOV R8, 0x41200000 ;  /* 0x4120000000087802 */ /* 0x000fe20000000f00 */
[----:B------:R-:W-:Y:S01]  /*12e80*/  VIADD R11, R14, 0xffffffff ;  /* 0xffffffff0e0b7836 */ /* 0x000fe20000000000 */
[----:B------:R-:W-:-:S04]  /*12e90*/  ISETP.GT.U32.AND P0, PT, R10, 0xfd, PT ;  /* 0x000000fd0a00780c */ /* 0x000fc80003f04070 */
[----:B------:R-:W-:-:S13]  /*12ea0*/  ISETP.GT.U32.OR P0, PT, R11, 0xfd, P0 ;  /* 0x000000fd0b00780c */ /* 0x000fda0000704470 */
[----:B------:R-:W-:Y:S01]  /*12eb0*/  @!P0 MOV R9, RZ ;  /* 0x000000ff00098202 */ /* 0x000fe20000000f00 */
[----:B------:R-:W-:Y:S06]  /*12ec0*/  @!P0 BRA `(.L_x_288) ;  /* 0x0000000000608947 */ /* 0x000fec0003800000 */
[----:B------:R-:W-:Y:S01]  /*12ed0*/  IMAD.MOV.U32 R0, RZ, RZ, 0x41200000 ;  /* 0x41200000ff007424 */ /* 0x000fe200078e00ff */
[----:B------:R-:W-:-:S04]  /*12ee0*/  FSETP.GTU.FTZ.AND P0, PT, |R3|, +INF , PT ;  /* 0x7f8000000300780b */ /* 0x000fc80003f1c200 */
[----:B------:R-:W-:-:S04]  /*12ef0*/  FSETP.GTU.FTZ.AND P1, PT, |R0|, +INF , PT ;  /* 0x7f8000000000780b */ /* 0x000fc80003f3c200 */
[----:B------:R-:W-:-:S13]  /*12f00*/  PLOP3.LUT P0, PT, P0, P1, PT, 0xf8, 0x8f ;  /* 0x00000000008f781c */ /* 0x000fda0000703f70 */
[----:B------:R-:W-:Y:S05]  /*12f10*/  @P0 BRA `(.L_x_289) ;  /* 0x00000004004c0947 */ /* 0x000fea0003800000 */
[----:B------:R-:W-:-:S13]  /*12f20*/  LOP3.LUT P0, RZ, R8, 0x7fffffff, R3, 0xc8, !PT ;  /* 0x7fffffff08ff7812 */ /* 0x000fda000780c803 */
[----:B------:R-:W-:Y:S05]  /*12f30*/  @!P0 BRA `(.L_x_290) ;  /* 0x00000004003c8947 */ /* 0x000fea0003800000 */
[C---:B------:R-:W-:Y:S02]  /*12f40*/  FSETP.NEU.FTZ.AND P1, PT, |R3|.reuse, +INF , PT ;  /* 0x7f8000000300780b */ /* 0x040fe40003f3d200 */
[----:B------:R-:W-:Y:S02]  /*12f50*/  FSETP.NEU.FTZ.AND P0, PT, |R0|, +INF , PT ;  /* 0x7f8000000000780b */ /* 0x000fe40003f1d200 */
[----:B------:R-:W-:-:S11]  /*12f60*/  FSETP.NEU.FTZ.AND P2, PT, |R3|, +INF , PT ;  /* 0x7f8000000300780b */ /* 0x000fd60003f5d200 */
[----:B------:R-:W-:Y:S05]  /*12f70*/  @!P0 BRA !P1, `(.L_x_290) ;  /* 0x00000004002c8947 */ /* 0x000fea0004800000 */
[----:B------:R-:W-:-:S04]  /*12f80*/  LOP3.LUT P1, RZ, R3, 0x7fffffff, RZ, 0xc0, !PT ;  /* 0x7fffffff03ff7812 */ /* 0x000fc8000782c0ff */
[----:B------:R-:W-:-:S13]  /*12f90*/  PLOP3.LUT P0, PT, P0, P1, PT, 0x2f, 0xf2 ;  /* 0x0000000000f2781c */ /* 0x000fda0000702577 */
[----:B------:R-:W-:Y:S05]  /*12fa0*/  @P0 BRA `(.L_x_291) ;  /* 0x0000000400180947 */ /* 0x000fea0003800000 */
[----:B------:R-:W-:-:S04]  /*12fb0*/  LOP3.LUT P0, RZ, R8, 0x7fffffff, RZ, 0xc0, !PT ;  /* 0x7fffffff08ff7812 */ /* 0x000fc8000780c0ff */
[----:B------:R-:W-:-:S13]  /*12fc0*/  PLOP3.LUT P0, PT, P2, P0, PT, 0x2f, 0xf2 ;  /* 0x0000000000f2781c */ /* 0x000fda0001700577 */
[----:B------:R-:W-:Y:S05]  /*12fd0*/  @P0 BRA `(.L_x_292) ;  /* 0x0000000400000947 */ /* 0x000fea0003800000 */
[----:B------:R-:W-:Y:S02]  /*12fe0*/  ISETP.GE.AND P0, PT, R11, RZ, PT ;  /* 0x000000ff0b00720c */ /* 0x000fe40003f06270 */
[----:B------:R-:W-:-:S11]  /*12ff0*/  ISETP.GE.AND P1, PT, R10, RZ, PT ;  /* 0x000000ff0a00720c */ /* 0x000fd60003f26270 */
[----:B------:R-:W-:Y:S01]  /*13000*/  @P0 MOV R9, RZ ;  /* 0x000000ff00090202 */ /* 0x000fe20000000f00 */
[----:B------:R-:W-:Y:S01]  /*13010*/  @!P0 FFMA R3, R3, 1.84467440737095516160e+19, RZ ;  /* 0x5f80000003038823 */ /* 0x000fe200000000ff */
[----:B------:R-:W-:Y:S01]  /*13020*/  @!P0 MOV R9, 0xffffffc0 ;  /* 0xffffffc000098802 */ /* 0x000fe20000000f00 */
[----:B------:R-:W-:-:S04]  /*13030*/  @!P1 FFMA R8, R0, 1.84467440737095516160e+19, RZ ;  /* 0x5f80000000089823 */ /* 0x000fc800000000ff */
[----:B------:R-:W-:-:S07]  /*13040*/  @!P1 VIADD R9, R9, 0x40 ;  /* 0x0000004009099836 */ /* 0x000fce0000000000 */
.L_x_288:
[----:B------:R-:W-:Y:S01]  /*13050*/  LEA R11, R5, 0xc0800000, 0x17 ;  /* 0xc0800000050b7811 */ /* 0x000fe200078eb8ff */
[----:B------:R-:W-:Y:S03]  /*13060*/  BSSY.RECONVERGENT B2, `(.L_x_293) ;  /* 0x0000036000027945 */ /* 0x000fe60003800200 */
[----:B------:R-:W-:Y:S02]  /*13070*/  IADD3 R11, PT, PT, -R11, R8, RZ ;  /* 0x000000080b0b7210 */ /* 0x000fe40007ffe1ff */
[----:B------:R-:W-:Y:S02]  /*13080*/  IADD3 R8, PT, PT, R14, -0x7f, RZ ;  /* 0xffffff810e087810 */ /* 0x000fe40007ffe0ff */
[----:B------:R-:W0:Y:S01]  /*13090*/  MUFU.RCP R10, R11 ;  /* 0x0000000b000a7308 */ /* 0x000e220000001000 */
[----:B------:R-:W-:Y:S02]  /*130a0*/  FADD.FTZ R13, -R11, -RZ ;  /* 0x800000ff0b0d7221 */ /* 0x000fe40000010100 */
[C---:B------:R-:W-:Y:S01]  /*130b0*/  IMAD R0, R8.reuse, -0x800000, R3 ;  /* 0xff80000008007824 */ /* 0x040fe200078e0203 */
[----:B------:R-:W-:-:S05]  /*130c0*/  IADD3 R8, PT, PT, R8, 0x7f, -R5 ;  /* 0x0000007f08087810 */ /* 0x000fca0007ffe805 */
[----:B------:R-:W-:Y:S02]  /*130d0*/  IMAD.IADD R8, R8, 0x1, R9 ;  /* 0x0000000108087824 */ /* 0x000fe400078e0209 */
[----:B0-----:R-:W-:-:S04]  /*130e0*/  FFMA R15, R10, R13, 1 ;  /* 0x3f8000000a0f7423 */ /* 0x001fc8000000000d */
[----:B------:R-:W-:-:S04]  /*130f0*/  FFMA R14, R10, R15, R10 ;  /* 0x0000000f0a0e7223 */ /* 0x000fc8000000000a */
[----:B------:R-:W-:-:S04]  /*13100*/  FFMA R3, R0, R14, RZ ;  /* 0x0000000e00037223 */ /* 0x000fc800000000ff */
[----:B------:R-:W-:-:S04]  /*13110*/  FFMA R10, R13, R3, R0 ;  /* 0x000000030d0a7223 */ /* 0x000fc80000000000 */
[----:B------:R-:W-:-:S04]  /*13120*/  FFMA R15, R14, R10, R3 ;  /* 0x0000000a0e0f7223 */ /* 0x000fc80000000003 */
[----:B------:R-:W-:-:S04]  /*13130*/  FFMA R10, R13, R15, R0 ;  /* 0x0000000f0d0a7223 */ /* 0x000fc80000000000 */
[----:B------:R-:W-:-:S05]  /*13140*/  FFMA R3, R14, R10, R15 ;  /* 0x0000000a0e037223 */ /* 0x000fca000000000f */
[----:B------:R-:W-:-:S04]  /*13150*/  SHF.R.U32.HI R0, RZ, 0x17, R3 ;  /* 0x00000017ff007819 */ /* 0x000fc80000011603 */
[----:B------:R-:W-:-:S04]  /*13160*/  LOP3.LUT R0, R0, 0xff, RZ, 0xc0, !PT ;  /* 0x000000ff00007812 */ /* 0x000fc800078ec0ff */
[----:B------:R-:W-:-:S04]  /*13170*/  IADD3 R11, PT, PT, R0, R8, RZ ;  /* 0x00000008000b7210 */ /* 0x000fc80007ffe0ff */
[----:B------:R-:W-:-:S04]  /*13180*/  IADD3 R0, PT, PT, R11, -0x1, RZ ;  /* 0xffffffff0b007810 */ /* 0x000fc80007ffe0ff */
[----:B------:R-:W-:-:S13]  /*13190*/  ISETP.GE.U32.AND P0, PT, R0, 0xfe, PT ;  /* 0x000000fe0000780c */ /* 0x000fda0003f06070 */
[----:B------:R-:W-:Y:S05]  /*131a0*/  @!P0 BRA `(.L_x_294) ;  /* 0x0000000000808947 */ /* 0x000fea0003800000 */
[----:B------:R-:W-:-:S13]  /*131b0*/  ISETP.GT.AND P0, PT, R11, 0xfe, PT ;  /* 0x000000fe0b00780c */ /* 0x000fda0003f04270 */
[----:B------:R-:W-:Y:S05]  /*131c0*/  @P0 BRA `(.L_x_295) ;  /* 0x00000000006c0947 */ /* 0x000fea0003800000 */
[----:B------:R-:W-:-:S13]  /*131d0*/  ISETP.GE.AND P0, PT, R11, 0x1, PT ;  /* 0x000000010b00780c */ /* 0x000fda0003f06270 */
[----:B------:R-:W-:Y:S05]  /*131e0*/  @P0 BRA `(.L_x_296) ;  /* 0x0000000000740947 */ /* 0x000fea0003800000 */
[----:B------:R-:W-:Y:S02]  /*131f0*/  ISETP.GE.AND P0, PT, R11, -0x18, PT ;  /* 0xffffffe80b00780c */ /* 0x000fe40003f06270 */
[----:B------:R-:W-:-:S11]  /*13200*/  LOP3.LUT R3, R3, 0x80000000, RZ, 0xc0, !PT ;  /* 0x8000000003037812 */ /* 0x000fd600078ec0ff */
[----:B------:R-:W-:Y:S05]  /*13210*/  @!P0 BRA `(.L_x_296) ;  /* 0x0000000000688947 */ /* 0x000fea0003800000 */
[CCC-:B------:R-:W-:Y:S01]  /*13220*/  FFMA.RZ R0, R14.reuse, R10.reuse, R15.reuse ;  /* 0x0000000a0e007223 */ /* 0x1c0fe2000000c00f */
[C---:B------:R-:W-:Y:S02]  /*13230*/  VIADD R9, R11.reuse, 0x20 ;  /* 0x000000200b097836 */ /* 0x040fe40000000000 */
[-CC-:B------:R-:W-:Y:S01]  /*13240*/  FFMA.RM R5, R14, R10.reuse, R15.reuse ;  /* 0x0000000a0e057223 */ /* 0x180fe2000000400f */
[C---:B------:R-:W-:Y:S02]  /*13250*/  ISETP.NE.AND P2, PT, R11.reuse, RZ, PT ;  /* 0x000000ff0b00720c */ /* 0x040fe40003f45270 */
[----:B------:R-:W-:Y:S01]  /*13260*/  LOP3.LUT R8, R0, 0x7fffff, RZ, 0xc0, !PT ;  /* 0x007fffff00087812 */ /* 0x000fe200078ec0ff */
[----:B------:R-:W-:Y:S01]  /*13270*/  FFMA.RP R0, R14, R10, R15 ;  /* 0x0000000a0e007223 */ /* 0x000fe2000000800f */
[----:B------:R-:W-:Y:S02]  /*13280*/  ISETP.NE.AND P1, PT, R11, RZ, PT ;  /* 0x000000ff0b00720c */ /* 0x000fe40003f25270 */
[----:B------:R-:W-:-:S02]  /*13290*/  LOP3.LUT R8, R8, 0x800000, RZ, 0xfc, !PT ;  /* 0x0080000008087812 */ /* 0x000fc400078efcff */
[----:B------:R-:W-:Y:S02]  /*132a0*/  IADD3 R10, PT, PT, -R11, RZ, RZ ;  /* 0x000000ff0b0a7210 */ /* 0x000fe40007ffe1ff */
[----:B------:R-:W-:Y:S02]  /*132b0*/  SHF.L.U32 R9, R8, R9, RZ ;  /* 0x0000000908097219 */ /* 0x000fe400000006ff */
[----:B------:R-:W-:Y:S02]  /*132c0*/  FSETP.NEU.FTZ.AND P0, PT, R0, R5, PT ;  /* 0x000000050000720b */ /* 0x000fe40003f1d000 */
[----:B------:R-:W-:Y:S02]  /*132d0*/  SEL R5, R10, RZ, P2 ;  /* 0x000000ff0a057207 */ /* 0x000fe40001000000 */
[----:B------:R-:W-:Y:S02]  /*132e0*/  ISETP.NE.AND P1, PT, R9, RZ, P1 ;  /* 0x000000ff0900720c */ /* 0x000fe40000f25270 */
[----:B------:R-:W-:-:S02]  /*132f0*/  SHF.R.U32.HI R5, RZ, R5, R8 ;  /* 0x00000005ff057219 */ /* 0x000fc40000011608 */
[----:B------:R-:W-:Y:S02]  /*13300*/  PLOP3.LUT P0, PT, P0, P1, PT, 0xf8, 0x8f ;  /* 0x00000000008f781c */ /* 0x000fe40000703f70 */
[----:B------:R-:W-:Y:S02]  /*13310*/  SHF.R.U32.HI R9, RZ, 0x1, R5 ;  /* 0x00000001ff097819 */ /* 0x000fe40000011605 */
[----:B------:R-:W-:-:S04]  /*13320*/  SEL R0, RZ, 0x1, !P0 ;  /* 0x00000001ff007807 */ /* 0x000fc80004000000 */
[----:B------:R-:W-:-:S04]  /*13330*/  LOP3.LUT R0, R0, 0x1, R9, 0xf8, !PT ;  /* 0x0000000100007812 */ /* 0x000fc800078ef809 */
[----:B------:R-:W-:-:S04]  /*13340*/  LOP3.LUT R0, R0, R5, RZ, 0xc0, !PT ;  /* 0x0000000500007212 */ /* 0x000fc800078ec0ff */
[----:B------:R-:W-:-:S04]  /*13350*/  IADD3 R0, PT, PT, R9, R0, RZ ;  /* 0x0000000009007210 */ /* 0x000fc80007ffe0ff */
[----:B------:R-:W-:Y:S01]  /*13360*/  LOP3.LUT R3, R0, R3, RZ, 0xfc, !PT ;  /* 0x0000000300037212 */ /* 0x000fe200078efcff */
[----:B------:R-:W-:Y:S06]  /*13370*/  BRA `(.L_x_296) ;  /* 0x0000000000107947 */ /* 0x000fec0003800000 */
.L_x_295:
[----:B------:R-:W-:-:S04]  /*13380*/  LOP3.LUT R3, R3, 0x80000000, RZ, 0xc0, !PT ;  /* 0x8000000003037812 */ /* 0x000fc800078ec0ff */
[----:B------:R-:W-:Y:S01]  /*13390*/  LOP3.LUT R3, R3, 0x7f800000, RZ, 0xfc, !PT ;  /* 0x7f80000003037812 */ /* 0x000fe200078efcff */
[----:B------:R-:W-:Y:S06]  /*133a0*/  BRA `(.L_x_296) ;  /* 0x0000000000047947 */ /* 0x000fec0003800000 */
.L_x_294:
[----:B------:R-:W-:-:S07]  /*133b0*/  IMAD R3, R8, 0x800000, R3 ;  /* 0x0080000008037824 */ /* 0x000fce00078e0203 */
.L_x_296:
[----:B------:R-:W-:Y:S05]  /*133c0*/  BSYNC.RECONVERGENT B2 ;  /* 0x0000000000027941 */ /* 0x000fea0003800200 */
.L_x_293:
[----:B------:R-:W-:Y:S05]  /*133d0*/  BRA `(.L_x_297) ;  /* 0x0000000000207947 */ /* 0x000fea0003800000 */
.L_x_292:
[----:B------:R-:W-:-:S04]  /*133e0*/  LOP3.LUT R3, R8, 0x80000000, R3, 0x48, !PT ;  /* 0x8000000008037812 */ /* 0x000fc800078e4803 */
[----:B------:R-:W-:Y:S01]  /*133f0*/  LOP3.LUT R3, R3, 0x7f800000, RZ, 0xfc, !PT ;  /* 0x7f80000003037812 */ /* 0x000fe200078efcff */
[----:B------:R-:W-:Y:S06]  /*13400*/  BRA `(.L_x_297) ;  /* 0x0000000000147947 */ /* 0x000fec0003800000 */
.L_x_291:
[----:B------:R-:W-:Y:S01]  /*13410*/  LOP3.LUT R3, R8, 0x80000000, R3, 0x48, !PT ;  /* 0x8000000008037812 */ /* 0x000fe200078e4803 */
[----:B------:R-:W-:Y:S06]  /*13420*/  BRA `(.L_x_297) ;  /* 0x00000000000c7947 */ /* 0x000fec0003800000 */
.L_x_290:
[----:B------:R-:W0:Y:S01]  /*13430*/  MUFU.RSQ R3, -QNAN ;  /* 0xffc0000000037908 */ /* 0x000e220000001400 */
[----:B------:R-:W-:Y:S05]  /*13440*/  BRA `(.L_x_297) ;  /* 0x0000000000047947 */ /* 0x000fea0003800000 */
.L_x_289:
[----:B------:R-:W-:-:S07]  /*13450*/  FADD.FTZ R3, R3, R0 ;  /* 0x0000000003037221 */ /* 0x000fce0000010000 */
.L_x_297:
[----:B------:R-:W-:Y:S05]  /*13460*/  BSYNC.RECONVERGENT B1 ;  /* 0x0000000000017941 */ /* 0x000fea0003800200 */
.L_x_287:
[----:B------:R-:W-:Y:S01]  /*13470*/  HFMA2 R9, -RZ, RZ, 0, 0 ;  /* 0x00000000ff097431 */ /* 0x000fe200000001ff */
[----:B------:R-:W-:-:S04]  /*13480*/  MOV R8, R12 ;  /* 0x0000000c00087202 */ /* 0x000fc80000000f00 */
[----:B0-----:R-:W-:Y:S05]  /*13490*/  RET.REL.NODEC R8 `(_Z25KNearestNbrDistanceKerneliiPKfPfPiS1_S1_) ;  /* 0xfffffec808d87950 */ /* 0x001fea0003c3ffff */
.L_x_298:
[----:B------:R-:W-:-:S00]  /*134a0*/  BRA `(.L_x_298) ;  /* 0xfffffffc00fc7947 */ /* 0x000fc0000383ffff */
[----:B------:R-:W-:-:S00]  /*134b0*/  NOP ;  /* 0x0000000000007918 */ /* 0x000fc00000000000 */
        /* <DEDUP_REMOVED lines=12> */
.L_x_302:


//--------------------- .nv.shared._Z25KNearestNbrDistanceKerneliiPKfPfPiS1_S1_ --------------------------
	.section	.nv.shared._Z25KNearestNbrDistanceKerneliiPKfPfPiS1_S1_,"aw",@nobits
	.sectionflags	@""
	.align	4
.nv.shared._Z25KNearestNbrDistanceKerneliiPKfPfPiS1_S1_:
	.zero		7168


//--------------------- .nv.shared.reserved.0     --------------------------
	.section	.nv.shared.reserved.0,"aw",@nobits
	.weak		__nv_reservedSMEM_offset_0_alias
	.size		__nv_reservedSMEM_offset_0_alias, 0, 64
	.other		__nv_reservedSMEM_offset_0_alias,@"STO_CUDA_RESERVED_SHARED STV_DEFAULT"
__nv_reservedSMEM_offset_0_alias:
	.zero		0
	.zero		64


//--------------------- .nv.constant0._Z25KNearestNbrDistanceKerneliiPKfPfPiS1_S1_ --------------------------
	.section	.nv.constant0._Z25KNearestNbrDistanceKerneliiPKfPfPiS1_S1_,"a",@progbits
	.sectionflags	@""
	.align	4
.nv.constant0._Z25KNearestNbrDistanceKerneliiPKfPfPiS1_S1_:
	.zero		944


//--------------------- SYMBOLS --------------------------

	.type		.nv.reservedSmem.offset0,@object
	.size		.nv.reservedSmem.offset0,0x4
	.type		.nv.reservedSmem.cap,@object
	.size		.nv.reservedSmem.cap,0x4
	.type		malloc,@function
	.type		free,@function
